	.target	sm_100a

	.elftype	@"ET_EXEC"


//--------------------- .note.nv.tkinfo           --------------------------
	.section	.note.nv.tkinfo,"",@"SHT_NOTE"
	.sectionflags	@"SHF_NOTE_NV_TKINFO"
	.tkinfo
        /*0018*/ 	.word	0x00000002
        /*0030*/ 	.string	""
        /*0030*/ 	.string	"ptxas"
        /*0030*/ 	.string	"Cuda compilation tools, release 13.0, V13.0.88"
        /*0030*/ 	.string	"Build cuda_13.0.r13.0/compiler.36424714_0"
        /*0030*/ 	.string	"-arch sm_100a -m 64 "



//--------------------- .note.nv.cuinfo           --------------------------
	.section	.note.nv.cuinfo,"",@"SHT_NOTE"
	.sectionflags	@"SHF_NOTE_NV_CUINFO"
        /*0018*/ 	.short	0x0002
        /*001a*/ 	.short	0x0064
        /*001c*/ 	.short	0x0082
	.zero		2


//--------------------- .nv.info                  --------------------------
	.section	.nv.info,"",@"SHT_CUDA_INFO"
	.align	4


	//----- nvinfo : EIATTR_REGCOUNT
	.align		4
        /*0000*/ 	.byte	0x04, 0x2f
        /*0002*/ 	.short	(.L_19 - .L_18)
	.align		4
.L_18:
        /*0004*/ 	.word	index@(_ZN7cutlass13device_kernelINS_4gemm6kernel13GemmUniversalIN4cute5tupleIJiiiiEEENS1_10collective13CollectiveMmaINS1_46MainloopSm100TmaUmmaWarpSpecializedBlockScaledILi6ELi2ELi2ENS5_IJNS4_1CILi4EEENSA_ILi2EEENSA_ILi1EEEEEEEENS5_IJNSA_ILi128EEESG_NSA_ILi256EEEEEENS5_IJNS_12float_e2m1_tENS_13float_ue8m0_tEEEENS5_IJNS5_IJlSD_lEEENS4_6LayoutINS5_IJNS5_IJNS5_IJNSA_ILi32EEESB_EEEiEEESQ_NS5_IJSD_iEEEEEENS5_IJNS5_IJNS5_IJNSA_ILi16EEESB_EEEiEEENS5_IJNS5_IJNSA_ILi0EEESD_EEENSA_ILi512EEEEEENS5_IJSW_iEEEEEEEEEEESL_S13_NS4_8TiledMMAINS4_8MMA_AtomIJNS4_17SM100_MMA_MXF4_SSISJ_SJ_fSK_Li128ELi128ELi32ELNS4_4UMMA5MajorE0ELS18_0ELNS17_7ScaleInE0ELS19_0EEEEEENSN_INS5_IJSD_SD_SD_EEENS5_IJSW_SW_SW_EEEEENS5_IJNS4_10UnderscoreES1F_S1F_EEEEENS5_IJNS4_23SM90_TMA_LOAD_MULTICASTES1I_EEENS5_IJNS4_14ComposedLayoutINS4_7SwizzleILi3ELi4ELi3EEENS4_18smem_ptr_flag_bitsILi4EEENSN_INS5_IJNSA_ILi8EEESH_EEENS5_IJSH_SD_EEEEEEENSN_INS5_IJNS5_IJNS5_IJSP_SD_EEENS5_IJSO_SC_EEEEEESD_NS5_IJSC_SC_EEEEEENS5_IJNS5_IJNS5_IJSU_SY_EEESX_EEESW_NS5_IJSC_SY_EEEEEEEEEEEvNS4_8identityES1J_S24_vS25_EENS_8epilogue10collective18CollectiveEpilogueINS27_23Sm100TmaWarpSpecializedILi4ELi2ELi16ELb1ELb0EEEJNS5_IJNSA_ILi64EEESG_SH_EEENS5_IJNSN_IS2C_SD_EENSN_INS5_IJST_SC_EEENS5_IJSD_S2C_EEEEEEEENS_10bfloat16_tESM_S2J_SM_NS27_6fusion15FusionCallbacksIS2B_NS2K_17LinearCombinationIS2J_fS2J_fLNS_15FloatRoundStyleE2EEES2D_S2I_JEEENS4_5SM1004TMEM4LOAD26SM100_TMEM_LOAD_32dp32b16xENS4_13SM90_TMA_LOADENS1K_INS1L_ILi1ELi4ELi3EEENS1N_ILi16EEENSN_INS5_IJS1P_ST_EEENS5_IJST_SD_EEEEEEENS4_39AutoVectorizingCopyWithAssumedAlignmentILi128EEENS4_14SM90_TMA_STOREES30_S32_S32_EEEvvEEEEvNT_6ParamsE)
        /*0008*/ 	.word	0x0000007a


	//----- nvinfo : EIATTR_FRAME_SIZE
	.align		4
.L_19:
        /*000c*/ 	.byte	0x04, 0x11
        /*000e*/ 	.short	(.L_21 - .L_20)
	.align		4
.L_20:
        /*0010*/ 	.word	index@($__internal_2_$__cuda_sm10x_tcgen05_guardrail_trap_unallocated_columns_being_dealloced)
        /*0014*/ 	.word	0x00000000


	//----- nvinfo : EIATTR_FRAME_SIZE
	.align		4
.L_21:
        /*0018*/ 	.byte	0x04, 0x11
        /*001a*/ 	.short	(.L_23 - .L_22)
	.align		4
.L_22:
        /*001c*/ 	.word	index@($__internal_1_$__cuda_sm10x_tcgen05_guardrail_trap_phase_invalid_during_alloc)
        /*0020*/ 	.word	0x00000000


	//----- nvinfo : EIATTR_FRAME_SIZE
	.align		4
.L_23:
        /*0024*/ 	.byte	0x04, 0x11
        /*0026*/ 	.short	(.L_25 - .L_24)
	.align		4
.L_24:
        /*0028*/ 	.word	index@($__internal_0_$__cuda_sm10x_tcgen05_guardrail_trap_col_being_dealloced_not_returned_by_alloc)
        /*002c*/ 	.word	0x00000000


	//----- nvinfo : EIATTR_FRAME_SIZE
	.align		4
.L_25:
        /*0030*/ 	.byte	0x04, 0x11
        /*0032*/ 	.short	(.L_27 - .L_26)
	.align		4
.L_26:
        /*0034*/ 	.word	index@(_ZN7cutlass13device_kernelINS_4gemm6kernel13GemmUniversalIN4cute5tupleIJiiiiEEENS1_10collective13CollectiveMmaINS1_46MainloopSm100TmaUmmaWarpSpecializedBlockScaledILi6ELi2ELi2ENS5_IJNS4_1CILi4EEENSA_ILi2EEENSA_ILi1EEEEEEEENS5_IJNSA_ILi128EEESG_NSA_ILi256EEEEEENS5_IJNS_12float_e2m1_tENS_13float_ue8m0_tEEEENS5_IJNS5_IJlSD_lEEENS4_6LayoutINS5_IJNS5_IJNS5_IJNSA_ILi32EEESB_EEEiEEESQ_NS5_IJSD_iEEEEEENS5_IJNS5_IJNS5_IJNSA_ILi16EEESB_EEEiEEENS5_IJNS5_IJNSA_ILi0EEESD_EEENSA_ILi512EEEEEENS5_IJSW_iEEEEEEEEEEESL_S13_NS4_8TiledMMAINS4_8MMA_AtomIJNS4_17SM100_MMA_MXF4_SSISJ_SJ_fSK_Li128ELi128ELi32ELNS4_4UMMA5MajorE0ELS18_0ELNS17_7ScaleInE0ELS19_0EEEEEENSN_INS5_IJSD_SD_SD_EEENS5_IJSW_SW_SW_EEEEENS5_IJNS4_10UnderscoreES1F_S1F_EEEEENS5_IJNS4_23SM90_TMA_LOAD_MULTICASTES1I_EEENS5_IJNS4_14ComposedLayoutINS4_7SwizzleILi3ELi4ELi3EEENS4_18smem_ptr_flag_bitsILi4EEENSN_INS5_IJNSA_ILi8EEESH_EEENS5_IJSH_SD_EEEEEEENSN_INS5_IJNS5_IJNS5_IJSP_SD_EEENS5_IJSO_SC_EEEEEESD_NS5_IJSC_SC_EEEEEENS5_IJNS5_IJNS5_IJSU_SY_EEESX_EEESW_NS5_IJSC_SY_EEEEEEEEEEEvNS4_8identityES1J_S24_vS25_EENS_8epilogue10collective18CollectiveEpilogueINS27_23Sm100TmaWarpSpecializedILi4ELi2ELi16ELb1ELb0EEEJNS5_IJNSA_ILi64EEESG_SH_EEENS5_IJNSN_IS2C_SD_EENSN_INS5_IJST_SC_EEENS5_IJSD_S2C_EEEEEEEENS_10bfloat16_tESM_S2J_SM_NS27_6fusion15FusionCallbacksIS2B_NS2K_17LinearCombinationIS2J_fS2J_fLNS_15FloatRoundStyleE2EEES2D_S2I_JEEENS4_5SM1004TMEM4LOAD26SM100_TMEM_LOAD_32dp32b16xENS4_13SM90_TMA_LOADENS1K_INS1L_ILi1ELi4ELi3EEENS1N_ILi16EEENSN_INS5_IJS1P_ST_EEENS5_IJST_SD_EEEEEEENS4_39AutoVectorizingCopyWithAssumedAlignmentILi128EEENS4_14SM90_TMA_STOREES30_S32_S32_EEEvvEEEEvNT_6ParamsE)
        /*0038*/ 	.word	0x00000000


	//----- nvinfo : EIATTR_MIN_STACK_SIZE
	.align		4
.L_27:
        /*003c*/ 	.byte	0x04, 0x12
        /*003e*/ 	.short	(.L_29 - .L_28)
	.align		4
.L_28:
        /*0040*/ 	.word	index@(_ZN7cutlass13device_kernelINS_4gemm6kernel13GemmUniversalIN4cute5tupleIJiiiiEEENS1_10collective13CollectiveMmaINS1_46MainloopSm100TmaUmmaWarpSpecializedBlockScaledILi6ELi2ELi2ENS5_IJNS4_1CILi4EEENSA_ILi2EEENSA_ILi1EEEEEEEENS5_IJNSA_ILi128EEESG_NSA_ILi256EEEEEENS5_IJNS_12float_e2m1_tENS_13float_ue8m0_tEEEENS5_IJNS5_IJlSD_lEEENS4_6LayoutINS5_IJNS5_IJNS5_IJNSA_ILi32EEESB_EEEiEEESQ_NS5_IJSD_iEEEEEENS5_IJNS5_IJNS5_IJNSA_ILi16EEESB_EEEiEEENS5_IJNS5_IJNSA_ILi0EEESD_EEENSA_ILi512EEEEEENS5_IJSW_iEEEEEEEEEEESL_S13_NS4_8TiledMMAINS4_8MMA_AtomIJNS4_17SM100_MMA_MXF4_SSISJ_SJ_fSK_Li128ELi128ELi32ELNS4_4UMMA5MajorE0ELS18_0ELNS17_7ScaleInE0ELS19_0EEEEEENSN_INS5_IJSD_SD_SD_EEENS5_IJSW_SW_SW_EEEEENS5_IJNS4_10UnderscoreES1F_S1F_EEEEENS5_IJNS4_23SM90_TMA_LOAD_MULTICASTES1I_EEENS5_IJNS4_14ComposedLayoutINS4_7SwizzleILi3ELi4ELi3EEENS4_18smem_ptr_flag_bitsILi4EEENSN_INS5_IJNSA_ILi8EEESH_EEENS5_IJSH_SD_EEEEEEENSN_INS5_IJNS5_IJNS5_IJSP_SD_EEENS5_IJSO_SC_EEEEEESD_NS5_IJSC_SC_EEEEEENS5_IJNS5_IJNS5_IJSU_SY_EEESX_EEESW_NS5_IJSC_SY_EEEEEEEEEEEvNS4_8identityES1J_S24_vS25_EENS_8epilogue10collective18CollectiveEpilogueINS27_23Sm100TmaWarpSpecializedILi4ELi2ELi16ELb1ELb0EEEJNS5_IJNSA_ILi64EEESG_SH_EEENS5_IJNSN_IS2C_SD_EENSN_INS5_IJST_SC_EEENS5_IJSD_S2C_EEEEEEEENS_10bfloat16_tESM_S2J_SM_NS27_6fusion15FusionCallbacksIS2B_NS2K_17LinearCombinationIS2J_fS2J_fLNS_15FloatRoundStyleE2EEES2D_S2I_JEEENS4_5SM1004TMEM4LOAD26SM100_TMEM_LOAD_32dp32b16xENS4_13SM90_TMA_LOADENS1K_INS1L_ILi1ELi4ELi3EEENS1N_ILi16EEENSN_INS5_IJS1P_ST_EEENS5_IJST_SD_EEEEEEENS4_39AutoVectorizingCopyWithAssumedAlignmentILi128EEENS4_14SM90_TMA_STOREES30_S32_S32_EEEvvEEEEvNT_6ParamsE)
        /*0044*/ 	.word	0x00000000
.L_29:


//--------------------- .nv.compat                --------------------------
	.section	.nv.compat,"",@"SHT_CUDA_COMPAT_INFO"
	.align	4
        /*0000*/ 	.byte	0x02, 0x09, 0x01, 0x00, 0x02, 0x02, 0x02, 0x00, 0x02, 0x05, 0x05, 0x00, 0x03, 0x07, 0x01, 0x01
        /*0010*/ 	.byte	0x02, 0x03, 0x01, 0x00, 0x02, 0x06, 0x01, 0x00, 0x04, 0x0b, 0x08, 0x00, 0x09, 0x00, 0x00, 0x00
        /*0020*/ 	.byte	0x00, 0x00, 0x00, 0x00


//--------------------- .nv.info._ZN7cutlass13device_kernelINS_4gemm6kernel13GemmUniversalIN4cute5tupleIJiiiiEEENS1_10collective13CollectiveMmaINS1_46MainloopSm100TmaUmmaWarpSpecializedBlockScaledILi6ELi2ELi2ENS5_IJNS4_1CILi4EEENSA_ILi2EEENSA_ILi1EEEEEEEENS5_IJNSA_ILi128EEESG_NSA_ILi256EEEEEENS5_IJNS_12float_e2m1_tENS_13float_ue8m0_tEEEENS5_IJNS5_IJlSD_lEEENS4_6LayoutINS5_IJNS5_IJNS5_IJNSA_ILi32EEESB_EEEiEEESQ_NS5_IJSD_iEEEEEENS5_IJNS5_IJNS5_IJNSA_ILi16EEESB_EEEiEEENS5_IJNS5_IJNSA_ILi0EEESD_EEENSA_ILi512EEEEEENS5_IJSW_iEEEEEEEEEEESL_S13_NS4_8TiledMMAINS4_8MMA_AtomIJNS4_17SM100_MMA_MXF4_SSISJ_SJ_fSK_Li128ELi128ELi32ELNS4_4UMMA5MajorE0ELS18_0ELNS17_7ScaleInE0ELS19_0EEEEEENSN_INS5_IJSD_SD_SD_EEENS5_IJSW_SW_SW_EEEEENS5_IJNS4_10UnderscoreES1F_S1F_EEEEENS5_IJNS4_23SM90_TMA_LOAD_MULTICASTES1I_EEENS5_IJNS4_14ComposedLayoutINS4_7SwizzleILi3ELi4ELi3EEENS4_18smem_ptr_flag_bitsILi4EEENSN_INS5_IJNSA_ILi8EEESH_EEENS5_IJSH_SD_EEEEEEENSN_INS5_IJNS5_IJNS5_IJSP_SD_EEENS5_IJSO_SC_EEEEEESD_NS5_IJSC_SC_EEEEEENS5_IJNS5_IJNS5_IJSU_SY_EEESX_EEESW_NS5_IJSC_SY_EEEEEEEEEEEvNS4_8identityES1J_S24_vS25_EENS_8epilogue10collective18CollectiveEpilogueINS27_23Sm100TmaWarpSpecializedILi4ELi2ELi16ELb1ELb0EEEJNS5_IJNSA_ILi64EEESG_SH_EEENS5_IJNSN_IS2C_SD_EENSN_INS5_IJST_SC_EEENS5_IJSD_S2C_EEEEEEEENS_10bfloat16_tESM_S2J_SM_NS27_6fusion15FusionCallbacksIS2B_NS2K_17LinearCombinationIS2J_fS2J_fLNS_15FloatRoundStyleE2EEES2D_S2I_JEEENS4_5SM1004TMEM4LOAD26SM100_TMEM_LOAD_32dp32b16xENS4_13SM90_TMA_LOADENS1K_INS1L_ILi1ELi4ELi3EEENS1N_ILi16EEENSN_INS5_IJS1P_ST_EEENS5_IJST_SD_EEEEEEENS4_39AutoVectorizingCopyWithAssumedAlignmentILi128EEENS4_14SM90_TMA_STOREES30_S32_S32_EEEvvEEEEvNT_6ParamsE --------------------------
	.section	.nv.info._ZN7cutlass13device_kernelINS_4gemm6kernel13GemmUniversalIN4cute5tupleIJiiiiEEENS1_10collective13CollectiveMmaINS1_46MainloopSm100TmaUmmaWarpSpecializedBlockScaledILi6ELi2ELi2ENS5_IJNS4_1CILi4EEENSA_ILi2EEENSA_ILi1EEEEEEEENS5_IJNSA_ILi128EEESG_NSA_ILi256EEEEEENS5_IJNS_12float_e2m1_tENS_13float_ue8m0_tEEEENS5_IJNS5_IJlSD_lEEENS4_6LayoutINS5_IJNS5_IJNS5_IJNSA_ILi32EEESB_EEEiEEESQ_NS5_IJSD_iEEEEEENS5_IJNS5_IJNS5_IJNSA_ILi16EEESB_EEEiEEENS5_IJNS5_IJNSA_ILi0EEESD_EEENSA_ILi512EEEEEENS5_IJSW_iEEEEEEEEEEESL_S13_NS4_8TiledMMAINS4_8MMA_AtomIJNS4_17SM100_MMA_MXF4_SSISJ_SJ_fSK_Li128ELi128ELi32ELNS4_4UMMA5MajorE0ELS18_0ELNS17_7ScaleInE0ELS19_0EEEEEENSN_INS5_IJSD_SD_SD_EEENS5_IJSW_SW_SW_EEEEENS5_IJNS4_10UnderscoreES1F_S1F_EEEEENS5_IJNS4_23SM90_TMA_LOAD_MULTICASTES1I_EEENS5_IJNS4_14ComposedLayoutINS4_7SwizzleILi3ELi4ELi3EEENS4_18smem_ptr_flag_bitsILi4EEENSN_INS5_IJNSA_ILi8EEESH_EEENS5_IJSH_SD_EEEEEEENSN_INS5_IJNS5_IJNS5_IJSP_SD_EEENS5_IJSO_SC_EEEEEESD_NS5_IJSC_SC_EEEEEENS5_IJNS5_IJNS5_IJSU_SY_EEESX_EEESW_NS5_IJSC_SY_EEEEEEEEEEEvNS4_8identityES1J_S24_vS25_EENS_8epilogue10collective18CollectiveEpilogueINS27_23Sm100TmaWarpSpecializedILi4ELi2ELi16ELb1ELb0EEEJNS5_IJNSA_ILi64EEESG_SH_EEENS5_IJNSN_IS2C_SD_EENSN_INS5_IJST_SC_EEENS5_IJSD_S2C_EEEEEEEENS_10bfloat16_tESM_S2J_SM_NS27_6fusion15FusionCallbacksIS2B_NS2K_17LinearCombinationIS2J_fS2J_fLNS_15FloatRoundStyleE2EEES2D_S2I_JEEENS4_5SM1004TMEM4LOAD26SM100_TMEM_LOAD_32dp32b16xENS4_13SM90_TMA_LOADENS1K_INS1L_ILi1ELi4ELi3EEENS1N_ILi16EEENSN_INS5_IJS1P_ST_EEENS5_IJST_SD_EEEEEEENS4_39AutoVectorizingCopyWithAssumedAlignmentILi128EEENS4_14SM90_TMA_STOREES30_S32_S32_EEEvvEEEEvNT_6ParamsE,"",@"SHT_CUDA_INFO"
	.sectionflags	@""
	.align	4


	//----- nvinfo : EIATTR_CUDA_API_VERSION
	.align		4
        /*0000*/ 	.byte	0x04, 0x37
        /*0002*/ 	.short	(.L_31 - .L_30)
.L_30:
        /*0004*/ 	.word	0x00000082


	//----- nvinfo : EIATTR_KPARAM_INFO
	.align		4
.L_31:
        /*0008*/ 	.byte	0x04, 0x17
        /*000a*/ 	.short	(.L_33 - .L_32)
.L_32:
        /*000c*/ 	.word	0x00000000
        /*0010*/ 	.short	0x0000
        /*0012*/ 	.short	0x0000
        /*0014*/ 	.byte	0x00, 0xf0, 0x01, 0x30


	//----- nvinfo : EIATTR_AT_ENTRY_FRAGMENTS
	.align		4
.L_33:
        /*0018*/ 	.byte	0x04, 0x4f
        /*001a*/ 	.short	(.L_35 - .L_34)


	//   ....[0]....
.L_34:
        /*001c*/ 	.word	0x00000006


	//----- nvinfo : EIATTR_RESERVED_SMEM_USED
	.align		4
.L_35:
        /*0020*/ 	.byte	0x01, 0x41
	.zero		2


	//----- nvinfo : EIATTR_SPARSE_MMA_MASK
	.align		4
        /*0024*/ 	.byte	0x03, 0x50
        /*0026*/ 	.short	0x0000


	//----- nvinfo : EIATTR_TCGEN05_1CTA_USED
	.align		4
        /*0028*/ 	.byte	0x01, 0x51
	.zero		2


	//----- nvinfo : EIATTR_MAXREG_COUNT
	.align		4
        /*002c*/ 	.byte	0x03, 0x1b
        /*002e*/ 	.short	0x00ff


	//----- nvinfo : EIATTR_NUM_BARRIERS
	.align		4
        /*0030*/ 	.byte	0x02, 0x4c
        /*0032*/ 	.byte	0x07
	.zero		1


	//----- nvinfo : EIATTR_EXTERNS
	.align		4
        /*0034*/ 	.byte	0x04, 0x0f
        /*0036*/ 	.short	(.L_37 - .L_36)


	//   ....[0]....
	.align		4
.L_36:
        /*0038*/ 	.word	index@(__assertfail)


	//----- nvinfo : EIATTR_MERCURY_ISA_VERSION
	.align		4
.L_37:
        /*003c*/ 	.byte	0x03, 0x5f
        /*003e*/ 	.short	0x0101


	//----- nvinfo : EIATTR_INT_WARP_WIDE_INSTR_OFFSETS
	.align		4
        /*0040*/ 	.byte	0x04, 0x31
        /*0042*/ 	.short	(.L_39 - .L_38)


	//   ....[0]....
.L_38:
        /*0044*/ 	.word	0x00002660


	//   ....[1]....
        /*0048*/ 	.word	0x00004420


	//   ....[2]....
        /*004c*/ 	.word	0x00004450


	//   ....[3]....
        /*0050*/ 	.word	0x000044a0


	//   ....[4]....
        /*0054*/ 	.word	0x00004d50


	//   ....[5]....
        /*0058*/ 	.word	0x00004d70


	//   ....[6]....
        /*005c*/ 	.word	0x00004dd0


	//   ....[7]....
        /*0060*/ 	.word	0x00004f10


	//   ....[8]....
        /*0064*/ 	.word	0x00004f30


	//   ....[9]....
        /*0068*/ 	.word	0x00004ff0


	//   ....[10]....
        /*006c*/ 	.word	0x000050f0


	//   ....[11]....
        /*0070*/ 	.word	0x00005130


	//   ....[12]....
        /*0074*/ 	.word	0x000051d0


	//   ....[13]....
        /*0078*/ 	.word	0x000052d0


	//   ....[14]....
        /*007c*/ 	.word	0x000052f0


	//   ....[15]....
        /*0080*/ 	.word	0x000053c0


	//   ....[16]....
        /*0084*/ 	.word	0x000054c0


	//   ....[17]....
        /*0088*/ 	.word	0x00005500


	//   ....[18]....
        /*008c*/ 	.word	0x000055c0


	//   ....[19]....
        /*0090*/ 	.word	0x000056a0


	//   ....[20]....
        /*0094*/ 	.word	0x000056c0


	//   ....[21]....
        /*0098*/ 	.word	0x000057a0


	//   ....[22]....
        /*009c*/ 	.word	0x00005880


	//   ....[23]....
        /*00a0*/ 	.word	0x000058f0


	//   ....[24]....
        /*00a4*/ 	.word	0x000059a0


	//   ....[25]....
        /*00a8*/ 	.word	0x00005b40


	//   ....[26]....
        /*00ac*/ 	.word	0x00005b50


	//   ....[27]....
        /*00b0*/ 	.word	0x00005c30


	//----- nvinfo : EIATTR_COOP_GROUP_MASK_REGIDS
	.align		4
.L_39:
        /*00b4*/ 	.byte	0x04, 0x29
        /*00b6*/ 	.short	(.L_41 - .L_40)


	//   ....[0]....
.L_40:
        /*00b8*/ 	.word	0xffffffff


	//   ....[1]....
        /*00bc*/ 	.word	0xffffffff


	//   ....[2]....
        /*00c0*/ 	.word	0xffffffff


	//   ....[3]....
        /*00c4*/ 	.word	0xffffffff


	//   ....[4]....
        /*00c8*/ 	.word	0xffffffff


	//   ....[5]....
        /*00cc*/ 	.word	0xffffffff


	//   ....[6]....
        /*00d0*/ 	.word	0xffffffff


	//   ....[7]....
        /*00d4*/ 	.word	0xffffffff


	//   ....[8]....
        /*00d8*/ 	.word	0xffffffff


	//   ....[9]....
        /*00dc*/ 	.word	0xffffffff


	//   ....[10]....
        /*00e0*/ 	.word	0xffffffff


	//   ....[11]....
        /*00e4*/ 	.word	0xffffffff


	//   ....[12]....
        /*00e8*/ 	.word	0xffffffff


	//   ....[13]....
        /*00ec*/ 	.word	0xffffffff


	//----- nvinfo : EIATTR_COOP_GROUP_INSTR_OFFSETS
	.align		4
.L_41:
        /*00f0*/ 	.byte	0x04, 0x28
        /*00f2*/ 	.short	(.L_43 - .L_42)


	//   ....[0]....
.L_42:
        /*00f4*/ 	.word	0x00000090


	//   ....[1]....
        /*00f8*/ 	.word	0x00000530


	//   ....[2]....
        /*00fc*/ 	.word	0x00000720


	//   ....[3]....
        /*0100*/ 	.word	0x000008c0


	//   ....[4]....
        /*0104*/ 	.word	0x000009c0


	//   ....[5]....
        /*0108*/ 	.word	0x00000b30


	//   ....[6]....
        /*010c*/ 	.word	0x00000c90


	//   ....[7]....
        /*0110*/ 	.word	0x00000e40


	//   ....[8]....
        /*0114*/ 	.word	0x00002540


	//   ....[9]....
        /*0118*/ 	.word	0x00003450


	//   ....[10]....
        /*011c*/ 	.word	0x00003660


	//   ....[11]....
        /*0120*/ 	.word	0x00003690


	//   ....[12]....
        /*0124*/ 	.word	0x00004310


	//   ....[13]....
        /*0128*/ 	.word	0x00004540


	//----- nvinfo : EIATTR_VRC_CTA_INIT_COUNT
	.align		4
.L_43:
        /*012c*/ 	.byte	0x02, 0x4a
        /*012e*/ 	.byte	0x80
	.zero		1


	//----- nvinfo : EIATTR_SYSCALL_OFFSETS
	.align		4
        /*0130*/ 	.byte	0x04, 0x46
        /*0132*/ 	.short	(.L_45 - .L_44)


	//   ....[0]....
.L_44:
        /*0134*/ 	.word	0x00006730


	//   ....[1]....
        /*0138*/ 	.word	0x00006820


	//   ....[2]....
        /*013c*/ 	.word	0x00007110


	//   ....[3]....
        /*0140*/ 	.word	0x00007280


	//   ....[4]....
        /*0144*/ 	.word	0x00007fa0


	//   ....[5]....
        /*0148*/ 	.word	0x00008110


	//   ....[6]....
        /*014c*/ 	.word	0x00008e20


	//   ....[7]....
        /*0150*/ 	.word	0x00008f90


	//   ....[8]....
        /*0154*/ 	.word	0x00009cd0


	//   ....[9]....
        /*0158*/ 	.word	0x00009e40


	//   ....[10]....
        /*015c*/ 	.word	0x0000ab90


	//   ....[11]....
        /*0160*/ 	.word	0x0000ad00


	//   ....[12]....
        /*0164*/ 	.word	0x0000ba60


	//   ....[13]....
        /*0168*/ 	.word	0x0000bbd0


	//   ....[14]....
        /*016c*/ 	.word	0x0000c920


	//   ....[15]....
        /*0170*/ 	.word	0x0000ca90


	//   ....[16]....
        /*0174*/ 	.word	0x0000d780


	//   ....[17]....
        /*0178*/ 	.word	0x0000d8f0


	//----- nvinfo : EIATTR_MBARRIER_INSTR_OFFSETS
	.align		4
.L_45:
        /*017c*/ 	.byte	0x04, 0x39
        /*017e*/ 	.short	(.L_47 - .L_46)


	//   ....[0]....
.L_46:
        /*0180*/ 	.word	0x00000650
        /*0184*/ 	.word	0x000000ff
        /*0188*/ 	.word	0x00000000
        /*018c*/ 	.short	0x0100
        /*018e*/ 	.byte	0x07
	.zero		1


	//   ....[1]....
        /*0190*/ 	.word	0x00000660
        /*0194*/ 	.word	0x000000ff
        /*0198*/ 	.word	0x00000030
        /*019c*/ 	.short	0x0100
        /*019e*/ 	.byte	0x07
	.zero		1


	//   ....[2]....
        /*01a0*/ 	.word	0x00000670
        /*01a4*/ 	.word	0x000000ff
        /*01a8*/ 	.word	0x00000008
        /*01ac*/ 	.short	0x0100
        /*01ae*/ 	.byte	0x07
	.zero		1


	//   ....[3]....
        /*01b0*/ 	.word	0x00000680
        /*01b4*/ 	.word	0x000000ff
        /*01b8*/ 	.word	0x00000038
        /*01bc*/ 	.short	0x0100
        /*01be*/ 	.byte	0x07
	.zero		1


	//   ....[4]....
        /*01c0*/ 	.word	0x00000690
        /*01c4*/ 	.word	0x000000ff
        /*01c8*/ 	.word	0x00000010
        /*01cc*/ 	.short	0x0100
        /*01ce*/ 	.byte	0x07
	.zero		1


	//   ....[5]....
        /*01d0*/ 	.word	0x000006a0
        /*01d4*/ 	.word	0x000000ff
        /*01d8*/ 	.word	0x00000040
        /*01dc*/ 	.short	0x0100
        /*01de*/ 	.byte	0x07
	.zero		1


	//   ....[6]....
        /*01e0*/ 	.word	0x000006b0
        /*01e4*/ 	.word	0x000000ff
        /*01e8*/ 	.word	0x00000018
        /*01ec*/ 	.short	0x0100
        /*01ee*/ 	.byte	0x07
	.zero		1


	//   ....[7]....
        /*01f0*/ 	.word	0x000006c0
        /*01f4*/ 	.word	0x000000ff
        /*01f8*/ 	.word	0x00000048
        /*01fc*/ 	.short	0x0100
        /*01fe*/ 	.byte	0x07
	.zero		1


	//   ....[8]....
        /*0200*/ 	.word	0x000006d0
        /*0204*/ 	.word	0x000000ff
        /*0208*/ 	.word	0x00000020
        /*020c*/ 	.short	0x0100
        /*020e*/ 	.byte	0x07
	.zero		1


	//   ....[9]....
        /*0210*/ 	.word	0x000006e0
        /*0214*/ 	.word	0x000000ff
        /*0218*/ 	.word	0x00000050
        /*021c*/ 	.short	0x0100
        /*021e*/ 	.byte	0x07
	.zero		1


	//   ....[10]....
        /*0220*/ 	.word	0x000006f0
        /*0224*/ 	.word	0x000000ff
        /*0228*/ 	.word	0x00000028
        /*022c*/ 	.short	0x0100
        /*022e*/ 	.byte	0x07
	.zero		1


	//   ....[11]....
        /*0230*/ 	.word	0x00000700
        /*0234*/ 	.word	0x000000ff
        /*0238*/ 	.word	0x00000058
        /*023c*/ 	.short	0x0100
        /*023e*/ 	.byte	0x07
	.zero		1


	//   ....[12]....
        /*0240*/ 	.word	0x00000830
        /*0244*/ 	.word	0x000000ff
        /*0248*/ 	.word	0x00000060
        /*024c*/ 	.short	0x0100
        /*024e*/ 	.byte	0x07
	.zero		1


	//   ....[13]....
        /*0250*/ 	.word	0x00000840
        /*0254*/ 	.word	0x000000ff
        /*0258*/ 	.word	0x00000080
        /*025c*/ 	.short	0x0100
        /*025e*/ 	.byte	0x07
	.zero		1


	//   ....[14]....
        /*0260*/ 	.word	0x00000850
        /*0264*/ 	.word	0x000000ff
        /*0268*/ 	.word	0x00000068
        /*026c*/ 	.short	0x0100
        /*026e*/ 	.byte	0x07
	.zero		1


	//   ....[15]....
        /*0270*/ 	.word	0x00000860
        /*0274*/ 	.word	0x000000ff
        /*0278*/ 	.word	0x00000088
        /*027c*/ 	.short	0x0100
        /*027e*/ 	.byte	0x07
	.zero		1


	//   ....[16]....
        /*0280*/ 	.word	0x00000870
        /*0284*/ 	.word	0x000000ff
        /*0288*/ 	.word	0x00000070
        /*028c*/ 	.short	0x0100
        /*028e*/ 	.byte	0x07
	.zero		1


	//   ....[17]....
        /*0290*/ 	.word	0x00000880
        /*0294*/ 	.word	0x000000ff
        /*0298*/ 	.word	0x00000090
        /*029c*/ 	.short	0x0100
        /*029e*/ 	.byte	0x07
	.zero		1


	//   ....[18]....
        /*02a0*/ 	.word	0x00000890
        /*02a4*/ 	.word	0x000000ff
        /*02a8*/ 	.word	0x00000078
        /*02ac*/ 	.short	0x0100
        /*02ae*/ 	.byte	0x07
	.zero		1


	//   ....[19]....
        /*02b0*/ 	.word	0x000008a0
        /*02b4*/ 	.word	0x000000ff
        /*02b8*/ 	.word	0x00000098
        /*02bc*/ 	.short	0x0100
        /*02be*/ 	.byte	0x07
	.zero		1


	//   ....[20]....
        /*02c0*/ 	.word	0x00000990
        /*02c4*/ 	.word	0x000000ff
        /*02c8*/ 	.word	0x000000a0
        /*02cc*/ 	.short	0x0100
        /*02ce*/ 	.byte	0x06
	.zero		1


	//   ....[21]....
        /*02d0*/ 	.word	0x000009a0
        /*02d4*/ 	.word	0x000000ff
        /*02d8*/ 	.word	0x000000a8
        /*02dc*/ 	.short	0x0100
        /*02de*/ 	.byte	0x06
	.zero		1


	//   ....[22]....
        /*02e0*/ 	.word	0x00000ae0
        /*02e4*/ 	.word	0x000000ff
        /*02e8*/ 	.word	0x000000b0
        /*02ec*/ 	.short	0x0100
        /*02ee*/ 	.byte	0x06
	.zero		1


	//   ....[23]....
        /*02f0*/ 	.word	0x00000af0
        /*02f4*/ 	.word	0x000000ff
        /*02f8*/ 	.word	0x000000c0
        /*02fc*/ 	.short	0x0100
        /*02fe*/ 	.byte	0x06
	.zero		1


	//   ....[24]....
        /*0300*/ 	.word	0x00000b00
        /*0304*/ 	.word	0x000000ff
        /*0308*/ 	.word	0x000000b8
        /*030c*/ 	.short	0x0100
        /*030e*/ 	.byte	0x06
	.zero		1


	//   ....[25]....
        /*0310*/ 	.word	0x00000b10
        /*0314*/ 	.word	0x000000ff
        /*0318*/ 	.word	0x000000c8
        /*031c*/ 	.short	0x0100
        /*031e*/ 	.byte	0x06
	.zero		1


	//   ....[26]....
        /*0320*/ 	.word	0x00000c40
        /*0324*/ 	.word	0x000000ff
        /*0328*/ 	.word	0x000000d0
        /*032c*/ 	.short	0x0100
        /*032e*/ 	.byte	0x07
	.zero		1


	//   ....[27]....
        /*0330*/ 	.word	0x00000c50
        /*0334*/ 	.word	0x000000ff
        /*0338*/ 	.word	0x000000e0
        /*033c*/ 	.short	0x0100
        /*033e*/ 	.byte	0x07
	.zero		1


	//   ....[28]....
        /*0340*/ 	.word	0x00000c60
        /*0344*/ 	.word	0x000000ff
        /*0348*/ 	.word	0x000000d8
        /*034c*/ 	.short	0x0100
        /*034e*/ 	.byte	0x07
	.zero		1


	//   ....[29]....
        /*0350*/ 	.word	0x00000c70
        /*0354*/ 	.word	0x000000ff
        /*0358*/ 	.word	0x000000e8
        /*035c*/ 	.short	0x0100
        /*035e*/ 	.byte	0x07
	.zero		1


	//   ....[30]....
        /*0360*/ 	.word	0x00000d60
        /*0364*/ 	.word	0x000000ff
        /*0368*/ 	.word	0x000000f0
        /*036c*/ 	.short	0x0100
        /*036e*/ 	.byte	0x06
	.zero		1


	//   ....[31]....
        /*0370*/ 	.word	0x00000d70
        /*0374*/ 	.word	0x000000ff
        /*0378*/ 	.word	0x00000100
        /*037c*/ 	.short	0x0100
        /*037e*/ 	.byte	0x06
	.zero		1


	//   ....[32]....
        /*0380*/ 	.word	0x00000d80
        /*0384*/ 	.word	0x000000ff
        /*0388*/ 	.word	0x000000f8
        /*038c*/ 	.short	0x0100
        /*038e*/ 	.byte	0x06
	.zero		1


	//   ....[33]....
        /*0390*/ 	.word	0x00000d90
        /*0394*/ 	.word	0x000000ff
        /*0398*/ 	.word	0x00000108
        /*039c*/ 	.short	0x0100
        /*039e*/ 	.byte	0x06
	.zero		1


	//   ....[34]....
        /*03a0*/ 	.word	0x00001a80
        /*03a4*/ 	.word	0x00000002
        /*03a8*/ 	.word	0x00000100
        /*03ac*/ 	.short	0x010a
        /*03ae*/ 	.byte	0xff
	.zero		1


	//   ....[35]....
        /*03b0*/ 	.word	0x00001ab0
        /*03b4*/ 	.word	0x00000002
        /*03b8*/ 	.word	0x000000f0
        /*03bc*/ 	.short	0x0101
        /*03be*/ 	.byte	0xff
	.zero		1


	//   ....[36]....
        /*03c0*/ 	.word	0x00001b90
        /*03c4*/ 	.word	0x000000ff
        /*03c8*/ 	.word	0x00000030
        /*03cc*/ 	.short	0x010a
        /*03ce*/ 	.byte	0x08
	.zero		1


	//   ....[37]....
        /*03d0*/ 	.word	0x00001c20
        /*03d4*/ 	.word	0x000000ff
        /*03d8*/ 	.word	0x00000030
        /*03dc*/ 	.short	0x010a
        /*03de*/ 	.byte	0x21
	.zero		1


	//   ....[38]....
        /*03e0*/ 	.word	0x00001d60
        /*03e4*/ 	.word	0x000000ff
        /*03e8*/ 	.word	0x00000030
        /*03ec*/ 	.short	0x010a
        /*03ee*/ 	.byte	0x08
	.zero		1


	//   ....[39]....
        /*03f0*/ 	.word	0x00002070
        /*03f4*/ 	.word	0x000000ff
        /*03f8*/ 	.word	0x000000a8
        /*03fc*/ 	.short	0x0101
        /*03fe*/ 	.byte	0x04
	.zero		1


	//   ....[40]....
        /*0400*/ 	.word	0x00002090
        /*0404*/ 	.word	0x000000ff
        /*0408*/ 	.word	0x00000030
        /*040c*/ 	.short	0x010a
        /*040e*/ 	.byte	0x08
	.zero		1


	//   ....[41]....
        /*0410*/ 	.word	0x00002110
        /*0414*/ 	.word	0x000000ff
        /*0418*/ 	.word	0x00000030
        /*041c*/ 	.short	0x010a
        /*041e*/ 	.byte	0x21
	.zero		1


	//   ....[42]....
        /*0420*/ 	.word	0x00002250
        /*0424*/ 	.word	0x000000ff
        /*0428*/ 	.word	0x00000030
        /*042c*/ 	.short	0x010a
        /*042e*/ 	.byte	0x08
	.zero		1


	//   ....[43]....
        /*0430*/ 	.word	0x00002570
        /*0434*/ 	.word	0x00000002
        /*0438*/ 	.word	0x000000b0
        /*043c*/ 	.short	0x010a
        /*043e*/ 	.byte	0xff
	.zero		1


	//   ....[44]....
        /*0440*/ 	.word	0x00002630
        /*0444*/ 	.word	0x00000002
        /*0448*/ 	.word	0x00000000
        /*044c*/ 	.short	0x0101
        /*044e*/ 	.byte	0xff
	.zero		1


	//   ....[45]....
        /*0450*/ 	.word	0x00002bb0
        /*0454*/ 	.word	0x000000ff
        /*0458*/ 	.word	0x00000000
        /*045c*/ 	.short	0x010a
        /*045e*/ 	.byte	0x05
	.zero		1


	//   ....[46]....
        /*0460*/ 	.word	0x00002c40
        /*0464*/ 	.word	0x000000ff
        /*0468*/ 	.word	0x00000000
        /*046c*/ 	.short	0x010a
        /*046e*/ 	.byte	0x05
	.zero		1


	//   ....[47]....
        /*0470*/ 	.word	0x00002cd0
        /*0474*/ 	.word	0x000000ff
        /*0478*/ 	.word	0x00000000
        /*047c*/ 	.short	0x010a
        /*047e*/ 	.byte	0x05
	.zero		1


	//   ....[48]....
        /*0480*/ 	.word	0x00002d60
        /*0484*/ 	.word	0x000000ff
        /*0488*/ 	.word	0x00000000
        /*048c*/ 	.short	0x010a
        /*048e*/ 	.byte	0x05
	.zero		1


	//   ....[49]....
        /*0490*/ 	.word	0x00002df0
        /*0494*/ 	.word	0x000000ff
        /*0498*/ 	.word	0x00000000
        /*049c*/ 	.short	0x010a
        /*049e*/ 	.byte	0x05
	.zero		1


	//   ....[50]....
        /*04a0*/ 	.word	0x00002e90
        /*04a4*/ 	.word	0x00000000
        /*04a8*/ 	.word	0x00000000
        /*04ac*/ 	.short	0x010a
        /*04ae*/ 	.byte	0xff
	.zero		1


	//   ....[51]....
        /*04b0*/ 	.word	0x00002fb0
        /*04b4*/ 	.word	0x00000000
        /*04b8*/ 	.word	0x000000f0
        /*04bc*/ 	.short	0x010a
        /*04be*/ 	.byte	0xff
	.zero		1


	//   ....[52]....
        /*04c0*/ 	.word	0x00003020
        /*04c4*/ 	.word	0x00000000
        /*04c8*/ 	.word	0x00000000
        /*04cc*/ 	.short	0x0101
        /*04ce*/ 	.byte	0xff
	.zero		1


	//   ....[53]....
        /*04d0*/ 	.word	0x00003040
        /*04d4*/ 	.word	0x000000ff
        /*04d8*/ 	.word	0x000000c0
        /*04dc*/ 	.short	0x010a
        /*04de*/ 	.byte	0x05
	.zero		1


	//   ....[54]....
        /*04e0*/ 	.word	0x00003160
        /*04e4*/ 	.word	0x00000000
        /*04e8*/ 	.word	0x000000b0
        /*04ec*/ 	.short	0x010a
        /*04ee*/ 	.byte	0xff
	.zero		1


	//   ....[55]....
        /*04f0*/ 	.word	0x00003260
        /*04f4*/ 	.word	0x00000000
        /*04f8*/ 	.word	0x00000000
        /*04fc*/ 	.short	0x0101
        /*04fe*/ 	.byte	0xff
	.zero		1


	//   ....[56]....
        /*0500*/ 	.word	0x000032f0
        /*0504*/ 	.word	0x000000ff
        /*0508*/ 	.word	0x000000c0
        /*050c*/ 	.short	0x0106
        /*050e*/ 	.byte	0x05
	.zero		1


	//   ....[57]....
        /*0510*/ 	.word	0x00003310
        /*0514*/ 	.word	0x000000ff
        /*0518*/ 	.word	0x000000c0
        /*051c*/ 	.short	0x010a
        /*051e*/ 	.byte	0x05
	.zero		1


	//   ....[58]....
        /*0520*/ 	.word	0x000033a0
        /*0524*/ 	.word	0x000000ff
        /*0528*/ 	.word	0x000000c0
        /*052c*/ 	.short	0x0106
        /*052e*/ 	.byte	0x04
	.zero		1


	//   ....[59]....
        /*0530*/ 	.word	0x000033e0
        /*0534*/ 	.word	0x00000000
        /*0538*/ 	.word	0x000000c0
        /*053c*/ 	.short	0x010a
        /*053e*/ 	.byte	0xff
	.zero		1


	//   ....[60]....
        /*0540*/ 	.word	0x00003bb0
        /*0544*/ 	.word	0x00000000
        /*0548*/ 	.word	0x000000b0
        /*054c*/ 	.short	0x010a
        /*054e*/ 	.byte	0xff
	.zero		1


	//   ....[61]....
        /*0550*/ 	.word	0x00003cc0
        /*0554*/ 	.word	0x00000003
        /*0558*/ 	.word	0x00000000
        /*055c*/ 	.short	0x0101
        /*055e*/ 	.byte	0xff
	.zero		1


	//   ....[62]....
        /*0560*/ 	.word	0x00003cd0
        /*0564*/ 	.word	0x000000ff
        /*0568*/ 	.word	0x00000000
        /*056c*/ 	.short	0x010a
        /*056e*/ 	.byte	0x0e
	.zero		1


	//   ....[63]....
        /*0570*/ 	.word	0x00003cf0
        /*0574*/ 	.word	0x000000ff
        /*0578*/ 	.word	0x000000e0
        /*057c*/ 	.short	0x010a
        /*057e*/ 	.byte	0x0f
	.zero		1


	//   ....[64]....
        /*0580*/ 	.word	0x00003dc0
        /*0584*/ 	.word	0x000000ff
        /*0588*/ 	.word	0x00000000
        /*058c*/ 	.short	0x010a
        /*058e*/ 	.byte	0x0e
	.zero		1


	//   ....[65]....
        /*0590*/ 	.word	0x00003ef0
        /*0594*/ 	.word	0x000000ff
        /*0598*/ 	.word	0x00000000
        /*059c*/ 	.short	0x010a
        /*059e*/ 	.byte	0x26
	.zero		1


	//   ....[66]....
        /*05a0*/ 	.word	0x00004260
        /*05a4*/ 	.word	0x000000ff
        /*05a8*/ 	.word	0x00000000
        /*05ac*/ 	.short	0x010a
        /*05ae*/ 	.byte	0x05
	.zero		1


	//   ....[67]....
        /*05b0*/ 	.word	0x000042f0
        /*05b4*/ 	.word	0x000000ff
        /*05b8*/ 	.word	0x00000000
        /*05bc*/ 	.short	0x010a
        /*05be*/ 	.byte	0x06
	.zero		1


	//   ....[68]....
        /*05c0*/ 	.word	0x00004700
        /*05c4*/ 	.word	0x00000000
        /*05c8*/ 	.word	0x000000b0
        /*05cc*/ 	.short	0x010a
        /*05ce*/ 	.byte	0xff
	.zero		1


	//   ....[69]....
        /*05d0*/ 	.word	0x00004840
        /*05d4*/ 	.word	0x00000000
        /*05d8*/ 	.word	0x00000000
        /*05dc*/ 	.short	0x0101
        /*05de*/ 	.byte	0xff
	.zero		1


	//   ....[70]....
        /*05e0*/ 	.word	0x00004b60
        /*05e4*/ 	.word	0x000000ff
        /*05e8*/ 	.word	0x000000a8
        /*05ec*/ 	.short	0x010a
        /*05ee*/ 	.byte	0x05
	.zero		1


	//   ....[71]....
        /*05f0*/ 	.word	0x00004cd0
        /*05f4*/ 	.word	0x000000ff
        /*05f8*/ 	.word	0x00000080
        /*05fc*/ 	.short	0x010a
        /*05fe*/ 	.byte	0x05
	.zero		1


	//   ....[72]....
        /*0600*/ 	.word	0x00004ec0
        /*0604*/ 	.word	0x000000ff
        /*0608*/ 	.word	0x00000060
        /*060c*/ 	.short	0x010b
        /*060e*/ 	.byte	0x05
	.zero		1


	//   ....[73]....
        /*0610*/ 	.word	0x00004ed0
        /*0614*/ 	.word	0x000000ff
        /*0618*/ 	.word	0x00000000
        /*061c*/ 	.short	0x0101
        /*061e*/ 	.byte	0x0e
	.zero		1


	//   ....[74]....
        /*0620*/ 	.word	0x00004ee0
        /*0624*/ 	.word	0x000000ff
        /*0628*/ 	.word	0x00000088
        /*062c*/ 	.short	0x010a
        /*062e*/ 	.byte	0x05
	.zero		1


	//   ....[75]....
        /*0630*/ 	.word	0x000050a0
        /*0634*/ 	.word	0x000000ff
        /*0638*/ 	.word	0x00000068
        /*063c*/ 	.short	0x010b
        /*063e*/ 	.byte	0x05
	.zero		1


	//   ....[76]....
        /*0640*/ 	.word	0x000050b0
        /*0644*/ 	.word	0x000000ff
        /*0648*/ 	.word	0x00000000
        /*064c*/ 	.short	0x0101
        /*064e*/ 	.byte	0x0d
	.zero		1


	//   ....[77]....
        /*0650*/ 	.word	0x000050c0
        /*0654*/ 	.word	0x000000ff
        /*0658*/ 	.word	0x00000090
        /*065c*/ 	.short	0x010a
        /*065e*/ 	.byte	0x05
	.zero		1


	//   ....[78]....
        /*0660*/ 	.word	0x00005280
        /*0664*/ 	.word	0x000000ff
        /*0668*/ 	.word	0x00000070
        /*066c*/ 	.short	0x010b
        /*066e*/ 	.byte	0x05
	.zero		1


	//   ....[79]....
        /*0670*/ 	.word	0x00005290
        /*0674*/ 	.word	0x000000ff
        /*0678*/ 	.word	0x00000000
        /*067c*/ 	.short	0x0101
        /*067e*/ 	.byte	0x07
	.zero		1


	//   ....[80]....
        /*0680*/ 	.word	0x000052a0
        /*0684*/ 	.word	0x000000ff
        /*0688*/ 	.word	0x00000098
        /*068c*/ 	.short	0x010a
        /*068e*/ 	.byte	0x05
	.zero		1


	//   ....[81]....
        /*0690*/ 	.word	0x00005470
        /*0694*/ 	.word	0x000000ff
        /*0698*/ 	.word	0x00000078
        /*069c*/ 	.short	0x010b
        /*069e*/ 	.byte	0x05
	.zero		1


	//   ....[82]....
        /*06a0*/ 	.word	0x00005480
        /*06a4*/ 	.word	0x000000ff
        /*06a8*/ 	.word	0x00000000
        /*06ac*/ 	.short	0x0101
        /*06ae*/ 	.byte	0x06
	.zero		1


	//   ....[83]....
        /*06b0*/ 	.word	0x00005490
        /*06b4*/ 	.word	0x000000ff
        /*06b8*/ 	.word	0x00000080
        /*06bc*/ 	.short	0x010a
        /*06be*/ 	.byte	0x05
	.zero		1


	//   ....[84]....
        /*06c0*/ 	.word	0x00005650
        /*06c4*/ 	.word	0x000000ff
        /*06c8*/ 	.word	0x00000060
        /*06cc*/ 	.short	0x010b
        /*06ce*/ 	.byte	0x05
	.zero		1


	//   ....[85]....
        /*06d0*/ 	.word	0x00005660
        /*06d4*/ 	.word	0x000000ff
        /*06d8*/ 	.word	0x00000000
        /*06dc*/ 	.short	0x0101
        /*06de*/ 	.byte	0x0e
	.zero		1


	//   ....[86]....
        /*06e0*/ 	.word	0x00005670
        /*06e4*/ 	.word	0x000000ff
        /*06e8*/ 	.word	0x00000088
        /*06ec*/ 	.short	0x010a
        /*06ee*/ 	.byte	0x05
	.zero		1


	//   ....[87]....
        /*06f0*/ 	.word	0x00005820
        /*06f4*/ 	.word	0x000000ff
        /*06f8*/ 	.word	0x00000068
        /*06fc*/ 	.short	0x010b
        /*06fe*/ 	.byte	0x05
	.zero		1


	//   ....[88]....
        /*0700*/ 	.word	0x00005830
        /*0704*/ 	.word	0x000000ff
        /*0708*/ 	.word	0x00000000
        /*070c*/ 	.short	0x0101
        /*070e*/ 	.byte	0x0d
	.zero		1


	//   ....[89]....
        /*0710*/ 	.word	0x00005840
        /*0714*/ 	.word	0x000000ff
        /*0718*/ 	.word	0x00000090
        /*071c*/ 	.short	0x010a
        /*071e*/ 	.byte	0x05
	.zero		1


	//   ....[90]....
        /*0720*/ 	.word	0x00005a20
        /*0724*/ 	.word	0x000000ff
        /*0728*/ 	.word	0x00000070
        /*072c*/ 	.short	0x010b
        /*072e*/ 	.byte	0x05
	.zero		1


	//   ....[91]....
        /*0730*/ 	.word	0x00005a90
        /*0734*/ 	.word	0x000000ff
        /*0738*/ 	.word	0x00000000
        /*073c*/ 	.short	0x0101
        /*073e*/ 	.byte	0x07
	.zero		1


	//   ....[92]....
        /*0740*/ 	.word	0x00005aa0
        /*0744*/ 	.word	0x000000ff
        /*0748*/ 	.word	0x00000098
        /*074c*/ 	.short	0x010a
        /*074e*/ 	.byte	0x05
	.zero		1


	//   ....[93]....
        /*0750*/ 	.word	0x00005d10
        /*0754*/ 	.word	0x000000ff
        /*0758*/ 	.word	0x00000078
        /*075c*/ 	.short	0x010b
        /*075e*/ 	.byte	0x05
	.zero		1


	//   ....[94]....
        /*0760*/ 	.word	0x00005d30
        /*0764*/ 	.word	0x000000ff
        /*0768*/ 	.word	0x00000000
        /*076c*/ 	.short	0x0101
        /*076e*/ 	.byte	0x06
	.zero		1


	//   ....[95]....
        /*0770*/ 	.word	0x00005d70
        /*0774*/ 	.word	0x000000ff
        /*0778*/ 	.word	0x00000080
        /*077c*/ 	.short	0x010a
        /*077e*/ 	.byte	0x05
	.zero		1


	//   ....[96]....
        /*0780*/ 	.word	0x00005d90
        /*0784*/ 	.word	0x000000ff
        /*0788*/ 	.word	0x00000088
        /*078c*/ 	.short	0x010a
        /*078e*/ 	.byte	0x05
	.zero		1


	//   ....[97]....
        /*0790*/ 	.word	0x00005db0
        /*0794*/ 	.word	0x000000ff
        /*0798*/ 	.word	0x00000090
        /*079c*/ 	.short	0x010a
        /*079e*/ 	.byte	0x05
	.zero		1


	//   ....[98]....
        /*07a0*/ 	.word	0x00005e00
        /*07a4*/ 	.word	0x00000002
        /*07a8*/ 	.word	0x00000098
        /*07ac*/ 	.short	0x010a
        /*07ae*/ 	.byte	0xff
	.zero		1


	//   ....[99]....
        /*07b0*/ 	.word	0x00006110
        /*07b4*/ 	.word	0x00000000
        /*07b8*/ 	.word	0x000000b0
        /*07bc*/ 	.short	0x010a
        /*07be*/ 	.byte	0xff
	.zero		1


	//   ....[100]....
        /*07c0*/ 	.word	0x00006220
        /*07c4*/ 	.word	0x00000000
        /*07c8*/ 	.word	0x00000000
        /*07cc*/ 	.short	0x0101
        /*07ce*/ 	.byte	0xff
	.zero		1


	//   ....[101]....
        /*07d0*/ 	.word	0x00006c60
        /*07d4*/ 	.word	0x000000ff
        /*07d8*/ 	.word	0x00000060
        /*07dc*/ 	.short	0x010a
        /*07de*/ 	.byte	0x33
	.zero		1


	//   ....[102]....
        /*07e0*/ 	.word	0x00006c70
        /*07e4*/ 	.word	0x0000003a
        /*07e8*/ 	.word	0x000000d0
        /*07ec*/ 	.short	0x010a
        /*07ee*/ 	.byte	0xff
	.zero		1


	//   ....[103]....
        /*07f0*/ 	.word	0x00006de0
        /*07f4*/ 	.word	0x000000ff
        /*07f8*/ 	.word	0x00000060
        /*07fc*/ 	.short	0x010a
        /*07fe*/ 	.byte	0x33
	.zero		1


	//   ....[104]....
        /*0800*/ 	.word	0x00006ec0
        /*0804*/ 	.word	0x0000003a
        /*0808*/ 	.word	0x000000d0
        /*080c*/ 	.short	0x010a
        /*080e*/ 	.byte	0xff
	.zero		1


	//   ....[105]....
        /*0810*/ 	.word	0x00007cb0
        /*0814*/ 	.word	0x00000000
        /*0818*/ 	.word	0x00000000
        /*081c*/ 	.short	0x0101
        /*081e*/ 	.byte	0xff
	.zero		1


	//   ....[106]....
        /*0820*/ 	.word	0x00007cc0
        /*0824*/ 	.word	0x00000002
        /*0828*/ 	.word	0x00000060
        /*082c*/ 	.short	0x010a
        /*082e*/ 	.byte	0xff
	.zero		1


	//   ....[107]....
        /*0830*/ 	.word	0x00007d80
        /*0834*/ 	.word	0x00000002
        /*0838*/ 	.word	0x00000060
        /*083c*/ 	.short	0x010a
        /*083e*/ 	.byte	0xff
	.zero		1


	//   ....[108]....
        /*0840*/ 	.word	0x00008b60
        /*0844*/ 	.word	0x0000006a
        /*0848*/ 	.word	0x00000000
        /*084c*/ 	.short	0x0101
        /*084e*/ 	.byte	0xff
	.zero		1


	//   ....[109]....
        /*0850*/ 	.word	0x00008b80
        /*0854*/ 	.word	0x00000000
        /*0858*/ 	.word	0x00000060
        /*085c*/ 	.short	0x010a
        /*085e*/ 	.byte	0xff
	.zero		1


	//   ....[110]....
        /*0860*/ 	.word	0x00008c30
        /*0864*/ 	.word	0x00000000
        /*0868*/ 	.word	0x00000060
        /*086c*/ 	.short	0x010a
        /*086e*/ 	.byte	0xff
	.zero		1


	//   ....[111]....
        /*0870*/ 	.word	0x00009990
        /*0874*/ 	.word	0x0000006a
        /*0878*/ 	.word	0x00000000
        /*087c*/ 	.short	0x0101
        /*087e*/ 	.byte	0xff
	.zero		1


	//   ....[112]....
        /*0880*/ 	.word	0x000099b0
        /*0884*/ 	.word	0x00000000
        /*0888*/ 	.word	0x00000060
        /*088c*/ 	.short	0x010a
        /*088e*/ 	.byte	0xff
	.zero		1


	//   ....[113]....
        /*0890*/ 	.word	0x00009a70
        /*0894*/ 	.word	0x00000000
        /*0898*/ 	.word	0x00000060
        /*089c*/ 	.short	0x010a
        /*089e*/ 	.byte	0xff
	.zero		1


	//   ....[114]....
        /*08a0*/ 	.word	0x0000a880
        /*08a4*/ 	.word	0x0000006b
        /*08a8*/ 	.word	0x00000000
        /*08ac*/ 	.short	0x0101
        /*08ae*/ 	.byte	0xff
	.zero		1


	//   ....[115]....
        /*08b0*/ 	.word	0x0000a8a0
        /*08b4*/ 	.word	0x00000000
        /*08b8*/ 	.word	0x00000060
        /*08bc*/ 	.short	0x010a
        /*08be*/ 	.byte	0xff
	.zero		1


	//   ....[116]....
        /*08c0*/ 	.word	0x0000a950
        /*08c4*/ 	.word	0x00000000
        /*08c8*/ 	.word	0x00000060
        /*08cc*/ 	.short	0x010a
        /*08ce*/ 	.byte	0xff
	.zero		1


	//   ....[117]....
        /*08d0*/ 	.word	0x0000b720
        /*08d4*/ 	.word	0x0000006b
        /*08d8*/ 	.word	0x00000000
        /*08dc*/ 	.short	0x0101
        /*08de*/ 	.byte	0xff
	.zero		1


	//   ....[118]....
        /*08e0*/ 	.word	0x0000b740
        /*08e4*/ 	.word	0x00000000
        /*08e8*/ 	.word	0x00000060
        /*08ec*/ 	.short	0x010a
        /*08ee*/ 	.byte	0xff
	.zero		1


	//   ....[119]....
        /*08f0*/ 	.word	0x0000b7f0
        /*08f4*/ 	.word	0x00000000
        /*08f8*/ 	.word	0x00000060
        /*08fc*/ 	.short	0x010a
        /*08fe*/ 	.byte	0xff
	.zero		1


	//   ....[120]....
        /*0900*/ 	.word	0x0000c610
        /*0904*/ 	.word	0x0000006b
        /*0908*/ 	.word	0x00000000
        /*090c*/ 	.short	0x0101
        /*090e*/ 	.byte	0xff
	.zero		1


	//   ....[121]....
        /*0910*/ 	.word	0x0000c630
        /*0914*/ 	.word	0x00000000
        /*0918*/ 	.word	0x00000060
        /*091c*/ 	.short	0x010a
        /*091e*/ 	.byte	0xff
	.zero		1


	//   ....[122]....
        /*0920*/ 	.word	0x0000c6e0
        /*0924*/ 	.word	0x00000000
        /*0928*/ 	.word	0x00000060
        /*092c*/ 	.short	0x010a
        /*092e*/ 	.byte	0xff
	.zero		1


	//   ....[123]....
        /*0930*/ 	.word	0x0000d490
        /*0934*/ 	.word	0x0000006b
        /*0938*/ 	.word	0x00000000
        /*093c*/ 	.short	0x0101
        /*093e*/ 	.byte	0xff
	.zero		1


	//   ....[124]....
        /*0940*/ 	.word	0x0000d4b0
        /*0944*/ 	.word	0x00000000
        /*0948*/ 	.word	0x00000060
        /*094c*/ 	.short	0x010a
        /*094e*/ 	.byte	0xff
	.zero		1


	//   ....[125]....
        /*0950*/ 	.word	0x0000d560
        /*0954*/ 	.word	0x00000000
        /*0958*/ 	.word	0x00000060
        /*095c*/ 	.short	0x010a
        /*095e*/ 	.byte	0xff
	.zero		1


	//   ....[126]....
        /*0960*/ 	.word	0x0000ddd0
        /*0964*/ 	.word	0x000000ff
        /*0968*/ 	.word	0x00000000
        /*096c*/ 	.short	0x0101
        /*096e*/ 	.byte	0x04
	.zero		1


	//   ....[127]....
        /*0970*/ 	.word	0x0000e350
        /*0974*/ 	.word	0x00000000
        /*0978*/ 	.word	0x00000000
        /*097c*/ 	.short	0x0101
        /*097e*/ 	.byte	0xff
	.zero		1


	//   ....[128]....
        /*0980*/ 	.word	0x0000e5e0
        /*0984*/ 	.word	0x000000ff
        /*0988*/ 	.word	0x00000000
        /*098c*/ 	.short	0x0101
        /*098e*/ 	.byte	0x04
	.zero		1


	//   ....[129]....
        /*0990*/ 	.word	0x0000e600
        /*0994*/ 	.word	0x00000002
        /*0998*/ 	.word	0x00000100
        /*099c*/ 	.short	0x010a
        /*099e*/ 	.byte	0xff
	.zero		1


	//   ....[130]....
        /*09a0*/ 	.word	0x0000e660
        /*09a4*/ 	.word	0x00000002
        /*09a8*/ 	.word	0x00000030
        /*09ac*/ 	.short	0x010a
        /*09ae*/ 	.byte	0xff
	.zero		1


	//   ....[131]....
        /*09b0*/ 	.word	0x0000e6c0
        /*09b4*/ 	.word	0x00000002
        /*09b8*/ 	.word	0x00000030
        /*09bc*/ 	.short	0x010a
        /*09be*/ 	.byte	0xff
	.zero		1


	//   ....[132]....
        /*09c0*/ 	.word	0x0000e710
        /*09c4*/ 	.word	0x00000002
        /*09c8*/ 	.word	0x000000b0
        /*09cc*/ 	.short	0x010a
        /*09ce*/ 	.byte	0xff
	.zero		1


	//   ....[133]....
        /*09d0*/ 	.word	0x0000e770
        /*09d4*/ 	.word	0x00000000
        /*09d8*/ 	.word	0x00000000
        /*09dc*/ 	.short	0x010a
        /*09de*/ 	.byte	0xff
	.zero		1


	//   ....[134]....
        /*09e0*/ 	.word	0x0000e7d0
        /*09e4*/ 	.word	0x00000000
        /*09e8*/ 	.word	0x00000000
        /*09ec*/ 	.short	0x010a
        /*09ee*/ 	.byte	0xff
	.zero		1


	//   ....[135]....
        /*09f0*/ 	.word	0x0000e830
        /*09f4*/ 	.word	0x00000000
        /*09f8*/ 	.word	0x00000000
        /*09fc*/ 	.short	0x010a
        /*09fe*/ 	.byte	0xff
	.zero		1


	//   ....[136]....
        /*0a00*/ 	.word	0x0000e890
        /*0a04*/ 	.word	0x00000000
        /*0a08*/ 	.word	0x00000000
        /*0a0c*/ 	.short	0x010a
        /*0a0e*/ 	.byte	0xff
	.zero		1


	//   ....[137]....
        /*0a10*/ 	.word	0x0000e8f0
        /*0a14*/ 	.word	0x00000000
        /*0a18*/ 	.word	0x00000000
        /*0a1c*/ 	.short	0x010a
        /*0a1e*/ 	.byte	0xff
	.zero		1


	//   ....[138]....
        /*0a20*/ 	.word	0x0000e940
        /*0a24*/ 	.word	0x00000000
        /*0a28*/ 	.word	0x000000f0
        /*0a2c*/ 	.short	0x010a
        /*0a2e*/ 	.byte	0xff
	.zero		1


	//   ....[139]....
        /*0a30*/ 	.word	0x0000e9a0
        /*0a34*/ 	.word	0x00000000
        /*0a38*/ 	.word	0x000000c0
        /*0a3c*/ 	.short	0x010a
        /*0a3e*/ 	.byte	0xff
	.zero		1


	//   ....[140]....
        /*0a40*/ 	.word	0x0000e9f0
        /*0a44*/ 	.word	0x00000000
        /*0a48*/ 	.word	0x000000b0
        /*0a4c*/ 	.short	0x010a
        /*0a4e*/ 	.byte	0xff
	.zero		1


	//   ....[141]....
        /*0a50*/ 	.word	0x0000ea50
        /*0a54*/ 	.word	0x00000000
        /*0a58*/ 	.word	0x000000c0
        /*0a5c*/ 	.short	0x010a
        /*0a5e*/ 	.byte	0xff
	.zero		1


	//   ....[142]....
        /*0a60*/ 	.word	0x0000eaa0
        /*0a64*/ 	.word	0x00000000
        /*0a68*/ 	.word	0x000000b0
        /*0a6c*/ 	.short	0x010a
        /*0a6e*/ 	.byte	0xff
	.zero		1


	//   ....[143]....
        /*0a70*/ 	.word	0x0000eb00
        /*0a74*/ 	.word	0x00000002
        /*0a78*/ 	.word	0x000000e0
        /*0a7c*/ 	.short	0x010a
        /*0a7e*/ 	.byte	0xff
	.zero		1


	//   ....[144]....
        /*0a80*/ 	.word	0x0000eb60
        /*0a84*/ 	.word	0x00000000
        /*0a88*/ 	.word	0x00000000
        /*0a8c*/ 	.short	0x010a
        /*0a8e*/ 	.byte	0xff
	.zero		1


	//   ....[145]....
        /*0a90*/ 	.word	0x0000ebc0
        /*0a94*/ 	.word	0x00000000
        /*0a98*/ 	.word	0x00000000
        /*0a9c*/ 	.short	0x010a
        /*0a9e*/ 	.byte	0xff
	.zero		1


	//   ....[146]....
        /*0aa0*/ 	.word	0x0000ec20
        /*0aa4*/ 	.word	0x00000000
        /*0aa8*/ 	.word	0x00000000
        /*0aac*/ 	.short	0x010a
        /*0aae*/ 	.byte	0xff
	.zero		1


	//   ....[147]....
        /*0ab0*/ 	.word	0x0000ec70
        /*0ab4*/ 	.word	0x00000000
        /*0ab8*/ 	.word	0x000000b0
        /*0abc*/ 	.short	0x010a
        /*0abe*/ 	.byte	0xff
	.zero		1


	//   ....[148]....
        /*0ac0*/ 	.word	0x0000ecd0
        /*0ac4*/ 	.word	0x00000000
        /*0ac8*/ 	.word	0x000000a8
        /*0acc*/ 	.short	0x010a
        /*0ace*/ 	.byte	0xff
	.zero		1


	//   ....[149]....
        /*0ad0*/ 	.word	0x0000ed30
        /*0ad4*/ 	.word	0x00000000
        /*0ad8*/ 	.word	0x00000080
        /*0adc*/ 	.short	0x010a
        /*0ade*/ 	.byte	0xff
	.zero		1


	//   ....[150]....
        /*0ae0*/ 	.word	0x0000ed90
        /*0ae4*/ 	.word	0x00000000
        /*0ae8*/ 	.word	0x00000088
        /*0aec*/ 	.short	0x010a
        /*0aee*/ 	.byte	0xff
	.zero		1


	//   ....[151]....
        /*0af0*/ 	.word	0x0000edf0
        /*0af4*/ 	.word	0x00000000
        /*0af8*/ 	.word	0x00000090
        /*0afc*/ 	.short	0x010a
        /*0afe*/ 	.byte	0xff
	.zero		1


	//   ....[152]....
        /*0b00*/ 	.word	0x0000ee50
        /*0b04*/ 	.word	0x00000000
        /*0b08*/ 	.word	0x00000098
        /*0b0c*/ 	.short	0x010a
        /*0b0e*/ 	.byte	0xff
	.zero		1


	//   ....[153]....
        /*0b10*/ 	.word	0x0000eeb0
        /*0b14*/ 	.word	0x00000000
        /*0b18*/ 	.word	0x00000080
        /*0b1c*/ 	.short	0x010a
        /*0b1e*/ 	.byte	0xff
	.zero		1


	//   ....[154]....
        /*0b20*/ 	.word	0x0000ef10
        /*0b24*/ 	.word	0x00000000
        /*0b28*/ 	.word	0x00000088
        /*0b2c*/ 	.short	0x010a
        /*0b2e*/ 	.byte	0xff
	.zero		1


	//   ....[155]....
        /*0b30*/ 	.word	0x0000ef70
        /*0b34*/ 	.word	0x00000000
        /*0b38*/ 	.word	0x00000090
        /*0b3c*/ 	.short	0x010a
        /*0b3e*/ 	.byte	0xff
	.zero		1


	//   ....[156]....
        /*0b40*/ 	.word	0x0000efd0
        /*0b44*/ 	.word	0x00000000
        /*0b48*/ 	.word	0x00000098
        /*0b4c*/ 	.short	0x010a
        /*0b4e*/ 	.byte	0xff
	.zero		1


	//   ....[157]....
        /*0b50*/ 	.word	0x0000f030
        /*0b54*/ 	.word	0x00000000
        /*0b58*/ 	.word	0x00000080
        /*0b5c*/ 	.short	0x010a
        /*0b5e*/ 	.byte	0xff
	.zero		1


	//   ....[158]....
        /*0b60*/ 	.word	0x0000f090
        /*0b64*/ 	.word	0x00000000
        /*0b68*/ 	.word	0x00000088
        /*0b6c*/ 	.short	0x010a
        /*0b6e*/ 	.byte	0xff
	.zero		1


	//   ....[159]....
        /*0b70*/ 	.word	0x0000f0f0
        /*0b74*/ 	.word	0x00000002
        /*0b78*/ 	.word	0x00000090
        /*0b7c*/ 	.short	0x010a
        /*0b7e*/ 	.byte	0xff
	.zero		1


	//   ....[160]....
        /*0b80*/ 	.word	0x0000f140
        /*0b84*/ 	.word	0x00000000
        /*0b88*/ 	.word	0x000000b0
        /*0b8c*/ 	.short	0x010a
        /*0b8e*/ 	.byte	0xff
	.zero		1


	//   ....[161]....
        /*0b90*/ 	.word	0x0000f1a0
        /*0b94*/ 	.word	0x00000004
        /*0b98*/ 	.word	0x00000060
        /*0b9c*/ 	.short	0x010a
        /*0b9e*/ 	.byte	0xff
	.zero		1


	//   ....[162]....
        /*0ba0*/ 	.word	0x0000f1f0
        /*0ba4*/ 	.word	0x0000003a
        /*0ba8*/ 	.word	0x000000d0
        /*0bac*/ 	.short	0x010a
        /*0bae*/ 	.byte	0xff
	.zero		1


	//   ....[163]....
        /*0bb0*/ 	.word	0x0000f240
        /*0bb4*/ 	.word	0x00000002
        /*0bb8*/ 	.word	0x00000060
        /*0bbc*/ 	.short	0x010a
        /*0bbe*/ 	.byte	0xff
	.zero		1


	//   ....[164]....
        /*0bc0*/ 	.word	0x0000f290
        /*0bc4*/ 	.word	0x00000000
        /*0bc8*/ 	.word	0x00000060
        /*0bcc*/ 	.short	0x010a
        /*0bce*/ 	.byte	0xff
	.zero		1


	//   ....[165]....
        /*0bd0*/ 	.word	0x0000f2e0
        /*0bd4*/ 	.word	0x00000000
        /*0bd8*/ 	.word	0x00000060
        /*0bdc*/ 	.short	0x010a
        /*0bde*/ 	.byte	0xff
	.zero		1


	//   ....[166]....
        /*0be0*/ 	.word	0x0000f330
        /*0be4*/ 	.word	0x00000000
        /*0be8*/ 	.word	0x00000060
        /*0bec*/ 	.short	0x010a
        /*0bee*/ 	.byte	0xff
	.zero		1


	//   ....[167]....
        /*0bf0*/ 	.word	0x0000f380
        /*0bf4*/ 	.word	0x00000000
        /*0bf8*/ 	.word	0x00000060
        /*0bfc*/ 	.short	0x010a
        /*0bfe*/ 	.byte	0xff
	.zero		1


	//   ....[168]....
        /*0c00*/ 	.word	0x0000f3d0
        /*0c04*/ 	.word	0x00000000
        /*0c08*/ 	.word	0x00000060
        /*0c0c*/ 	.short	0x010a
        /*0c0e*/ 	.byte	0xff
	.zero		1


	//   ....[169]....
        /*0c10*/ 	.word	0x0000f420
        /*0c14*/ 	.word	0x00000000
        /*0c18*/ 	.word	0x00000060
        /*0c1c*/ 	.short	0x010a
        /*0c1e*/ 	.byte	0xff
	.zero		1


	//----- nvinfo : EIATTR_NUM_MBARRIERS
	.align		4
.L_47:
        /*0c20*/ 	.byte	0x03, 0x38
        /*0c22*/ 	.short	0x0022


	//----- nvinfo : EIATTR_EXIT_INSTR_OFFSETS
	.align		4
        /*0c24*/ 	.byte	0x04, 0x1c
        /*0c26*/ 	.short	(.L_49 - .L_48)


	//   ....[0]....
.L_48:
        /*0c28*/ 	.word	0x00002ec0


	//   ....[1]....
        /*0c2c*/ 	.word	0x000033b0


	//   ....[2]....
        /*0c30*/ 	.word	0x00003410


	//   ....[3]....
        /*0c34*/ 	.word	0x00004550


	//   ....[4]....
        /*0c38*/ 	.word	0x00005e30


	//   ....[5]....
        /*0c3c*/ 	.word	0x00005e70


	//   ....[6]....
        /*0c40*/ 	.word	0x0000e4d0


	//   ....[7]....
        /*0c44*/ 	.word	0x0000e550


	//   ....[8]....
        /*0c48*/ 	.word	0x0000e580


	//   ....[9]....
        /*0c4c*/ 	.word	0x0000e5f0


	//----- nvinfo : EIATTR_MAX_THREADS
	.align		4
.L_49:
        /*0c50*/ 	.byte	0x04, 0x05
        /*0c52*/ 	.short	(.L_51 - .L_50)
.L_50:
        /*0c54*/ 	.word	0x00000100
        /*0c58*/ 	.word	0x00000001
        /*0c5c*/ 	.word	0x00000001


	//----- nvinfo : EIATTR_CRS_STACK_SIZE
	.align		4
.L_51:
        /*0c60*/ 	.byte	0x04, 0x1e
        /*0c62*/ 	.short	(.L_53 - .L_52)
.L_52:
        /*0c64*/ 	.word	0x00000000


	//----- nvinfo : EIATTR_CBANK_PARAM_SIZE
	.align		4
.L_53:
        /*0c68*/ 	.byte	0x03, 0x19
        /*0c6a*/ 	.short	0x0c00


	//----- nvinfo : EIATTR_PARAM_CBANK
	.align		4
        /*0c6c*/ 	.byte	0x04, 0x0a
        /*0c6e*/ 	.short	(.L_55 - .L_54)
	.align		4
.L_54:
        /*0c70*/ 	.word	index@(.nv.constant0._ZN7cutlass13device_kernelINS_4gemm6kernel13GemmUniversalIN4cute5tupleIJiiiiEEENS1_10collective13CollectiveMmaINS1_46MainloopSm100TmaUmmaWarpSpecializedBlockScaledILi6ELi2ELi2ENS5_IJNS4_1CILi4EEENSA_ILi2EEENSA_ILi1EEEEEEEENS5_IJNSA_ILi128EEESG_NSA_ILi256EEEEEENS5_IJNS_12float_e2m1_tENS_13float_ue8m0_tEEEENS5_IJNS5_IJlSD_lEEENS4_6LayoutINS5_IJNS5_IJNS5_IJNSA_ILi32EEESB_EEEiEEESQ_NS5_IJSD_iEEEEEENS5_IJNS5_IJNS5_IJNSA_ILi16EEESB_EEEiEEENS5_IJNS5_IJNSA_ILi0EEESD_EEENSA_ILi512EEEEEENS5_IJSW_iEEEEEEEEEEESL_S13_NS4_8TiledMMAINS4_8MMA_AtomIJNS4_17SM100_MMA_MXF4_SSISJ_SJ_fSK_Li128ELi128ELi32ELNS4_4UMMA5MajorE0ELS18_0ELNS17_7ScaleInE0ELS19_0EEEEEENSN_INS5_IJSD_SD_SD_EEENS5_IJSW_SW_SW_EEEEENS5_IJNS4_10UnderscoreES1F_S1F_EEEEENS5_IJNS4_23SM90_TMA_LOAD_MULTICASTES1I_EEENS5_IJNS4_14ComposedLayoutINS4_7SwizzleILi3ELi4ELi3EEENS4_18smem_ptr_flag_bitsILi4EEENSN_INS5_IJNSA_ILi8EEESH_EEENS5_IJSH_SD_EEEEEEENSN_INS5_IJNS5_IJNS5_IJSP_SD_EEENS5_IJSO_SC_EEEEEESD_NS5_IJSC_SC_EEEEEENS5_IJNS5_IJNS5_IJSU_SY_EEESX_EEESW_NS5_IJSC_SY_EEEEEEEEEEEvNS4_8identityES1J_S24_vS25_EENS_8epilogue10collective18CollectiveEpilogueINS27_23Sm100TmaWarpSpecializedILi4ELi2ELi16ELb1ELb0EEEJNS5_IJNSA_ILi64EEESG_SH_EEENS5_IJNSN_IS2C_SD_EENSN_INS5_IJST_SC_EEENS5_IJSD_S2C_EEEEEEEENS_10bfloat16_tESM_S2J_SM_NS27_6fusion15FusionCallbacksIS2B_NS2K_17LinearCombinationIS2J_fS2J_fLNS_15FloatRoundStyleE2EEES2D_S2I_JEEENS4_5SM1004TMEM4LOAD26SM100_TMEM_LOAD_32dp32b16xENS4_13SM90_TMA_LOADENS1K_INS1L_ILi1ELi4ELi3EEENS1N_ILi16EEENSN_INS5_IJS1P_ST_EEENS5_IJST_SD_EEEEEEENS4_39AutoVectorizingCopyWithAssumedAlignmentILi128EEENS4_14SM90_TMA_STOREES30_S32_S32_EEEvvEEEEvNT_6ParamsE)
        /*0c74*/ 	.short	0x0380
        /*0c76*/ 	.short	0x0c00


	//----- nvinfo : EIATTR_SW_WAR
	.align		4
.L_55:
        /*0c78*/ 	.byte	0x04, 0x36
        /*0c7a*/ 	.short	(.L_57 - .L_56)
.L_56:
        /*0c7c*/ 	.word	0x00000008
.L_57:


//--------------------- .nv.callgraph             --------------------------
	.section	.nv.callgraph,"",@"SHT_CUDA_CALLGRAPH"
	.align	4
	.sectionentsize	8
	.align		4
        /*0000*/ 	.word	0x00000000
	.align		4
        /*0004*/ 	.word	0xffffffff
	.align		4
        /*0008*/ 	.word	index@(_ZN7cutlass13device_kernelINS_4gemm6kernel13GemmUniversalIN4cute5tupleIJiiiiEEENS1_10collective13CollectiveMmaINS1_46MainloopSm100TmaUmmaWarpSpecializedBlockScaledILi6ELi2ELi2ENS5_IJNS4_1CILi4EEENSA_ILi2EEENSA_ILi1EEEEEEEENS5_IJNSA_ILi128EEESG_NSA_ILi256EEEEEENS5_IJNS_12float_e2m1_tENS_13float_ue8m0_tEEEENS5_IJNS5_IJlSD_lEEENS4_6LayoutINS5_IJNS5_IJNS5_IJNSA_ILi32EEESB_EEEiEEESQ_NS5_IJSD_iEEEEEENS5_IJNS5_IJNS5_IJNSA_ILi16EEESB_EEEiEEENS5_IJNS5_IJNSA_ILi0EEESD_EEENSA_ILi512EEEEEENS5_IJSW_iEEEEEEEEEEESL_S13_NS4_8TiledMMAINS4_8MMA_AtomIJNS4_17SM100_MMA_MXF4_SSISJ_SJ_fSK_Li128ELi128ELi32ELNS4_4UMMA5MajorE0ELS18_0ELNS17_7ScaleInE0ELS19_0EEEEEENSN_INS5_IJSD_SD_SD_EEENS5_IJSW_SW_SW_EEEEENS5_IJNS4_10UnderscoreES1F_S1F_EEEEENS5_IJNS4_23SM90_TMA_LOAD_MULTICASTES1I_EEENS5_IJNS4_14ComposedLayoutINS4_7SwizzleILi3ELi4ELi3EEENS4_18smem_ptr_flag_bitsILi4EEENSN_INS5_IJNSA_ILi8EEESH_EEENS5_IJSH_SD_EEEEEEENSN_INS5_IJNS5_IJNS5_IJSP_SD_EEENS5_IJSO_SC_EEEEEESD_NS5_IJSC_SC_EEEEEENS5_IJNS5_IJNS5_IJSU_SY_EEESX_EEESW_NS5_IJSC_SY_EEEEEEEEEEEvNS4_8identityES1J_S24_vS25_EENS_8epilogue10collective18CollectiveEpilogueINS27_23Sm100TmaWarpSpecializedILi4ELi2ELi16ELb1ELb0EEEJNS5_IJNSA_ILi64EEESG_SH_EEENS5_IJNSN_IS2C_SD_EENSN_INS5_IJST_SC_EEENS5_IJSD_S2C_EEEEEEEENS_10bfloat16_tESM_S2J_SM_NS27_6fusion15FusionCallbacksIS2B_NS2K_17LinearCombinationIS2J_fS2J_fLNS_15FloatRoundStyleE2EEES2D_S2I_JEEENS4_5SM1004TMEM4LOAD26SM100_TMEM_LOAD_32dp32b16xENS4_13SM90_TMA_LOADENS1K_INS1L_ILi1ELi4ELi3EEENS1N_ILi16EEENSN_INS5_IJS1P_ST_EEENS5_IJST_SD_EEEEEEENS4_39AutoVectorizingCopyWithAssumedAlignmentILi128EEENS4_14SM90_TMA_STOREES30_S32_S32_EEEvvEEEEvNT_6ParamsE)
	.align		4
        /*000c*/ 	.word	index@(__assertfail)
	.align		4
        /*0010*/ 	.word	0x00000000
	.align		4
        /*0014*/ 	.word	0xfffffffe
	.align		4
        /*0018*/ 	.word	0x00000000
	.align		4
        /*001c*/ 	.word	0xfffffffd
	.align		4
        /*0020*/ 	.word	0x00000000
	.align		4
        /*0024*/ 	.word	0xfffffffc


//--------------------- .nv.constant4             --------------------------
	.section	.nv.constant4,"a",@progbits
	.align	8
	.align		8
.nv.constant4:
        /*0000*/ 	.dword	__assertfail
	.align		8
        /*0008*/ 	.dword	__unnamed_1
	.align		8
        /*0010*/ 	.dword	__unnamed_2
	.align		8
        /*0018*/ 	.dword	_ZN40_INTERNAL_fdcfbd08_4_k_cu_554457c2_272224cuda3std3__45__cpo5beginE
	.align		8
        /*0020*/ 	.dword	_ZN40_INTERNAL_fdcfbd08_4_k_cu_554457c2_272224cuda3std3__45__cpo3endE
	.align		8
        /*0028*/ 	.dword	_ZN40_INTERNAL_fdcfbd08_4_k_cu_554457c2_272224cuda3std3__45__cpo6cbeginE
	.align		8
        /*0030*/ 	.dword	_ZN40_INTERNAL_fdcfbd08_4_k_cu_554457c2_272224cuda3std3__45__cpo4cendE
	.align		8
        /*0038*/ 	.dword	_ZN40_INTERNAL_fdcfbd08_4_k_cu_554457c2_272224cuda3std3__442_GLOBAL__N__fdcfbd08_4_k_cu_554457c2_272226ignoreE
	.align		8
        /*0040*/ 	.dword	_ZN40_INTERNAL_fdcfbd08_4_k_cu_554457c2_272224cuda3std3__419piecewise_constructE
	.align		8
        /*0048*/ 	.dword	_ZN40_INTERNAL_fdcfbd08_4_k_cu_554457c2_272224cuda3std3__48in_placeE
	.align		8
        /*0050*/ 	.dword	_ZN40_INTERNAL_fdcfbd08_4_k_cu_554457c2_272224cuda3std6ranges3__45__cpo4swapE
	.align		8
        /*0058*/ 	.dword	_ZN40_INTERNAL_fdcfbd08_4_k_cu_554457c2_272224cuda3std6ranges3__45__cpo9iter_moveE
	.align		8
        /*0060*/ 	.dword	_ZN40_INTERNAL_fdcfbd08_4_k_cu_554457c2_272224cute7productE
	.align		8
        /*0068*/ 	.dword	_ZN40_INTERNAL_fdcfbd08_4_k_cu_554457c2_272224cute1_E
	.align		8
        /*0070*/ 	.dword	$str$25
	.align		8
        /*0078*/ 	.dword	$str$26
	.align		8
        /*0080*/ 	.dword	$str$29
	.align		8
        /*0088*/ 	.dword	$str$30


//--------------------- .text._ZN7cutlass13device_kernelINS_4gemm6kernel13GemmUniversalIN4cute5tupleIJiiiiEEENS1_10collective13CollectiveMmaINS1_46MainloopSm100TmaUmmaWarpSpecializedBlockScaledILi6ELi2ELi2ENS5_IJNS4_1CILi4EEENSA_ILi2EEENSA_ILi1EEEEEEEENS5_IJNSA_ILi128EEESG_NSA_ILi256EEEEEENS5_IJNS_12float_e2m1_tENS_13float_ue8m0_tEEEENS5_IJNS5_IJlSD_lEEENS4_6LayoutINS5_IJNS5_IJNS5_IJNSA_ILi32EEESB_EEEiEEESQ_NS5_IJSD_iEEEEEENS5_IJNS5_IJNS5_IJNSA_ILi16EEESB_EEEiEEENS5_IJNS5_IJNSA_ILi0EEESD_EEENSA_ILi512EEEEEENS5_IJSW_iEEEEEEEEEEESL_S13_NS4_8TiledMMAINS4_8MMA_AtomIJNS4_17SM100_MMA_MXF4_SSISJ_SJ_fSK_Li128ELi128ELi32ELNS4_4UMMA5MajorE0ELS18_0ELNS17_7ScaleInE0ELS19_0EEEEEENSN_INS5_IJSD_SD_SD_EEENS5_IJSW_SW_SW_EEEEENS5_IJNS4_10UnderscoreES1F_S1F_EEEEENS5_IJNS4_23SM90_TMA_LOAD_MULTICASTES1I_EEENS5_IJNS4_14ComposedLayoutINS4_7SwizzleILi3ELi4ELi3EEENS4_18smem_ptr_flag_bitsILi4EEENSN_INS5_IJNSA_ILi8EEESH_EEENS5_IJSH_SD_EEEEEEENSN_INS5_IJNS5_IJNS5_IJSP_SD_EEENS5_IJSO_SC_EEEEEESD_NS5_IJSC_SC_EEEEEENS5_IJNS5_IJNS5_IJSU_SY_EEESX_EEESW_NS5_IJSC_SY_EEEEEEEEEEEvNS4_8identityES1J_S24_vS25_EENS_8epilogue10collective18CollectiveEpilogueINS27_23Sm100TmaWarpSpecializedILi4ELi2ELi16ELb1ELb0EEEJNS5_IJNSA_ILi64EEESG_SH_EEENS5_IJNSN_IS2C_SD_EENSN_INS5_IJST_SC_EEENS5_IJSD_S2C_EEEEEEEENS_10bfloat16_tESM_S2J_SM_NS27_6fusion15FusionCallbacksIS2B_NS2K_17LinearCombinationIS2J_fS2J_fLNS_15FloatRoundStyleE2EEES2D_S2I_JEEENS4_5SM1004TMEM4LOAD26SM100_TMEM_LOAD_32dp32b16xENS4_13SM90_TMA_LOADENS1K_INS1L_ILi1ELi4ELi3EEENS1N_ILi16EEENSN_INS5_IJS1P_ST_EEENS5_IJST_SD_EEEEEEENS4_39AutoVectorizingCopyWithAssumedAlignmentILi128EEENS4_14SM90_TMA_STOREES30_S32_S32_EEEvvEEEEvNT_6ParamsE --------------------------
	.section	.text._ZN7cutlass13device_kernelINS_4gemm6kernel13GemmUniversalIN4cute5tupleIJiiiiEEENS1_10collective13CollectiveMmaINS1_46MainloopSm100TmaUmmaWarpSpecializedBlockScaledILi6ELi2ELi2ENS5_IJNS4_1CILi4EEENSA_ILi2EEENSA_ILi1EEEEEEEENS5_IJNSA_ILi128EEESG_NSA_ILi256EEEEEENS5_IJNS_12float_e2m1_tENS_13float_ue8m0_tEEEENS5_IJNS5_IJlSD_lEEENS4_6LayoutINS5_IJNS5_IJNS5_IJNSA_ILi32EEESB_EEEiEEESQ_NS5_IJSD_iEEEEEENS5_IJNS5_IJNS5_IJNSA_ILi16EEESB_EEEiEEENS5_IJNS5_IJNSA_ILi0EEESD_EEENSA_ILi512EEEEEENS5_IJSW_iEEEEEEEEEEESL_S13_NS4_8TiledMMAINS4_8MMA_AtomIJNS4_17SM100_MMA_MXF4_SSISJ_SJ_fSK_Li128ELi128ELi32ELNS4_4UMMA5MajorE0ELS18_0ELNS17_7ScaleInE0ELS19_0EEEEEENSN_INS5_IJSD_SD_SD_EEENS5_IJSW_SW_SW_EEEEENS5_IJNS4_10UnderscoreES1F_S1F_EEEEENS5_IJNS4_23SM90_TMA_LOAD_MULTICASTES1I_EEENS5_IJNS4_14ComposedLayoutINS4_7SwizzleILi3ELi4ELi3EEENS4_18smem_ptr_flag_bitsILi4EEENSN_INS5_IJNSA_ILi8EEESH_EEENS5_IJSH_SD_EEEEEEENSN_INS5_IJNS5_IJNS5_IJSP_SD_EEENS5_IJSO_SC_EEEEEESD_NS5_IJSC_SC_EEEEEENS5_IJNS5_IJNS5_IJSU_SY_EEESX_EEESW_NS5_IJSC_SY_EEEEEEEEEEEvNS4_8identityES1J_S24_vS25_EENS_8epilogue10collective18CollectiveEpilogueINS27_23Sm100TmaWarpSpecializedILi4ELi2ELi16ELb1ELb0EEEJNS5_IJNSA_ILi64EEESG_SH_EEENS5_IJNSN_IS2C_SD_EENSN_INS5_IJST_SC_EEENS5_IJSD_S2C_EEEEEEEENS_10bfloat16_tESM_S2J_SM_NS27_6fusion15FusionCallbacksIS2B_NS2K_17LinearCombinationIS2J_fS2J_fLNS_15FloatRoundStyleE2EEES2D_S2I_JEEENS4_5SM1004TMEM4LOAD26SM100_TMEM_LOAD_32dp32b16xENS4_13SM90_TMA_LOADENS1K_INS1L_ILi1ELi4ELi3EEENS1N_ILi16EEENSN_INS5_IJS1P_ST_EEENS5_IJST_SD_EEEEEEENS4_39AutoVectorizingCopyWithAssumedAlignmentILi128EEENS4_14SM90_TMA_STOREES30_S32_S32_EEEvvEEEEvNT_6ParamsE,"ax",@progbits
	.align	128
.text._ZN7cutlass13device_kernelINS_4gemm6kernel13GemmUniversalIN4cute5tupleIJiiiiEEENS1_10collective13CollectiveMmaINS1_46MainloopSm100TmaUmmaWarpSpecializedBlockScaledILi6ELi2ELi2ENS5_IJNS4_1CILi4EEENSA_ILi2EEENSA_ILi1EEEEEEEENS5_IJNSA_ILi128EEESG_NSA_ILi256EEEEEENS5_IJNS_12float_e2m1_tENS_13float_ue8m0_tEEEENS5_IJNS5_IJlSD_lEEENS4_6LayoutINS5_IJNS5_IJNS5_IJNSA_ILi32EEESB_EEEiEEESQ_NS5_IJSD_iEEEEEENS5_IJNS5_IJNS5_IJNSA_ILi16EEESB_EEEiEEENS5_IJNS5_IJNSA_ILi0EEESD_EEENSA_ILi512EEEEEENS5_IJSW_iEEEEEEEEEEESL_S13_NS4_8TiledMMAINS4_8MMA_AtomIJNS4_17SM100_MMA_MXF4_SSISJ_SJ_fSK_Li128ELi128ELi32ELNS4_4UMMA5MajorE0ELS18_0ELNS17_7ScaleInE0ELS19_0EEEEEENSN_INS5_IJSD_SD_SD_EEENS5_IJSW_SW_SW_EEEEENS5_IJNS4_10UnderscoreES1F_S1F_EEEEENS5_IJNS4_23SM90_TMA_LOAD_MULTICASTES1I_EEENS5_IJNS4_14ComposedLayoutINS4_7SwizzleILi3ELi4ELi3EEENS4_18smem_ptr_flag_bitsILi4EEENSN_INS5_IJNSA_ILi8EEESH_EEENS5_IJSH_SD_EEEEEEENSN_INS5_IJNS5_IJNS5_IJSP_SD_EEENS5_IJSO_SC_EEEEEESD_NS5_IJSC_SC_EEEEEENS5_IJNS5_IJNS5_IJSU_SY_EEESX_EEESW_NS5_IJSC_SY_EEEEEEEEEEEvNS4_8identityES1J_S24_vS25_EENS_8epilogue10collective18CollectiveEpilogueINS27_23Sm100TmaWarpSpecializedILi4ELi2ELi16ELb1ELb0EEEJNS5_IJNSA_ILi64EEESG_SH_EEENS5_IJNSN_IS2C_SD_EENSN_INS5_IJST_SC_EEENS5_IJSD_S2C_EEEEEEEENS_10bfloat16_tESM_S2J_SM_NS27_6fusion15FusionCallbacksIS2B_NS2K_17LinearCombinationIS2J_fS2J_fLNS_15FloatRoundStyleE2EEES2D_S2I_JEEENS4_5SM1004TMEM4LOAD26SM100_TMEM_LOAD_32dp32b16xENS4_13SM90_TMA_LOADENS1K_INS1L_ILi1ELi4ELi3EEENS1N_ILi16EEENSN_INS5_IJS1P_ST_EEENS5_IJST_SD_EEEEEEENS4_39AutoVectorizingCopyWithAssumedAlignmentILi128EEENS4_14SM90_TMA_STOREES30_S32_S32_EEEvvEEEEvNT_6ParamsE:
        .type           _ZN7cutlass13device_kernelINS_4gemm6kernel13GemmUniversalIN4cute5tupleIJiiiiEEENS1_10collective13CollectiveMmaINS1_46MainloopSm100TmaUmmaWarpSpecializedBlockScaledILi6ELi2ELi2ENS5_IJNS4_1CILi4EEENSA_ILi2EEENSA_ILi1EEEEEEEENS5_IJNSA_ILi128EEESG_NSA_ILi256EEEEEENS5_IJNS_12float_e2m1_tENS_13float_ue8m0_tEEEENS5_IJNS5_IJlSD_lEEENS4_6LayoutINS5_IJNS5_IJNS5_IJNSA_ILi32EEESB_EEEiEEESQ_NS5_IJSD_iEEEEEENS5_IJNS5_IJNS5_IJNSA_ILi16EEESB_EEEiEEENS5_IJNS5_IJNSA_ILi0EEESD_EEENSA_ILi512EEEEEENS5_IJSW_iEEEEEEEEEEESL_S13_NS4_8TiledMMAINS4_8MMA_AtomIJNS4_17SM100_MMA_MXF4_SSISJ_SJ_fSK_Li128ELi128ELi32ELNS4_4UMMA5MajorE0ELS18_0ELNS17_7ScaleInE0ELS19_0EEEEEENSN_INS5_IJSD_SD_SD_EEENS5_IJSW_SW_SW_EEEEENS5_IJNS4_10UnderscoreES1F_S1F_EEEEENS5_IJNS4_23SM90_TMA_LOAD_MULTICASTES1I_EEENS5_IJNS4_14ComposedLayoutINS4_7SwizzleILi3ELi4ELi3EEENS4_18smem_ptr_flag_bitsILi4EEENSN_INS5_IJNSA_ILi8EEESH_EEENS5_IJSH_SD_EEEEEEENSN_INS5_IJNS5_IJNS5_IJSP_SD_EEENS5_IJSO_SC_EEEEEESD_NS5_IJSC_SC_EEEEEENS5_IJNS5_IJNS5_IJSU_SY_EEESX_EEESW_NS5_IJSC_SY_EEEEEEEEEEEvNS4_8identityES1J_S24_vS25_EENS_8epilogue10collective18CollectiveEpilogueINS27_23Sm100TmaWarpSpecializedILi4ELi2ELi16ELb1ELb0EEEJNS5_IJNSA_ILi64EEESG_SH_EEENS5_IJNSN_IS2C_SD_EENSN_INS5_IJST_SC_EEENS5_IJSD_S2C_EEEEEEEENS_10bfloat16_tESM_S2J_SM_NS27_6fusion15FusionCallbacksIS2B_NS2K_17LinearCombinationIS2J_fS2J_fLNS_15FloatRoundStyleE2EEES2D_S2I_JEEENS4_5SM1004TMEM4LOAD26SM100_TMEM_LOAD_32dp32b16xENS4_13SM90_TMA_LOADENS1K_INS1L_ILi1ELi4ELi3EEENS1N_ILi16EEENSN_INS5_IJS1P_ST_EEENS5_IJST_SD_EEEEEEENS4_39AutoVectorizingCopyWithAssumedAlignmentILi128EEENS4_14SM90_TMA_STOREES30_S32_S32_EEEvvEEEEvNT_6ParamsE,@function
        .size           _ZN7cutlass13device_kernelINS_4gemm6kernel13GemmUniversalIN4cute5tupleIJiiiiEEENS1_10collective13CollectiveMmaINS1_46MainloopSm100TmaUmmaWarpSpecializedBlockScaledILi6ELi2ELi2ENS5_IJNS4_1CILi4EEENSA_ILi2EEENSA_ILi1EEEEEEEENS5_IJNSA_ILi128EEESG_NSA_ILi256EEEEEENS5_IJNS_12float_e2m1_tENS_13float_ue8m0_tEEEENS5_IJNS5_IJlSD_lEEENS4_6LayoutINS5_IJNS5_IJNS5_IJNSA_ILi32EEESB_EEEiEEESQ_NS5_IJSD_iEEEEEENS5_IJNS5_IJNS5_IJNSA_ILi16EEESB_EEEiEEENS5_IJNS5_IJNSA_ILi0EEESD_EEENSA_ILi512EEEEEENS5_IJSW_iEEEEEEEEEEESL_S13_NS4_8TiledMMAINS4_8MMA_AtomIJNS4_17SM100_MMA_MXF4_SSISJ_SJ_fSK_Li128ELi128ELi32ELNS4_4UMMA5MajorE0ELS18_0ELNS17_7ScaleInE0ELS19_0EEEEEENSN_INS5_IJSD_SD_SD_EEENS5_IJSW_SW_SW_EEEEENS5_IJNS4_10UnderscoreES1F_S1F_EEEEENS5_IJNS4_23SM90_TMA_LOAD_MULTICASTES1I_EEENS5_IJNS4_14ComposedLayoutINS4_7SwizzleILi3ELi4ELi3EEENS4_18smem_ptr_flag_bitsILi4EEENSN_INS5_IJNSA_ILi8EEESH_EEENS5_IJSH_SD_EEEEEEENSN_INS5_IJNS5_IJNS5_IJSP_SD_EEENS5_IJSO_SC_EEEEEESD_NS5_IJSC_SC_EEEEEENS5_IJNS5_IJNS5_IJSU_SY_EEESX_EEESW_NS5_IJSC_SY_EEEEEEEEEEEvNS4_8identityES1J_S24_vS25_EENS_8epilogue10collective18CollectiveEpilogueINS27_23Sm100TmaWarpSpecializedILi4ELi2ELi16ELb1ELb0EEEJNS5_IJNSA_ILi64EEESG_SH_EEENS5_IJNSN_IS2C_SD_EENSN_INS5_IJST_SC_EEENS5_IJSD_S2C_EEEEEEEENS_10bfloat16_tESM_S2J_SM_NS27_6fusion15FusionCallbacksIS2B_NS2K_17LinearCombinationIS2J_fS2J_fLNS_15FloatRoundStyleE2EEES2D_S2I_JEEENS4_5SM1004TMEM4LOAD26SM100_TMEM_LOAD_32dp32b16xENS4_13SM90_TMA_LOADENS1K_INS1L_ILi1ELi4ELi3EEENS1N_ILi16EEENSN_INS5_IJS1P_ST_EEENS5_IJST_SD_EEEEEEENS4_39AutoVectorizingCopyWithAssumedAlignmentILi128EEENS4_14SM90_TMA_STOREES30_S32_S32_EEEvvEEEEvNT_6ParamsE,(.L_x_247 - _ZN7cutlass13device_kernelINS_4gemm6kernel13GemmUniversalIN4cute5tupleIJiiiiEEENS1_10collective13CollectiveMmaINS1_46MainloopSm100TmaUmmaWarpSpecializedBlockScaledILi6ELi2ELi2ENS5_IJNS4_1CILi4EEENSA_ILi2EEENSA_ILi1EEEEEEEENS5_IJNSA_ILi128EEESG_NSA_ILi256EEEEEENS5_IJNS_12float_e2m1_tENS_13float_ue8m0_tEEEENS5_IJNS5_IJlSD_lEEENS4_6LayoutINS5_IJNS5_IJNS5_IJNSA_ILi32EEESB_EEEiEEESQ_NS5_IJSD_iEEEEEENS5_IJNS5_IJNS5_IJNSA_ILi16EEESB_EEEiEEENS5_IJNS5_IJNSA_ILi0EEESD_EEENSA_ILi512EEEEEENS5_IJSW_iEEEEEEEEEEESL_S13_NS4_8TiledMMAINS4_8MMA_AtomIJNS4_17SM100_MMA_MXF4_SSISJ_SJ_fSK_Li128ELi128ELi32ELNS4_4UMMA5MajorE0ELS18_0ELNS17_7ScaleInE0ELS19_0EEEEEENSN_INS5_IJSD_SD_SD_EEENS5_IJSW_SW_SW_EEEEENS5_IJNS4_10UnderscoreES1F_S1F_EEEEENS5_IJNS4_23SM90_TMA_LOAD_MULTICASTES1I_EEENS5_IJNS4_14ComposedLayoutINS4_7SwizzleILi3ELi4ELi3EEENS4_18smem_ptr_flag_bitsILi4EEENSN_INS5_IJNSA_ILi8EEESH_EEENS5_IJSH_SD_EEEEEEENSN_INS5_IJNS5_IJNS5_IJSP_SD_EEENS5_IJSO_SC_EEEEEESD_NS5_IJSC_SC_EEEEEENS5_IJNS5_IJNS5_IJSU_SY_EEESX_EEESW_NS5_IJSC_SY_EEEEEEEEEEEvNS4_8identityES1J_S24_vS25_EENS_8epilogue10collective18CollectiveEpilogueINS27_23Sm100TmaWarpSpecializedILi4ELi2ELi16ELb1ELb0EEEJNS5_IJNSA_ILi64EEESG_SH_EEENS5_IJNSN_IS2C_SD_EENSN_INS5_IJST_SC_EEENS5_IJSD_S2C_EEEEEEEENS_10bfloat16_tESM_S2J_SM_NS27_6fusion15FusionCallbacksIS2B_NS2K_17LinearCombinationIS2J_fS2J_fLNS_15FloatRoundStyleE2EEES2D_S2I_JEEENS4_5SM1004TMEM4LOAD26SM100_TMEM_LOAD_32dp32b16xENS4_13SM90_TMA_LOADENS1K_INS1L_ILi1ELi4ELi3EEENS1N_ILi16EEENSN_INS5_IJS1P_ST_EEENS5_IJST_SD_EEEEEEENS4_39AutoVectorizingCopyWithAssumedAlignmentILi128EEENS4_14SM90_TMA_STOREES30_S32_S32_EEEvvEEEEvNT_6ParamsE)
        .other          _ZN7cutlass13device_kernelINS_4gemm6kernel13GemmUniversalIN4cute5tupleIJiiiiEEENS1_10collective13CollectiveMmaINS1_46MainloopSm100TmaUmmaWarpSpecializedBlockScaledILi6ELi2ELi2ENS5_IJNS4_1CILi4EEENSA_ILi2EEENSA_ILi1EEEEEEEENS5_IJNSA_ILi128EEESG_NSA_ILi256EEEEEENS5_IJNS_12float_e2m1_tENS_13float_ue8m0_tEEEENS5_IJNS5_IJlSD_lEEENS4_6LayoutINS5_IJNS5_IJNS5_IJNSA_ILi32EEESB_EEEiEEESQ_NS5_IJSD_iEEEEEENS5_IJNS5_IJNS5_IJNSA_ILi16EEESB_EEEiEEENS5_IJNS5_IJNSA_ILi0EEESD_EEENSA_ILi512EEEEEENS5_IJSW_iEEEEEEEEEEESL_S13_NS4_8TiledMMAINS4_8MMA_AtomIJNS4_17SM100_MMA_MXF4_SSISJ_SJ_fSK_Li128ELi128ELi32ELNS4_4UMMA5MajorE0ELS18_0ELNS17_7ScaleInE0ELS19_0EEEEEENSN_INS5_IJSD_SD_SD_EEENS5_IJSW_SW_SW_EEEEENS5_IJNS4_10UnderscoreES1F_S1F_EEEEENS5_IJNS4_23SM90_TMA_LOAD_MULTICASTES1I_EEENS5_IJNS4_14ComposedLayoutINS4_7SwizzleILi3ELi4ELi3EEENS4_18smem_ptr_flag_bitsILi4EEENSN_INS5_IJNSA_ILi8EEESH_EEENS5_IJSH_SD_EEEEEEENSN_INS5_IJNS5_IJNS5_IJSP_SD_EEENS5_IJSO_SC_EEEEEESD_NS5_IJSC_SC_EEEEEENS5_IJNS5_IJNS5_IJSU_SY_EEESX_EEESW_NS5_IJSC_SY_EEEEEEEEEEEvNS4_8identityES1J_S24_vS25_EENS_8epilogue10collective18CollectiveEpilogueINS27_23Sm100TmaWarpSpecializedILi4ELi2ELi16ELb1ELb0EEEJNS5_IJNSA_ILi64EEESG_SH_EEENS5_IJNSN_IS2C_SD_EENSN_INS5_IJST_SC_EEENS5_IJSD_S2C_EEEEEEEENS_10bfloat16_tESM_S2J_SM_NS27_6fusion15FusionCallbacksIS2B_NS2K_17LinearCombinationIS2J_fS2J_fLNS_15FloatRoundStyleE2EEES2D_S2I_JEEENS4_5SM1004TMEM4LOAD26SM100_TMEM_LOAD_32dp32b16xENS4_13SM90_TMA_LOADENS1K_INS1L_ILi1ELi4ELi3EEENS1N_ILi16EEENSN_INS5_IJS1P_ST_EEENS5_IJST_SD_EEEEEEENS4_39AutoVectorizingCopyWithAssumedAlignmentILi128EEENS4_14SM90_TMA_STOREES30_S32_S32_EEEvvEEEEvNT_6ParamsE,@"STO_CUDA_ENTRY STV_DEFAULT"
_ZN7cutlass13device_kernelINS_4gemm6kernel13GemmUniversalIN4cute5tupleIJiiiiEEENS1_10collective13CollectiveMmaINS1_46MainloopSm100TmaUmmaWarpSpecializedBlockScaledILi6ELi2ELi2ENS5_IJNS4_1CILi4EEENSA_ILi2EEENSA_ILi1EEEEEEEENS5_IJNSA_ILi128EEESG_NSA_ILi256EEEEEENS5_IJNS_12float_e2m1_tENS_13float_ue8m0_tEEEENS5_IJNS5_IJlSD_lEEENS4_6LayoutINS5_IJNS5_IJNS5_IJNSA_ILi32EEESB_EEEiEEESQ_NS5_IJSD_iEEEEEENS5_IJNS5_IJNS5_IJNSA_ILi16EEESB_EEEiEEENS5_IJNS5_IJNSA_ILi0EEESD_EEENSA_ILi512EEEEEENS5_IJSW_iEEEEEEEEEEESL_S13_NS4_8TiledMMAINS4_8MMA_AtomIJNS4_17SM100_MMA_MXF4_SSISJ_SJ_fSK_Li128ELi128ELi32ELNS4_4UMMA5MajorE0ELS18_0ELNS17_7ScaleInE0ELS19_0EEEEEENSN_INS5_IJSD_SD_SD_EEENS5_IJSW_SW_SW_EEEEENS5_IJNS4_10UnderscoreES1F_S1F_EEEEENS5_IJNS4_23SM90_TMA_LOAD_MULTICASTES1I_EEENS5_IJNS4_14ComposedLayoutINS4_7SwizzleILi3ELi4ELi3EEENS4_18smem_ptr_flag_bitsILi4EEENSN_INS5_IJNSA_ILi8EEESH_EEENS5_IJSH_SD_EEEEEEENSN_INS5_IJNS5_IJNS5_IJSP_SD_EEENS5_IJSO_SC_EEEEEESD_NS5_IJSC_SC_EEEEEENS5_IJNS5_IJNS5_IJSU_SY_EEESX_EEESW_NS5_IJSC_SY_EEEEEEEEEEEvNS4_8identityES1J_S24_vS25_EENS_8epilogue10collective18CollectiveEpilogueINS27_23Sm100TmaWarpSpecializedILi4ELi2ELi16ELb1ELb0EEEJNS5_IJNSA_ILi64EEESG_SH_EEENS5_IJNSN_IS2C_SD_EENSN_INS5_IJST_SC_EEENS5_IJSD_S2C_EEEEEEEENS_10bfloat16_tESM_S2J_SM_NS27_6fusion15FusionCallbacksIS2B_NS2K_17LinearCombinationIS2J_fS2J_fLNS_15FloatRoundStyleE2EEES2D_S2I_JEEENS4_5SM1004TMEM4LOAD26SM100_TMEM_LOAD_32dp32b16xENS4_13SM90_TMA_LOADENS1K_INS1L_ILi1ELi4ELi3EEENS1N_ILi16EEENSN_INS5_IJS1P_ST_EEENS5_IJST_SD_EEEEEEENS4_39AutoVectorizingCopyWithAssumedAlignmentILi128EEENS4_14SM90_TMA_STOREES30_S32_S32_EEEvvEEEEvNT_6ParamsE:
[----:B------:R-:W1:Y:S01]  /*0000*/  LDC R1, c[0x0][0x37c] ;  /* 0x0000df00ff017b82 */ /* 0x000e620000000800 */
[----:B------:R-:W2:Y:S01]  /*0010*/  S2R R3, SR_TID.X ;  /* 0x0000000000037919 */ /* 0x000ea20000002100 */
[----:B------:R-:W3:Y:S01]  /*0020*/  LDCU.64 UR4, c[0x0][0xc90] ;  /* 0x00019200ff0477ac */ /* 0x000ee20008000a00 */
[----:B------:R-:W-:Y:S02]  /*0030*/  PRMT R86, RZ, 0x7610, R86 ;  /* 0x00007610ff567816 */ /* 0x000fe40000000056 */
[----:B------:R-:W-:Y:S01]  /*0040*/  ELECT P5, URZ, PT ;  /* 0x0000000000ff782f */ /* 0x000fe200038a0000 */
[----:B------:R-:W4:Y:S01]  /*0050*/  LDCU.64 UR46, c[0x0][0x358] ;  /* 0x00006b00ff2e77ac */ /* 0x000f220008000a00 */
[----:B---3--:R-:W-:-:S04]  /*0060*/  UISETP.NE.U32.AND UP0, UPT, UR4, URZ, UPT ;  /* 0x000000ff0400728c */ /* 0x008fc8000bf05070 */
[----:B------:R-:W-:Y:S01]  /*0070*/  UISETP.NE.AND.EX UP0, UPT, UR5, URZ, UPT, UP0 ;  /* 0x000000ff0500728c */ /* 0x000fe2000bf05300 */
[----:B--2---:R-:W-:-:S05]  /*0080*/  SHF.R.U32.HI R99, RZ, 0x5, R3 ;  /* 0x00000005ff637819 */ /* 0x004fca0000011603 */
[----:B------:R-:W2:Y:S02]  /*0090*/  SHFL.IDX PT, R0, R99, RZ, 0x1f ;  /* 0x00001fff63007589 */ /* 0x000ea400000e0000 */
[----:B--2---:R-:W-:Y:S01]  /*00a0*/  R2UR UR13, R0 ;  /* 0x00000000000d72ca */ /* 0x004fe200000e0000 */
[----:B-1--4-:R-:W-:-:S14]  /*00b0*/  BRA.U UP0, `(.L_x_0) ;  /* 0x00000001002c7547 */ /* 0x012fdc000b800000 */
[----:B------:R-:W1:Y:S02]  /*00c0*/  LDCU.64 UR6, c[0x0][0xc88] ;  /* 0x00019100ff0677ac */ /* 0x000e640008000a00 */
[----:B-1----:R-:W-:-:S04]  /*00d0*/  UISETP.NE.U32.AND UP0, UPT, UR6, URZ, UPT ;  /* 0x000000ff0600728c */ /* 0x002fc8000bf05070 */
[----:B------:R-:W-:-:S09]  /*00e0*/  UISETP.NE.AND.EX UP0, UPT, UR7, URZ, UPT, UP0 ;  /* 0x000000ff0700728c */ /* 0x000fd2000bf05300 */
[----:B------:R-:W-:Y:S05]  /*00f0*/  BRA.U !UP0, `(.L_x_1) ;  /* 0x0000000108107547 */ /* 0x000fea000b800000 */
[----:B------:R-:W1:Y:S02]  /*0100*/  LDC.64 R4, c[0x0][0xc88] ;  /* 0x00032200ff047b82 */ /* 0x000e640000000a00 */
[----:B-1----:R1:W5:Y:S01]  /*0110*/  LDG.E R53, desc[UR46][R4.64] ;  /* 0x0000002e04357981 */ /* 0x002362000c1e1900 */
[----:B------:R-:W-:Y:S01]  /*0120*/  HFMA2 R86, -RZ, RZ, 0, 5.9604644775390625e-08 ;  /* 0x00000001ff567431 */ /* 0x000fe200000001ff */
[----:B------:R-:W-:Y:S05]  /*0130*/  BRA `(.L_x_0) ;  /* 0x00000000000c7947 */ /* 0x000fea0003800000 */
.L_x_1:
[----:B------:R-:W1:Y:S01]  /*0140*/  LDCU UR6, c[0x0][0xc80] ;  /* 0x00019000ff0677ac */ /* 0x000e620008000800 */
[----:B------:R-:W-:Y:S01]  /*0150*/  HFMA2 R86, -RZ, RZ, 0, 5.9604644775390625e-08 ;  /* 0x00000001ff567431 */ /* 0x000fe200000001ff */
[----:B-1----:R-:W-:-:S07]  /*0160*/  MOV R53, UR6 ;  /* 0x0000000600357c02 */ /* 0x002fce0008000f00 */
.L_x_0:
[----:B------:R-:W2:Y:S02]  /*0170*/  LDCU.64 UR6, c[0x0][0xcb0] ;  /* 0x00019600ff0677ac */ /* 0x000ea40008000a00 */
[----:B--2---:R-:W-:-:S04]  /*0180*/  UISETP.NE.U32.AND UP0, UPT, UR6, URZ, UPT ;  /* 0x000000ff0600728c */ /* 0x004fc8000bf05070 */
[----:B------:R-:W-:-:S09]  /*0190*/  UISETP.NE.AND.EX UP0, UPT, UR7, URZ, UPT, UP0 ;  /* 0x000000ff0700728c */ /* 0x000fd2000bf05300 */
[----:B------:R-:W-:Y:S05]  /*01a0*/  BRA.U UP0, `(.L_x_2) ;  /* 0x0000000100247547 */ /* 0x000fea000b800000 */
[----:B------:R-:W2:Y:S02]  /*01b0*/  LDCU.64 UR6, c[0x0][0xca8] ;  /* 0x00019500ff0677ac */ /* 0x000ea40008000a00 */
[----:B--2---:R-:W-:-:S04]  /*01c0*/  UISETP.NE.U32.AND UP0, UPT, UR6, URZ, UPT ;  /* 0x000000ff0600728c */ /* 0x004fc8000bf05070 */
[----:B------:R-:W-:-:S09]  /*01d0*/  UISETP.NE.AND.EX UP0, UPT, UR7, URZ, UPT, UP0 ;  /* 0x000000ff0700728c */ /* 0x000fd2000bf05300 */
[----:B------:R-:W-:Y:S05]  /*01e0*/  BRA.U !UP0, `(.L_x_3) ;  /* 0x00000001080c7547 */ /* 0x000fea000b800000 */
[----:B-1----:R-:W1:Y:S02]  /*01f0*/  LDC.64 R4, c[0x0][0xca8] ;  /* 0x00032a00ff047b82 */ /* 0x002e640000000a00 */
[----:B-1----:R2:W5:Y:S01]  /*0200*/  LDG.E R52, desc[UR46][R4.64] ;  /* 0x0000002e04347981 */ /* 0x002562000c1e1900 */
[----:B------:R-:W-:Y:S05]  /*0210*/  BRA `(.L_x_2) ;  /* 0x0000000000087947 */ /* 0x000fea0003800000 */
.L_x_3:
[----:B------:R-:W2:Y:S02]  /*0220*/  LDCU UR6, c[0x0][0xca0] ;  /* 0x00019400ff0677ac */ /* 0x000ea40008000800 */
[----:B--2---:R-:W-:Y:S02]  /*0230*/  MOV R52, UR6 ;  /* 0x0000000600347c02 */ /* 0x004fe40008000f00 */
.L_x_2:
[----:B------:R-:W-:Y:S01]  /*0240*/  IMAD.U32 R0, RZ, RZ, UR13 ;  /* 0x0000000dff007e24 */ /* 0x000fe2000f8e00ff */
[----:B------:R-:W-:Y:S04]  /*0250*/  BSSY.RECONVERGENT B0, `(.L_x_4) ;  /* 0x0000012000007945 */ /* 0x000fe80003800200 */
[C---:B------:R-:W-:Y:S02]  /*0260*/  ISETP.NE.OR P1, PT, R0.reuse, 0x1, !P5 ;  /* 0x000000010000780c */ /* 0x040fe40006f25670 */
[----:B------:R-:W-:-:S11]  /*0270*/  ISETP.NE.OR P0, PT, R0, 0x3, !P5 ;  /* 0x000000030000780c */ /* 0x000fd60006f05670 */
[----:B------:R-:W-:Y:S05]  /*0280*/  @P1 BRA `(.L_x_5) ;  /* 0x0000000000381947 */ /* 0x000fea0003800000 */
[----:B------:R-:W3:Y:S02]  /*0290*/  LDCU.64 UR6, c[0x0][0x348] ;  /* 0x00006900ff0677ac */ /* 0x000ee40008000a00 */
[----:B---3--:R-:W-:Y:S02]  /*02a0*/  UIADD3 UR14, UP3, UPT, UR6, 0x80, URZ ;  /* 0x00000080060e7890 */ /* 0x008fe4000ff7e0ff */
[----:B------:R-:W-:Y:S02]  /*02b0*/  UIADD3 UR10, UP2, UPT, UR6, 0x180, URZ ;  /* 0x00000180060a7890 */ /* 0x000fe4000ff5e0ff */
[----:B------:R-:W-:Y:S02]  /*02c0*/  UIADD3 UR8, UP1, UPT, UR6, 0x280, URZ ;  /* 0x0000028006087890 */ /* 0x000fe4000ff3e0ff */
[----:B------:R-:W-:Y:S02]  /*02d0*/  UIADD3 UR6, UP0, UPT, UR6, 0x380, URZ ;  /* 0x0000038006067890 */ /* 0x000fe4000ff1e0ff */
[----:B------:R-:W-:-:S02]  /*02e0*/  UIADD3.X UR15, UPT, UPT, URZ, UR7, URZ, UP3, !UPT ;  /* 0x00000007ff0f7290 */ /* 0x000fc40009ffe4ff */
[----:B------:R-:W-:Y:S02]  /*02f0*/  UIADD3.X UR11, UPT, UPT, URZ, UR7, URZ, UP2, !UPT ;  /* 0x00000007ff0b7290 */ /* 0x000fe400097fe4ff */
[----:B------:R-:W-:Y:S02]  /*0300*/  UIADD3.X UR9, UPT, UPT, URZ, UR7, URZ, UP1, !UPT ;  /* 0x00000007ff097290 */ /* 0x000fe40008ffe4ff */
[----:B------:R-:W-:-:S03]  /*0310*/  UIADD3.X UR7, UPT, UPT, URZ, UR7, URZ, UP0, !UPT ;  /* 0x00000007ff077290 */ /* 0x000fc600087fe4ff */
[----:B------:R3:W-:Y:S02]  /*0320*/  UTMACCTL.PF [UR14] ;  /* 0x000000000e0079b9 */ /* 0x0007e40008040000 */
[----:B------:R3:W-:Y:S02]  /*0330*/  UTMACCTL.PF [UR10] ;  /* 0x000000000a0079b9 */ /* 0x0007e40008040000 */
[----:B------:R3:W-:Y:S02]  /*0340*/  UTMACCTL.PF [UR8] ;  /* 0x00000000080079b9 */ /* 0x0007e40008040000 */
[----:B------:R3:W-:Y:S02]  /*0350*/  UTMACCTL.PF [UR6] ;  /* 0x00000000060079b9 */ /* 0x0007e40008040000 */
[----:B---3--:R-:W-:Y:S01]  /*0360*/  NOP ;  /* 0x0000000000007918 */ /* 0x008fe20000000000 */
.L_x_5:
[----:B------:R-:W-:Y:S05]  /*0370*/  BSYNC.RECONVERGENT B0 ;  /* 0x0000000000007941 */ /* 0x000fea0003800200 */
.L_x_4:
[----:B------:R-:W-:Y:S04]  /*0380*/  BSSY.RECONVERGENT B0, `(.L_x_6) ;  /* 0x000000a000007945 */ /* 0x000fe80003800200 */
[----:B------:R-:W-:Y:S05]  /*0390*/  @P0 BRA `(.L_x_7) ;  /* 0x0000000000200947 */ /* 0x000fea0003800000 */
[----:B------:R-:W3:Y:S02]  /*03a0*/  LDCU.64 UR6, c[0x0][0x348] ;  /* 0x00006900ff0677ac */ /* 0x000ee40008000a00 */
[----:B---3--:R-:W-:Y:S02]  /*03b0*/  UIADD3 UR8, UP1, UPT, UR6, 0x980, URZ ;  /* 0x0000098006087890 */ /* 0x008fe4000ff3e0ff */
[----:B------:R-:W-:Y:S02]  /*03c0*/  UIADD3 UR6, UP0, UPT, UR6, 0xa80, URZ ;  /* 0x00000a8006067890 */ /* 0x000fe4000ff1e0ff */
[----:B------:R-:W-:Y:S02]  /*03d0*/  UIADD3.X UR9, UPT, UPT, URZ, UR7, URZ, UP1, !UPT ;  /* 0x00000007ff097290 */ /* 0x000fe40008ffe4ff */
[----:B------:R-:W-:-:S07]  /*03e0*/  UIADD3.X UR7, UPT, UPT, URZ, UR7, URZ, UP0, !UPT ;  /* 0x00000007ff077290 */ /* 0x000fce00087fe4ff */
[----:B------:R3:W-:Y:S02]  /*03f0*/  UTMACCTL.PF [UR8] ;  /* 0x00000000080079b9 */ /* 0x0007e40008040000 */
[----:B------:R3:W-:Y:S02]  /*0400*/  UTMACCTL.PF [UR6] ;  /* 0x00000000060079b9 */ /* 0x0007e40008040000 */
[----:B---3--:R-:W-:Y:S01]  /*0410*/  NOP ;  /* 0x0000000000007918 */ /* 0x008fe20000000000 */
.L_x_7:
[----:B------:R-:W-:Y:S05]  /*0420*/  BSYNC.RECONVERGENT B0 ;  /* 0x0000000000007941 */ /* 0x000fea0003800200 */
.L_x_6:
[----:B------:R-:W3:Y:S01]  /*0430*/  LDCU.64 UR6, c[0x0][0xc88] ;  /* 0x00019100ff0677ac */ /* 0x000ee20008000a00 */
[----:B------:R-:W-:Y:S02]  /*0440*/  UISETP.EQ.U32.AND UP1, UPT, UR4, URZ, UPT ;  /* 0x000000ff0400728c */ /* 0x000fe4000bf22070 */
[----:B------:R-:W-:Y:S02]  /*0450*/  UPLOP3.LUT UP5, UPT, UPT, UPT, UPT, 0x80, 0x8 ;  /* 0x000000000008789c */ /* 0x000fe40003faf070 */
[----:B---3--:R-:W-:-:S04]  /*0460*/  UISETP.NE.U32.AND UP0, UPT, UR6, URZ, UPT ;  /* 0x000000ff0600728c */ /* 0x008fc8000bf05070 */
[----:B------:R-:W-:-:S04]  /*0470*/  UISETP.NE.AND.EX UP0, UPT, UR7, URZ, UPT, UP0 ;  /* 0x000000ff0700728c */ /* 0x000fc8000bf05300 */
[----:B------:R-:W-:-:S04]  /*0480*/  UISETP.EQ.OR.EX UP2, UPT, UR5, URZ, !UP0, UP1 ;  /* 0x000000ff0500728c */ /* 0x000fc8000c742710 */
[----:B------:R-:W-:-:S05]  /*0490*/  UP2UR UR50, UPR, URZ, 0x4 ;  /* 0x00000004ff327883 */ /* 0x000fca0008000000 */
[----:B------:R-:W-:Y:S07]  /*04a0*/  BRA.U !UP2, `(.L_x_8) ;  /* 0x000000010a207547 */ /* 0x000fee000b800000 */
[----:B------:R-:W-:Y:S01]  /*04b0*/  UISETP.NE.U32.AND UP1, UPT, UR4, URZ, UPT ;  /* 0x000000ff0400728c */ /* 0x000fe2000bf25070 */
[----:B-----5:R-:W-:Y:S01]  /*04c0*/  FSETP.NEU.AND P0, PT, R53, RZ, PT ;  /* 0x000000ff3500720b */ /* 0x020fe20003f0d000 */
[----:B------:R-:W-:Y:S02]  /*04d0*/  USEL UR4, URZ, 0xffffffff, UP0 ;  /* 0xffffffffff047887 */ /* 0x000fe40008000000 */
[----:B------:R-:W-:-:S10]  /*04e0*/  UISETP.NE.AND.EX UP1, UPT, UR5, URZ, UPT, UP1 ;  /* 0x000000ff0500728c */ /* 0x000fd4000bf25310 */
[----:B------:R-:W-:Y:S01]  /*04f0*/  VOTEU.ANY UP0, P0 ;  /* 0x0000000000ff7886 */ /* 0x000fe20000000100 */
[----:B------:R-:W-:-:S04]  /*0500*/  @!UP1 USEL UR4, URZ, 0xffffffff, UP0 ;  /* 0xffffffffff049887 */ /* 0x000fc80008000000 */
[----:B------:R-:W-:-:S04]  /*0510*/  ULOP3.LUT UR4, UR4, 0x1, URZ, 0xc0, !UPT ;  /* 0x0000000104047892 */ /* 0x000fc8000f8ec0ff */
[----:B------:R-:W-:-:S11]  /*0520*/  UISETP.NE.U32.AND UP5, UPT, UR4, 0x1, UPT ;  /* 0x000000010400788c */ /* 0x000fd6000bfa5070 */
.L_x_8:
[----:B------:R-:W3:Y:S01]  /*0530*/  SHFL.IDX PT, R2, R99, RZ, 0x1f ;  /* 0x00001fff63027589 */ /* 0x000ee200000e0000 */
[----:B------:R-:W-:-:S04]  /*0540*/  UISETP.NE.AND UP0, UPT, UR13, 0x2, UPT ;  /* 0x000000020d00788c */ /* 0x000fc8000bf05270 */
[----:B------:R-:W-:Y:S01]  /*0550*/  USEL UR4, URZ, 0x1, UP0 ;  /* 0x00000001ff047887 */ /* 0x000fe20008000000 */
[----:B---3--:R-:W-:-:S13]  /*0560*/  ISETP.NE.AND P0, PT, R2, RZ, PT ;  /* 0x000000ff0200720c */ /* 0x008fda0003f05270 */
[----:B------:R-:W-:Y:S05]  /*0570*/  @P0 BRA `(.L_x_9) ;  /* 0x0000000000680947 */ /* 0x000fea0003800000 */
[----:B------:R-:W3:Y:S01]  /*0580*/  S2UR UR7, SR_CgaCtaId ;  /* 0x00000000000779c3 */ /* 0x000ee20000008800 */
[----:B------:R-:W-:Y:S01]  /*0590*/  UMOV UR8, 0x400 ;  /* 0x0000040000087882 */ /* 0x000fe20000000000 */
[----:B------:R-:W-:Y:S01]  /*05a0*/  UMOV UR6, 0x1 ;  /* 0x0000000100067882 */ /* 0x000fe20000000000 */
[----:B------:R-:W-:Y:S01]  /*05b0*/  UMOV UR5, 0x5 ;  /* 0x0000000500057882 */ /* 0x000fe20000000000 */
[----:B------:R-:W-:Y:S01]  /*05c0*/  ELECT P0, URZ, PT ;  /* 0x0000000000ff782f */ /* 0x000fe20003800000 */
[----:B------:R-:W-:-:S04]  /*05d0*/  UIADD3 UR10, UPT, UPT, -UR5, 0x100000, URZ ;  /* 0x00100000050a7890 */ /* 0x000fc8000fffe1ff */
[----:B------:R-:W-:Y:S02]  /*05e0*/  USHF.L.U32 UR11, UR10, 0xb, URZ ;  /* 0x0000000b0a0b7899 */ /* 0x000fe400080006ff */
[----:B------:R-:W-:Y:S02]  /*05f0*/  USHF.L.U32 UR10, UR10, 0x1, URZ ;  /* 0x000000010a0a7899 */ /* 0x000fe400080006ff */
[----:B---3--:R-:W-:Y:S02]  /*0600*/  ULEA UR7, UR7, UR8, 0x18 ;  /* 0x0000000807077291 */ /* 0x008fe4000f8ec0ff */
[----:B------:R-:W-:-:S04]  /*0610*/  UIADD3 UR8, UPT, UPT, -UR6, 0x100000, URZ ;  /* 0x0010000006087890 */ /* 0x000fc8000fffe1ff */
[----:B------:R-:W-:Y:S02]  /*0620*/  USHF.L.U32 UR9, UR8, 0xb, URZ ;  /* 0x0000000b08097899 */ /* 0x000fe400080006ff */
[----:B------:R-:W-:Y:S01]  /*0630*/  USHF.L.U32 UR8, UR8, 0x1, URZ ;  /* 0x0000000108087899 */ /* 0x000fe200080006ff */
[----:B------:R-:W3:Y:S11]  /*0640*/  FENCE.VIEW.ASYNC.S ;  /* 0x00000000000073c6 */ /* 0x000ef60000000000 */
[----:B---3--:R3:W4:Y:S01]  /*0650*/  SYNCS.EXCH.64 URZ, [UR7], UR8 ;  /* 0x0000000807ff75b2 */ /* 0x0087220008000100 */
[----:B------:R3:W1:Y:S01]  /*0660*/  SYNCS.EXCH.64 URZ, [UR7+0x30], UR10 ;  /* 0x0000300a07ff75b2 */ /* 0x0006620008000100 */
        /* <DEDUP_REMOVED lines=10> */
[----:B------:R-:W-:Y:S01]  /*0710*/  NOP ;  /* 0x0000000000007918 */ /* 0x000fe20000000000 */
.L_x_9:
[----:B------:R-:W2:Y:S01]  /*0720*/  SHFL.IDX PT, R2, R99, RZ, 0x1f ;  /* 0x00001fff63027589 */ /* 0x000ea200000e0000 */
[----:B------:R-:W-:Y:S01]  /*0730*/  NOP ;  /* 0x0000000000007918 */ /* 0x000fe20000000000 */
[----:B--2---:R-:W-:-:S13]  /*0740*/  ISETP.NE.AND P0, PT, R2, 0x1, PT ;  /* 0x000000010200780c */ /* 0x004fda0003f05270 */
[----:B------:R-:W-:Y:S05]  /*0750*/  @P0 BRA `(.L_x_10) ;  /* 0x0000000000580947 */ /* 0x000fea0003800000 */
[----:B---3--:R-:W2:Y:S01]  /*0760*/  S2UR UR7, SR_CgaCtaId ;  /* 0x00000000000779c3 */ /* 0x008ea20000008800 */
[----:B------:R-:W-:Y:S01]  /*0770*/  UMOV UR8, 0x400 ;  /* 0x0000040000087882 */ /* 0x000fe20000000000 */
[----:B------:R-:W-:Y:S01]  /*0780*/  UMOV UR6, 0x20 ;  /* 0x0000002000067882 */ /* 0x000fe20000000000 */
[----:B------:R-:W-:Y:S01]  /*0790*/  UMOV UR5, 0x80 ;  /* 0x0000008000057882 */ /* 0x000fe20000000000 */
[----:B------:R-:W-:Y:S01]  /*07a0*/  ELECT P0, URZ, PT ;  /* 0x0000000000ff782f */ /* 0x000fe20003800000 */
[----:B------:R-:W-:-:S04]  /*07b0*/  UIADD3 UR10, UPT, UPT, -UR5, 0x100000, URZ ;  /* 0x00100000050a7890 */ /* 0x000fc8000fffe1ff */
[----:B------:R-:W-:Y:S02]  /*07c0*/  USHF.L.U32 UR11, UR10, 0xb, URZ ;  /* 0x0000000b0a0b7899 */ /* 0x000fe400080006ff */
[----:B------:R-:W-:Y:S02]  /*07d0*/  USHF.L.U32 UR10, UR10, 0x1, URZ ;  /* 0x000000010a0a7899 */ /* 0x000fe400080006ff */
[----:B--2---:R-:W-:Y:S02]  /*07e0*/  ULEA UR7, UR7, UR8, 0x18 ;  /* 0x0000000807077291 */ /* 0x004fe4000f8ec0ff */
[----:B------:R-:W-:-:S04]  /*07f0*/  UIADD3 UR8, UPT, UPT, -UR6, 0x100000, URZ ;  /* 0x0010000006087890 */ /* 0x000fc8000fffe1ff */
[----:B------:R-:W-:Y:S02]  /*0800*/  USHF.L.U32 UR9, UR8, 0xb, URZ ;  /* 0x0000000b08097899 */ /* 0x000fe400080006ff */
[----:B------:R-:W-:Y:S01]  /*0810*/  USHF.L.U32 UR8, UR8, 0x1, URZ ;  /* 0x0000000108087899 */ /* 0x000fe200080006ff */
[----:B------:R-:W2:Y:S11]  /*0820*/  FENCE.VIEW.ASYNC.S ;  /* 0x00000000000073c6 */ /* 0x000eb60000000000 */
[----:B--2---:R2:W3:Y:S01]  /*0830*/  SYNCS.EXCH.64 URZ, [UR7+0x60], UR8 ;  /* 0x0000600807ff75b2 */ /* 0x0044e20008000100 */
        /* <DEDUP_REMOVED lines=8> */
.L_x_10:
[----:B------:R-:W4:Y:S01]  /*08c0*/  SHFL.IDX PT, R2, R99, RZ, 0x1f ;  /* 0x00001fff63027589 */ /* 0x000f2200000e0000 */
[----:B------:R-:W-:Y:S01]  /*08d0*/  NOP ;  /* 0x0000000000007918 */ /* 0x000fe20000000000 */
[----:B----4-:R-:W-:-:S13]  /*08e0*/  ISETP.NE.AND P0, PT, R2, 0x3, PT ;  /* 0x000000030200780c */ /* 0x010fda0003f05270 */
[----:B------:R-:W-:Y:S05]  /*08f0*/  @P0 BRA `(.L_x_11) ;  /* 0x0000000000300947 */ /* 0x000fea0003800000 */
[----:B------:R-:W4:Y:S01]  /*0900*/  S2UR UR6, SR_CgaCtaId ;  /* 0x00000000000679c3 */ /* 0x000f220000008800 */
[----:B--23--:R-:W-:Y:S01]  /*0910*/  UMOV UR7, 0x400 ;  /* 0x0000040000077882 */ /* 0x00cfe20000000000 */
[----:B------:R-:W-:Y:S01]  /*0920*/  UMOV UR5, 0x20 ;  /* 0x0000002000057882 */ /* 0x000fe20000000000 */
[----:B------:R-:W-:Y:S01]  /*0930*/  ELECT P0, URZ, PT ;  /* 0x0000000000ff782f */ /* 0x000fe20003800000 */
[----:B------:R-:W-:-:S04]  /*0940*/  UIADD3 UR8, UPT, UPT, -UR5, 0x100000, URZ ;  /* 0x0010000005087890 */ /* 0x000fc8000fffe1ff */
[----:B------:R-:W-:Y:S02]  /*0950*/  USHF.L.U32 UR9, UR8, 0xb, URZ ;  /* 0x0000000b08097899 */ /* 0x000fe400080006ff */
[----:B------:R-:W-:Y:S02]  /*0960*/  USHF.L.U32 UR8, UR8, 0x1, URZ ;  /* 0x0000000108087899 */ /* 0x000fe400080006ff */
[----:B----4-:R-:W-:Y:S01]  /*0970*/  ULEA UR6, UR6, UR7, 0x18 ;  /* 0x0000000706067291 */ /* 0x010fe2000f8ec0ff */
[----:B------:R-:W2:Y:S11]  /*0980*/  FENCE.VIEW.ASYNC.S ;  /* 0x00000000000073c6 */ /* 0x000eb60000000000 */
[----:B--2---:R4:W2:Y:S01]  /*0990*/  SYNCS.EXCH.64 URZ, [UR6+0xa0], UR8 ;  /* 0x0000a00806ff75b2 */ /* 0x0048a20008000100 */
[----:B------:R4:W3:Y:S02]  /*09a0*/  SYNCS.EXCH.64 URZ, [UR6+0xa8], UR8 ;  /* 0x0000a80806ff75b2 */ /* 0x0008e40008000100 */
[----:B----4-:R-:W-:Y:S01]  /*09b0*/  NOP ;  /* 0x0000000000007918 */ /* 0x010fe20000000000 */
.L_x_11:
[----:B------:R-:W4:Y:S01]  /*09c0*/  SHFL.IDX PT, R2, R99, RZ, 0x1f ;  /* 0x00001fff63027589 */ /* 0x000f2200000e0000 */
[----:B------:R-:W-:Y:S01]  /*09d0*/  NOP ;  /* 0x0000000000007918 */ /* 0x000fe20000000000 */
[----:B----4-:R-:W-:-:S13]  /*09e0*/  ISETP.NE.AND P0, PT, R2, 0x4, PT ;  /* 0x000000040200780c */ /* 0x010fda0003f05270 */
[----:B------:R-:W-:Y:S05]  /*09f0*/  @P0 BRA `(.L_x_12) ;  /* 0x00000000004c0947 */ /* 0x000fea0003800000 */
[----:B------:R-:W4:Y:S01]  /*0a00*/  S2UR UR6, SR_CgaCtaId ;  /* 0x00000000000679c3 */ /* 0x000f220000008800 */
[----:B--23--:R-:W-:Y:S01]  /*0a10*/  UMOV UR8, 0x720 ;  /* 0x0000072000087882 */ /* 0x00cfe20000000000 */
[----:B------:R-:W-:Y:S01]  /*0a20*/  UMOV UR7, 0x400 ;  /* 0x0000040000077882 */ /* 0x000fe20000000000 */
[----:B------:R-:W-:Y:S01]  /*0a30*/  USEL UR8, UR8, 0x620, UP5 ;  /* 0x0000062008087887 */ /* 0x000fe2000a800000 */
[----:B------:R-:W-:Y:S01]  /*0a40*/  UMOV UR5, 0x1 ;  /* 0x0000000100057882 */ /* 0x000fe20000000000 */
[----:B------:R-:W-:Y:S01]  /*0a50*/  ELECT P0, URZ, PT ;  /* 0x0000000000ff782f */ /* 0x000fe20003800000 */
[----:B------:R-:W-:-:S04]  /*0a60*/  UIADD3 UR10, UPT, UPT, -UR5, 0x100000, URZ ;  /* 0x00100000050a7890 */ /* 0x000fc8000fffe1ff */
[----:B------:R-:W-:Y:S02]  /*0a70*/  USHF.L.U32 UR11, UR10, 0xb, URZ ;  /* 0x0000000b0a0b7899 */ /* 0x000fe400080006ff */
[----:B------:R-:W-:Y:S02]  /*0a80*/  USHF.L.U32 UR10, UR10, 0x1, URZ ;  /* 0x000000010a0a7899 */ /* 0x000fe400080006ff */
[----:B------:R-:W-:-:S04]  /*0a90*/  UIADD3 UR8, UPT, UPT, -UR8, 0x100000, URZ ;  /* 0x0010000008087890 */ /* 0x000fc8000fffe1ff */
[----:B------:R-:W-:Y:S02]  /*0aa0*/  USHF.L.U32 UR9, UR8, 0xb, URZ ;  /* 0x0000000b08097899 */ /* 0x000fe400080006ff */
[----:B------:R-:W-:Y:S02]  /*0ab0*/  USHF.L.U32 UR8, UR8, 0x1, URZ ;  /* 0x0000000108087899 */ /* 0x000fe400080006ff */
[----:B----4-:R-:W-:Y:S01]  /*0ac0*/  ULEA UR6, UR6, UR7, 0x18 ;  /* 0x0000000706067291 */ /* 0x010fe2000f8ec0ff */
[----:B------:R-:W2:Y:S11]  /*0ad0*/  FENCE.VIEW.ASYNC.S ;  /* 0x00000000000073c6 */ /* 0x000eb60000000000 */
[----:B--2---:R4:W2:Y:S01]  /*0ae0*/  SYNCS.EXCH.64 URZ, [UR6+0xb0], UR10 ;  /* 0x0000b00a06ff75b2 */ /* 0x0048a20008000100 */
[----:B------:R4:W3:Y:S01]  /*0af0*/  SYNCS.EXCH.64 URZ, [UR6+0xc0], UR8 ;  /* 0x0000c00806ff75b2 */ /* 0x0008e20008000100 */
[----:B------:R4:W1:Y:S01]  /*0b00*/  SYNCS.EXCH.64 URZ, [UR6+0xb8], UR10 ;  /* 0x0000b80a06ff75b2 */ /* 0x0008620008000100 */
[----:B------:R4:W1:Y:S02]  /*0b10*/  SYNCS.EXCH.64 URZ, [UR6+0xc8], UR8 ;  /* 0x0000c80806ff75b2 */ /* 0x0008640008000100 */
[----:B----4-:R-:W-:Y:S01]  /*0b20*/  NOP ;  /* 0x0000000000007918 */ /* 0x010fe20000000000 */
.L_x_12:
[----:B------:R-:W4:Y:S01]  /*0b30*/  SHFL.IDX PT, R2, R99, RZ, 0x1f ;  /* 0x00001fff63027589 */ /* 0x000f2200000e0000 */
[----:B------:R-:W-:Y:S01]  /*0b40*/  NOP ;  /* 0x0000000000007918 */ /* 0x000fe20000000000 */
[----:B----4-:R-:W-:-:S13]  /*0b50*/  ISETP.NE.AND P0, PT, R2, 0x5, PT ;  /* 0x000000050200780c */ /* 0x010fda0003f05270 */
[----:B------:R-:W-:Y:S05]  /*0b60*/  @P0 BRA `(.L_x_13) ;  /* 0x0000000000480947 */ /* 0x000fea0003800000 */
[----:B--23--:R-:W2:Y:S01]  /*0b70*/  S2UR UR7, SR_CgaCtaId ;  /* 0x00000000000779c3 */ /* 0x00cea20000008800 */
        /* <DEDUP_REMOVED lines=12> */
[----:B--2---:R4:W2:Y:S01]  /*0c40*/  SYNCS.EXCH.64 URZ, [UR7+0xd0], UR8 ;  /* 0x0000d00807ff75b2 */ /* 0x0048a20008000100 */
[----:B------:R4:W3:Y:S01]  /*0c50*/  SYNCS.EXCH.64 URZ, [UR7+0xe0], UR10 ;  /* 0x0000e00a07ff75b2 */ /* 0x0008e20008000100 */
[----:B------:R4:W1:Y:S01]  /*0c60*/  SYNCS.EXCH.64 URZ, [UR7+0xd8], UR8 ;  /* 0x0000d80807ff75b2 */ /* 0x0008620008000100 */
[----:B------:R4:W1:Y:S02]  /*0c70*/  SYNCS.EXCH.64 URZ, [UR7+0xe8], UR10 ;  /* 0x0000e80a07ff75b2 */ /* 0x0008640008000100 */
[----:B----4-:R-:W-:Y:S01]  /*0c80*/  NOP ;  /* 0x0000000000007918 */ /* 0x010fe20000000000 */
.L_x_13:
[----:B------:R-:W4:Y:S01]  /*0c90*/  SHFL.IDX PT, R2, R99, RZ, 0x1f ;  /* 0x00001fff63027589 */ /* 0x000f2200000e0000 */
[----:B------:R-:W1:Y:S01]  /*0ca0*/  S2UR UR37, SR_CgaCtaId ;  /* 0x00000000002579c3 */ /* 0x000e620000008800 */
[----:B------:R-:W-:Y:S01]  /*0cb0*/  NOP ;  /* 0x0000000000007918 */ /* 0x000fe20000000000 */
[----:B----4-:R-:W-:-:S13]  /*0cc0*/  ISETP.NE.AND P0, PT, R2, 0x3, PT ;  /* 0x000000030200780c */ /* 0x010fda0003f05270 */
[----:B-1----:R-:W-:Y:S05]  /*0cd0*/  @P0 BRA `(.L_x_14) ;  /* 0x0000000000340947 */ /* 0x002fea0003800000 */
[----:B------:R-:W-:Y:S01]  /*0ce0*/  UMOV UR6, 0x400 ;  /* 0x0000040000067882 */ /* 0x000fe20000000000 */
[----:B------:R-:W-:Y:S01]  /*0cf0*/  UMOV UR5, 0x20 ;  /* 0x0000002000057882 */ /* 0x000fe20000000000 */
[----:B------:R-:W-:Y:S02]  /*0d00*/  ULEA UR6, UR37, UR6, 0x18 ;  /* 0x0000000625067291 */ /* 0x000fe4000f8ec0ff */
[----:B--23--:R-:W-:-:S04]  /*0d10*/  UIADD3 UR8, UPT, UPT, -UR5, 0x100000, URZ ;  /* 0x0010000005087890 */ /* 0x00cfc8000fffe1ff */
[----:B------:R-:W-:Y:S02]  /*0d20*/  USHF.L.U32 UR9, UR8, 0xb, URZ ;  /* 0x0000000b08097899 */ /* 0x000fe400080006ff */
[----:B------:R-:W-:Y:S01]  /*0d30*/  USHF.L.U32 UR8, UR8, 0x1, URZ ;  /* 0x0000000108087899 */ /* 0x000fe200080006ff */
[----:B------:R-:W-:Y:S01]  /*0d40*/  ELECT P0, URZ, PT ;  /* 0x0000000000ff782f */ /* 0x000fe20003800000 */
[----:B------:R-:W1:Y:S10]  /*0d50*/  FENCE.VIEW.ASYNC.S ;  /* 0x00000000000073c6 */ /* 0x000e740000000000 */
[----:B-1----:R1:W4:Y:S01]  /*0d60*/  SYNCS.EXCH.64 URZ, [UR6+0xf0], UR8 ;  /* 0x0000f00806ff75b2 */ /* 0x0023220008000100 */
[----:B------:R1:W2:Y:S01]  /*0d70*/  SYNCS.EXCH.64 URZ, [UR6+0x100], UR8 ;  /* 0x0001000806ff75b2 */ /* 0x0002a20008000100 */
[----:B------:R1:W3:Y:S01]  /*0d80*/  SYNCS.EXCH.64 URZ, [UR6+0xf8], UR8 ;  /* 0x0000f80806ff75b2 */ /* 0x0002e20008000100 */
[----:B------:R1:W1:Y:S01]  /*0d90*/  SYNCS.EXCH.64 URZ, [UR6+0x108], UR8 ;  /* 0x0001080806ff75b2 */ /* 0x0002620008000100 */
[----:B------:R-:W-:Y:S01]  /*0da0*/  NOP ;  /* 0x0000000000007918 */ /* 0x000fe20000000000 */
.L_x_14:
[----:B------:R-:W4:Y:S01]  /*0db0*/  LDCU UR5, c[0x0][0x36c] ;  /* 0x00006d80ff0577ac */ /* 0x000f220008000800 */
[----:B------:R-:W-:Y:S01]  /*0dc0*/  ISETP.NE.OR P5, PT, R0, 0x2, !P5 ;  /* 0x000000020000780c */ /* 0x000fe20006fa5670 */
[----:B------:R-:W-:Y:S01]  /*0dd0*/  NOP ;  /* 0x0000000000007918 */ /* 0x000fe20000000000 */
[----:B------:R-:W-:Y:S01]  /*0de0*/  LOP3.LUT R2, R3, 0x1f, RZ, 0xc0, !PT ;  /* 0x0000001f03027812 */ /* 0x000fe200078ec0ff */
[----:B------:R-:W-:Y:S02]  /*0df0*/  UISETP.NE.AND UP4, UPT, UR13, URZ, UPT ;  /* 0x000000ff0d00728c */ /* 0x000fe4000bf85270 */
[----:B----4-:R-:W-:-:S09]  /*0e00*/  UISETP.EQ.U32.AND UP2, UPT, UR5, 0x1, UPT ;  /* 0x000000010500788c */ /* 0x010fd2000bf42070 */
[----:B------:R-:W-:Y:S05]  /*0e10*/  BRA.U !UP2, `(.L_x_15) ;  /* 0x000000010a087547 */ /* 0x000fea000b800000 */
[----:B-123--:R-:W-:Y:S01]  /*0e20*/  UCGABAR_ARV ;  /* 0x00000000000079c7 */ /* 0x00efe20008000000 */
[----:B------:R-:W-:Y:S05]  /*0e30*/  BRA `(.L_x_16) ;  /* 0x0000000000047947 */ /* 0x000fea0003800000 */
.L_x_15:
[----:B-123--:R-:W-:Y:S01]  /*0e40*/  NOP ;  /* 0x0000000000007918 */ /* 0x00efe20000000000 */
.L_x_16:
[----:B------:R-:W1:Y:S01]  /*0e50*/  S2UR UR20, SR_CTAID.X ;  /* 0x00000000001479c3 */ /* 0x000e620000002500 */
[----:B------:R-:W-:-:S05]  /*0e60*/  CS2R.32 R43, SR_CgaSize ;  /* 0x00000000002b7805 */ /* 0x000fca0000008a00 */
[----:B------:R-:W-:-:S05]  /*0e70*/  IMAD R43, R43, -0xa0, RZ ;  /* 0xffffff602b2b7824 */ /* 0x000fca00078e02ff */
[----:B------:R-:W-:-:S14]  /*0e80*/  R2UR UR6, R43 ;  /* 0x000000002b0672ca */ /* 0x000fdc00000e0000 */
[----:B------:R-:W2:Y:S01]  /*0e90*/  LDCU UR6, c[0x0][UR6+0x2b0] ;  /* 0x00005600060677ac */ /* 0x000ea20008000800 */
[----:B------:R-:W-:-:S05]  /*0ea0*/  CS2R.32 R43, SR_CgaSize ;  /* 0x00000000002b7805 */ /* 0x000fca0000008a00 */
[----:B------:R-:W-:-:S05]  /*0eb0*/  IMAD R43, R43, -0xa0, RZ ;  /* 0xffffff602b2b7824 */ /* 0x000fca00078e02ff */
[----:B------:R-:W-:-:S14]  /*0ec0*/  R2UR UR5, R43 ;  /* 0x000000002b0572ca */ /* 0x000fdc00000e0000 */
[----:B------:R-:W3:Y:S01]  /*0ed0*/  LDCU UR5, c[0x0][UR5+0x2b4] ;  /* 0x00005680050577ac */ /* 0x000ee20008000800 */
[----:B------:R-:W4:Y:S01]  /*0ee0*/  S2UR UR12, SR_CTAID.Y ;  /* 0x00000000000c79c3 */ /* 0x000f220000002600 */
[----:B------:R-:W-:Y:S02]  /*0ef0*/  ULOP3.LUT UR29, UR37, 0x3, URZ, 0xc0, !UPT ;  /* 0x00000003251d7892 */ /* 0x000fe4000f8ec0ff */
[----:B------:R-:W-:Y:S02]  /*0f00*/  ULOP3.LUT UR18, UR37, 0x4, URZ, 0xc0, !UPT ;  /* 0x0000000425127892 */ /* 0x000fe4000f8ec0ff */
[----:B------:R-:W-:Y:S02]  /*0f10*/  UISETP.GT.U32.AND UP1, UPT, UR29, 0xffff, UPT ;  /* 0x0000ffff1d00788c */ /* 0x000fe4000bf24070 */
[----:B------:R-:W-:Y:S01]  /*0f20*/  UISETP.GT.U32.AND UP0, UPT, UR18, 0xffff, UPT ;  /* 0x0000ffff1200788c */ /* 0x000fe2000bf04070 */
[----:B------:R-:W3:Y:S01]  /*0f30*/  LDC R43, c[0x0][0xf24] ;  /* 0x0003c900ff2b7b82 */ /* 0x000ee20000000800 */
[----:B------:R-:W-:-:S02]  /*0f40*/  USHF.R.U32.HI UR28, URZ, 0x2, UR37 ;  /* 0x00000002ff1c7899 */ /* 0x000fc40008011625 */
[----:B------:R-:W-:Y:S02]  /*0f50*/  USHF.L.U32 UR22, UR37, 0xb, URZ ;  /* 0x0000000b25167899 */ /* 0x000fe400080006ff */
[----:B------:R-:W-:Y:S02]  /*0f60*/  USHF.L.U32 UR15, UR37, 0xc, URZ ;  /* 0x0000000c250f7899 */ /* 0x000fe400080006ff */
[----:B------:R-:W-:Y:S01]  /*0f70*/  USHF.L.U32 UR14, UR37, 0x7, URZ ;  /* 0x00000007250e7899 */ /* 0x000fe200080006ff */
[----:B-1----:R-:W-:Y:S01]  /*0f80*/  I2FP.F32.U32 R4, UR20 ;  /* 0x0000001400047c45 */ /* 0x002fe20008201000 */
[----:B------:R-:W1:Y:S04]  /*0f90*/  LDCU UR25, c[0x0][0xf24] ;  /* 0x0001e480ff1977ac */ /* 0x000e680008000800 */
[----:B--2---:R-:W-:Y:S01]  /*0fa0*/  FMUL R4, R4, UR6 ;  /* 0x0000000604047c20 */ /* 0x004fe20008400000 */
[----:B------:R-:W-:-:S05]  /*0fb0*/  CS2R.32 R0, SR_CgaSize ;  /* 0x0000000000007805 */ /* 0x000fca0000008a00 */
[----:B------:R-:W-:-:S05]  /*0fc0*/  IMAD R0, R0, -0xa0, RZ ;  /* 0xffffff6000007824 */ /* 0x000fca00078e02ff */
[----:B------:R-:W-:-:S14]  /*0fd0*/  R2UR UR6, R0 ;  /* 0x00000000000672ca */ /* 0x000fdc00000e0000 */
[----:B------:R-:W2:Y:S01]  /*0fe0*/  LDCU UR6, c[0x0][UR6+0x2a0] ;  /* 0x00005400060677ac */ /* 0x000ea20008000800 */
[----:B----4-:R-:W-:Y:S01]  /*0ff0*/  I2FP.F32.U32 R0, UR12 ;  /* 0x0000000c00007c45 */ /* 0x010fe20008201000 */
[----:B------:R-:W4:Y:S01]  /*1000*/  LDCU UR16, c[0x0][0xf30] ;  /* 0x0001e600ff1077ac */ /* 0x000f220008000800 */
[----:B------:R-:W1:Y:S03]  /*1010*/  F2I.U32.TRUNC.NTZ R4, R4 ;  /* 0x0000000400047305 */ /* 0x000e66000020f000 */
[----:B---3--:R-:W-:Y:S01]  /*1020*/  FMUL R0, R0, UR5 ;  /* 0x0000000500007c20 */ /* 0x008fe20008400000 */
[----:B------:R-:W-:-:S06]  /*1030*/  RPCMOV.32 Rpc.LO, R2 ;  /* 0x0000000200007352 */ /* 0x000fcc0000000000 */
[----:B------:R-:W-:-:S05]  /*1040*/  CS2R.32 R2, SR_CgaSize ;  /* 0x0000000000027805 */ /* 0x000fca0000008a00 */
[----:B------:R-:W-:-:S05]  /*1050*/  IMAD R2, R2, -0xa0, RZ ;  /* 0xffffff6002027824 */ /* 0x000fca00078e02ff */
[----:B------:R-:W-:Y:S02]  /*1060*/  R2UR UR5, R2 ;  /* 0x00000000020572ca */ /* 0x000fe400000e0000 */
[----:B------:R-:W-:-:S12]  /*1070*/  RPCMOV.32 R2, Rpc.LO ;  /* 0x0000000000027353 */ /* 0x000fd80000000000 */
[----:B------:R-:W3:Y:S01]  /*1080*/  LDCU UR5, c[0x0][UR5+0x2a4] ;  /* 0x00005480050577ac */ /* 0x000ee20008000800 */
[----:B------:R-:W-:Y:S01]  /*1090*/  USHF.L.U32 UR21, UR37, 0x8, URZ ;  /* 0x0000000825157899 */ /* 0x000fe200080006ff */
[----:B------:R-:W2:Y:S01]  /*10a0*/  F2I.U32.TRUNC.NTZ R0, R0 ;  /* 0x0000000000007305 */ /* 0x000ea2000020f000 */
[----:B------:R-:W-:Y:S01]  /*10b0*/  UMOV UR17, 0x11 ;  /* 0x0000001100117882 */ /* 0x000fe20000000000 */
[----:B------:R-:W-:Y:S02]  /*10c0*/  USEL UR19, UR29, 0xffff, !UP1 ;  /* 0x0000ffff1d137887 */ /* 0x000fe4000c800000 */
[----:B------:R-:W-:Y:S01]  /*10d0*/  USEL UR18, UR18, 0xffff, !UP0 ;  /* 0x0000ffff12127887 */ /* 0x000fe2000c000000 */
[----:B-1----:R-:W-:Y:S02]  /*10e0*/  R2UR UR39, R4 ;  /* 0x00000000042772ca */ /* 0x002fe400000e0000 */
[----:B--2---:R-:W-:Y:S02]  /*10f0*/  R2UR UR38, R0 ;  /* 0x00000000002672ca */ /* 0x004fe400000e0000 */
[----:B------:R-:W-:-:S09]  /*1100*/  PRMT R0, RZ, 0x7610, R0 ;  /* 0x00007610ff007816 */ /* 0x000fd20000000000 */
[----:B------:R-:W-:-:S04]  /*1110*/  UIADD3 UR39, UPT, UPT, -UR39, URZ, URZ ;  /* 0x000000ff27277290 */ /* 0x000fc8000fffe1ff */
[----:B------:R-:W-:Y:S02]  /*1120*/  UIMAD UR39, UR6, UR39, UR20 ;  /* 0x00000027062772a4 */ /* 0x000fe4000f8e0214 */
[----:B------:R-:W-:-:S04]  /*1130*/  UIADD3 UR38, UPT, UPT, -UR38, URZ, URZ ;  /* 0x000000ff26267290 */ /* 0x000fc8000fffe1ff */
[----:B---3--:R-:W-:Y:S01]  /*1140*/  UIMAD UR38, UR5, UR38, UR12 ;  /* 0x00000026052672a4 */ /* 0x008fe2000f8e020c */
[----:B----4-:R-:W-:Y:S11]  /*1150*/  BRA.U UP4, `(.L_x_17) ;  /* 0x00000001046c7547 */ /* 0x010ff6000b800000 */
[----:B------:R-:W-:Y:S02]  /*1160*/  UISETP.NE.AND UP0, UPT, UR38, URZ, UPT ;  /* 0x000000ff2600728c */ /* 0x000fe4000bf05270 */
[----:B------:R-:W-:Y:S02]  /*1170*/  UISETP.NE.AND UP3, UPT, UR38, 0x1, UPT ;  /* 0x000000012600788c */ /* 0x000fe4000bf65270 */
[----:B------:R-:W-:Y:S02]  /*1180*/  UISETP.NE.AND UP1, UPT, UR39, URZ, UP0 ;  /* 0x000000ff2700728c */ /* 0x000fe40008725270 */
[----:B------:R-:W-:Y:S02]  /*1190*/  USEL UR11, URZ, 0x10, UP3 ;  /* 0x00000010ff0b7887 */ /* 0x000fe40009800000 */
[----:B------:R-:W-:Y:S02]  /*11a0*/  USEL UR23, URZ, 0x1, UP1 ;  /* 0x00000001ff177887 */ /* 0x000fe40008800000 */
[----:B------:R-:W-:-:S02]  /*11b0*/  UISETP.NE.AND UP1, UPT, UR39, URZ, UPT ;  /* 0x000000ff2700728c */ /* 0x000fc4000bf25270 */
[----:B------:R-:W-:Y:S02]  /*11c0*/  USEL UR10, URZ, 0x2, UP0 ;  /* 0x00000002ff0a7887 */ /* 0x000fe40008000000 */
[----:B------:R-:W-:Y:S02]  /*11d0*/  USEL UR11, UR11, 0x10, UP1 ;  /* 0x000000100b0b7887 */ /* 0x000fe40008800000 */
[----:B------:R-:W-:Y:S02]  /*11e0*/  UISETP.NE.AND UP1, UPT, UR39, 0x1, UPT ;  /* 0x000000012700788c */ /* 0x000fe4000bf25270 */
[----:B------:R-:W-:Y:S02]  /*11f0*/  USEL UR9, URZ, 0x20, UP3 ;  /* 0x00000020ff097887 */ /* 0x000fe40009800000 */
[----:B------:R-:W-:Y:S02]  /*1200*/  USEL UR10, UR10, 0x2, UP1 ;  /* 0x000000020a0a7887 */ /* 0x000fe40008800000 */
[----:B------:R-:W-:-:S02]  /*1210*/  USEL UR9, UR9, 0x20, UP1 ;  /* 0x0000002009097887 */ /* 0x000fc40008800000 */
[----:B------:R-:W-:Y:S02]  /*1220*/  UISETP.NE.AND UP1, UPT, UR39, 0x2, UPT ;  /* 0x000000022700788c */ /* 0x000fe4000bf25270 */
[----:B------:R-:W-:Y:S02]  /*1230*/  USEL UR8, URZ, 0x4, UP0 ;  /* 0x00000004ff087887 */ /* 0x000fe40008000000 */
[----:B------:R-:W-:Y:S02]  /*1240*/  USEL UR6, URZ, 0x8, UP0 ;  /* 0x00000008ff067887 */ /* 0x000fe40008000000 */
[----:B------:R-:W-:Y:S02]  /*1250*/  UISETP.NE.AND UP0, UPT, UR39, 0x3, UPT ;  /* 0x000000032700788c */ /* 0x000fe4000bf05270 */
[----:B------:R-:W-:Y:S02]  /*1260*/  USEL UR7, URZ, 0x40, UP3 ;  /* 0x00000040ff077887 */ /* 0x000fe40009800000 */
[----:B------:R-:W-:-:S02]  /*1270*/  USEL UR8, UR8, 0x4, UP1 ;  /* 0x0000000408087887 */ /* 0x000fc40008800000 */
[----:B------:R-:W-:Y:S02]  /*1280*/  UIADD3 UR10, UPT, UPT, UR10, UR11, UR23 ;  /* 0x0000000b0a0a7290 */ /* 0x000fe4000fffe017 */
[----:B------:R-:W-:Y:S02]  /*1290*/  USEL UR5, URZ, 0x80, UP3 ;  /* 0x00000080ff057887 */ /* 0x000fe40009800000 */
[----:B------:R-:W-:Y:S02]  /*12a0*/  USEL UR7, UR7, 0x40, UP1 ;  /* 0x0000004007077887 */ /* 0x000fe40008800000 */
[----:B------:R-:W-:Y:S02]  /*12b0*/  USEL UR6, UR6, 0x8, UP0 ;  /* 0x0000000806067887 */ /* 0x000fe40008000000 */
[----:B------:R-:W-:Y:S02]  /*12c0*/  UIADD3 UR8, UPT, UPT, UR8, UR9, UR10 ;  /* 0x0000000908087290 */ /* 0x000fe4000fffe00a */
[----:B------:R-:W-:-:S02]  /*12d0*/  USEL UR5, UR5, 0x80, UP0 ;  /* 0x0000008005057887 */ /* 0x000fc40008000000 */
[----:B------:R-:W-:-:S04]  /*12e0*/  UIADD3 UR6, UPT, UPT, UR6, UR7, UR8 ;  /* 0x0000000706067290 */ /* 0x000fc8000fffe008 */
[----:B------:R-:W-:-:S06]  /*12f0*/  UIADD3 UR5, UPT, UPT, UR6, UR5, URZ ;  /* 0x0000000506057290 */ /* 0x000fcc000fffe0ff */
[----:B------:R-:W-:-:S07]  /*1300*/  MOV R0, UR5 ;  /* 0x0000000500007c02 */ /* 0x000fce0008000f00 */
.L_x_17:
[----:B------:R-:W1:Y:S01]  /*1310*/  S2UR UR36, SR_CTAID.Z ;  /* 0x00000000002479c3 */ /* 0x000e620000002700 */
[----:B------:R-:W-:Y:S01]  /*1320*/  UISETP.GE.AND UP0, UPT, UR25, 0x1, UPT ;  /* 0x000000011900788c */ /* 0x000fe2000bf06270 */
[----:B------:R-:W-:-:S08]  /*1330*/  UMOV UR5, 0xf ;  /* 0x0000000f00057882 */ /* 0x000fd00000000000 */
[----:B------:R-:W-:Y:S05]  /*1340*/  BRA.U !UP0, `(.L_x_18) ;  /* 0x0000000108b87547 */ /* 0x000fea000b800000 */
[----:B------:R-:W2:Y:S01]  /*1350*/  LDCU.128 UR8, c[0x0][0xf10] ;  /* 0x0001e200ff0877ac */ /* 0x000ea20008000c00 */
[----:B------:R-:W3:Y:S01]  /*1360*/  LDCU UR27, c[0x0][0x370] ;  /* 0x00006e00ff1b77ac */ /* 0x000ee20008000800 */
[----:B------:R-:W4:Y:S01]  /*1370*/  LDCU UR26, c[0x0][0x374] ;  /* 0x00006e80ff1a77ac */ /* 0x000f220008000800 */
[----:B------:R-:W1:Y:S01]  /*1380*/  LDCU UR24, c[0x0][0xf0c] ;  /* 0x0001e180ff1877ac */ /* 0x000e620008000800 */
[----:B------:R-:W3:Y:S01]  /*1390*/  LDCU UR23, c[0x0][0xf20] ;  /* 0x0001e400ff1777ac */ /* 0x000ee20008000800 */
[----:B------:R-:W3:Y:S01]  /*13a0*/  LDCU.64 UR6, c[0x0][0xf28] ;  /* 0x0001e500ff0677ac */ /* 0x000ee20008000a00 */
[----:B--2---:R-:W-:Y:S02]  /*13b0*/  UISETP.NE.AND UP1, UPT, UR10, 0x1, UPT ;  /* 0x000000010a00788c */ /* 0x004fe4000bf25270 */
[----:B----4-:R-:W-:Y:S02]  /*13c0*/  UIMAD.WIDE.U32 UR32, UR26, UR11, URZ ;  /* 0x0000000b1a2072a5 */ /* 0x010fe4000f8e00ff */
[----:B------:R-:W-:-:S02]  /*13d0*/  UISETP.NE.AND UP0, UPT, UR25, 0x1, UPT ;  /* 0x000000011900788c */ /* 0x000fc4000bf05270 */
[----:B-1----:R-:W-:Y:S02]  /*13e0*/  UISETP.NE.AND UP3, UPT, UR24, 0x1, UPT ;  /* 0x000000011800788c */ /* 0x002fe4000bf65270 */
[----:B------:R-:W-:Y:S02]  /*13f0*/  UIMAD.WIDE.U32 UR34, UR12, UR11, URZ ;  /* 0x0000000b0c2272a5 */ /* 0x000fe4000f8e00ff */
[----:B---3--:R-:W-:Y:S01]  /*1400*/  UIMAD.WIDE.U32 UR30, UR27, UR8, URZ ;  /* 0x000000081b1e72a5 */ /* 0x008fe2000f8e00ff */
[----:B------:R-:W-:Y:S01]  /*1410*/  UMOV UR11, UR33 ;  /* 0x00000021000b7c82 */ /* 0x000fe20008000000 */
[----:B------:R-:W-:Y:S02]  /*1420*/  UIMAD.WIDE.U32 UR32, UR20, UR8, URZ ;  /* 0x00000008142072a5 */ /* 0x000fe4000f8e00ff */
[----:B------:R-:W-:-:S03]  /*1430*/  @UP1 USHF.R.U32.HI UR26, URZ, UR23, UR11 ;  /* 0x00000017ff1a1299 */ /* 0x000fc6000801160b */
[----:B------:R-:W-:Y:S02]  /*1440*/  @UP3 USHF.R.U32.HI UR27, URZ, UR9, UR31 ;  /* 0x00000009ff1b3299 */ /* 0x000fe4000801161f */
[----:B------:R-:W-:Y:S02]  /*1450*/  UIMAD.WIDE.U32 UR30, UR26, UR6, URZ ;  /* 0x000000061a1e72a5 */ /* 0x000fe4000f8e00ff */
[----:B------:R-:W-:Y:S02]  /*1460*/  USHF.R.U32.HI UR35, URZ, UR23, UR35 ;  /* 0x00000017ff237299 */ /* 0x000fe40008011623 */
[----:B------:R-:W-:Y:S02]  /*1470*/  UIMAD.WIDE.U32 UR40, UR27, UR6, URZ ;  /* 0x000000061b2872a5 */ /* 0x000fe4000f8e00ff */
[----:B------:R-:W-:Y:S02]  /*1480*/  @UP0 USHF.R.U32.HI UR26, URZ, UR7, UR31 ;  /* 0x00000007ff1a0299 */ /* 0x000fe4000801161f */
[----:B------:R-:W-:-:S02]  /*1490*/  USHF.R.U32.HI UR33, URZ, UR9, UR33 ;  /* 0x00000009ff217299 */ /* 0x000fc40008011621 */
[----:B------:R-:W-:Y:S02]  /*14a0*/  USEL UR35, UR12, UR35, !UP1 ;  /* 0x000000230c237287 */ /* 0x000fe4000c800000 */
[----:B------:R-:W-:Y:S02]  /*14b0*/  @UP0 USHF.R.U32.HI UR27, URZ, UR7, UR41 ;  /* 0x00000007ff1b0299 */ /* 0x000fe40008011629 */
[----:B------:R-:W-:Y:S02]  /*14c0*/  UIMAD UR26, UR26, UR25, URZ ;  /* 0x000000191a1a72a4 */ /* 0x000fe4000f8e02ff */
[----:B------:R-:W-:Y:S02]  /*14d0*/  USEL UR33, UR20, UR33, !UP3 ;  /* 0x0000002114217287 */ /* 0x000fe4000d800000 */
[----:B------:R-:W-:Y:S02]  /*14e0*/  UIMAD UR8, UR27, UR25, URZ ;  /* 0x000000191b0872a4 */ /* 0x000fe4000f8e02ff */
[----:B------:R-:W-:-:S02]  /*14f0*/  UISETP.GE.AND UP1, UPT, UR35, UR26, UPT ;  /* 0x0000001a2300728c */ /* 0x000fc4000bf26270 */
[----:B------:R-:W-:Y:S02]  /*1500*/  UIMAD.WIDE.U32 UR30, UR35, UR6, URZ ;  /* 0x00000006231e72a5 */ /* 0x000fe4000f8e00ff */
[----:B------:R-:W-:Y:S02]  /*1510*/  UISETP.GE.OR UP1, UPT, UR33, UR8, UP1 ;  /* 0x000000082100728c */ /* 0x000fe40008f26670 */
[----:B------:R-:W-:Y:S02]  /*1520*/  UIMAD.WIDE.U32 UR40, UR33, UR6, URZ ;  /* 0x00000006212872a5 */ /* 0x000fe4000f8e00ff */
[----:B------:R-:W-:Y:S02]  /*1530*/  USHF.R.U32.HI UR6, URZ, UR7, UR31 ;  /* 0x00000007ff067299 */ /* 0x000fe4000801161f */
[----:B------:R-:W-:Y:S02]  /*1540*/  UIADD3 UR8, UPT, UPT, -UR35, URZ, URZ ;  /* 0x000000ff23087290 */ /* 0x000fe4000fffe1ff */
[----:B------:R-:W-:-:S02]  /*1550*/  USEL UR6, UR35, UR6, !UP0 ;  /* 0x0000000623067287 */ /* 0x000fc4000c000000 */
[----:B------:R-:W-:Y:S02]  /*1560*/  UIADD3 UR9, UPT, UPT, -UR33, URZ, URZ ;  /* 0x000000ff21097290 */ /* 0x000fe4000fffe1ff */
[----:B------:R-:W-:Y:S02]  /*1570*/  @!UP1 USHF.R.U32.HI UR11, URZ, UR7, UR41 ;  /* 0x00000007ff0b9299 */ /* 0x000fe40008011629 */
[----:B------:R-:W-:Y:S02]  /*1580*/  UIADD3 UR7, UPT, UPT, -UR6, URZ, URZ ;  /* 0x000000ff06077290 */ /* 0x000fe4000fffe1ff */
[----:B------:R-:W-:Y:S02]  /*1590*/  @!UP1 USEL UR11, UR33, UR11, !UP0 ;  /* 0x0000000b210b9287 */ /* 0x000fe4000c000000 */
[----:B------:R-:W-:Y:S02]  /*15a0*/  UIMAD UR7, UR25, UR7, UR35 ;  /* 0x00000007190772a4 */ /* 0x000fe4000f8e0223 */
[----:B------:R-:W-:-:S02]  /*15b0*/  @!UP1 UIADD3 UR6, UPT, UPT, UR6, -UR11, URZ ;  /* 0x8000000b06069290 */ /* 0x000fc4000fffe0ff */
[----:B------:R-:W-:Y:S02]  /*15c0*/  @!UP1 UIMAD UR7, UR7, UR27, UR11 ;  /* 0x0000001b070792a4 */ /* 0x000fe4000f8e020b */
[----:B------:R-:W-:Y:S02]  /*15d0*/  UIMAD UR8, UR10, UR8, UR12 ;  /* 0x000000080a0872a4 */ /* 0x000fe4000f8e020c */
[----:B------:R-:W-:Y:S02]  /*15e0*/  @!UP1 UIMAD UR35, UR6, UR25, UR33 ;  /* 0x00000019062392a4 */ /* 0x000fe4000f8e0221 */
[----:B------:R-:W-:Y:S01]  /*15f0*/  UIMAD UR9, UR24, UR9, UR20 ;  /* 0x00000009180972a4 */ /* 0x000fe2000f8e0214 */
[----:B------:R-:W-:Y:S01]  /*1600*/  @!UP1 UMOV UR33, UR7 ;  /* 0x0000000700219c82 */ /* 0x000fe20008000000 */
[----:B------:R-:W-:Y:S02]  /*1610*/  UIMAD UR12, UR35, UR10, UR8 ;  /* 0x0000000a230c72a4 */ /* 0x000fe4000f8e0208 */
[----:B------:R-:W-:-:S12]  /*1620*/  UIMAD UR20, UR33, UR24, UR9 ;  /* 0x00000018211472a4 */ /* 0x000fd8000f8e0209 */
.L_x_18:
[----:B------:R-:W-:Y:S02]  /*1630*/  UISETP.NE.AND UP0, UPT, UR16, 0x1, UPT ;  /* 0x000000011000788c */ /* 0x000fe4000bf05270 */
[----:B------:R-:W-:Y:S02]  /*1640*/  ULOP3.LUT UR6, UR19, 0xffff, URZ, 0xc0, !UPT ;  /* 0x0000ffff13067892 */ /* 0x000fe4000f8ec0ff */
[----:B------:R-:W-:Y:S02]  /*1650*/  ULOP3.LUT UR18, UR18, 0xffff, URZ, 0xc0, !UPT ;  /* 0x0000ffff12127892 */ /* 0x000fe4000f8ec0ff */
[----:B------:R-:W-:Y:S02]  /*1660*/  UISETP.NE.AND UP3, UPT, UR13, 0x2, UPT ;  /* 0x000000020d00788c */ /* 0x000fe4000bf65270 */
[----:B------:R-:W-:Y:S02]  /*1670*/  ULOP3.LUT UR23, UR28, 0x1, URZ, 0xc0, !UPT ;  /* 0x000000011c177892 */ /* 0x000fe4000f8ec0ff */
[----:B------:R-:W-:-:S02]  /*1680*/  ULOP3.LUT UR22, UR22, 0x2000, URZ, 0xc0, !UPT ;  /* 0x0000200016167892 */ /* 0x000fc4000f8ec0ff */
[----:B------:R-:W-:Y:S02]  /*1690*/  ULOP3.LUT UR15, UR15, 0x3000, URZ, 0xc0, !UPT ;  /* 0x000030000f0f7892 */ /* 0x000fe4000f8ec0ff */
[----:B------:R-:W-:Y:S02]  /*16a0*/  ULOP3.LUT UR7, UR21, 0x300, URZ, 0xc0, !UPT ;  /* 0x0000030015077892 */ /* 0x000fe4000f8ec0ff */
[----:B------:R-:W-:Y:S02]  /*16b0*/  ULOP3.LUT UR10, UR14, 0x80, URZ, 0xc0, !UPT ;  /* 0x000000800e0a7892 */ /* 0x000fe4000f8ec0ff */
[----:B------:R-:W-:Y:S02]  /*16c0*/  USHF.L.U32 UR6, UR17, UR6, URZ ;  /* 0x0000000611067299 */ /* 0x000fe400080006ff */
[----:B------:R-:W-:Y:S01]  /*16d0*/  USHF.L.U32 UR5, UR5, UR18, URZ ;  /* 0x0000001205057299 */ /* 0x000fe200080006ff */
[----:B------:R-:W-:Y:S11]  /*16e0*/  BRA.U UP0, `(.L_x_19) ;  /* 0x0000000100407547 */ /* 0x000ff6000b800000 */
[----:B------:R-:W2:Y:S01]  /*16f0*/  LDCU.128 UR16, c[0x0][0xf10] ;  /* 0x0001e200ff1077ac */ /* 0x000ea20008000c00 */
[----:B------:R-:W3:Y:S01]  /*1700*/  LDCU UR9, c[0x0][0xf0c] ;  /* 0x0001e180ff0977ac */ /* 0x000ee20008000800 */
[----:B------:R-:W4:Y:S01]  /*1710*/  LDCU UR8, c[0x0][0xf20] ;  /* 0x0001e400ff0877ac */ /* 0x000f220008000800 */
[----:B--2---:R-:W-:Y:S02]  /*1720*/  UIMAD.WIDE.U32 UR26, UR20, UR16, URZ ;  /* 0x00000010141a72a5 */ /* 0x004fe4000f8e00ff */
[----:B------:R-:W-:Y:S02]  /*1730*/  UIMAD.WIDE.U32 UR24, UR12, UR19, URZ ;  /* 0x000000130c1872a5 */ /* 0x000fe4000f8e00ff */
[----:B---3--:R-:W-:Y:S02]  /*1740*/  UISETP.NE.AND UP1, UPT, UR9, 0x1, UPT ;  /* 0x000000010900788c */ /* 0x008fe4000bf25270 */
[----:B------:R-:W-:Y:S01]  /*1750*/  UISETP.NE.AND UP0, UPT, UR18, 0x1, UPT ;  /* 0x000000011200788c */ /* 0x000fe2000bf05270 */
[----:B------:R-:W-:Y:S01]  /*1760*/  UMOV UR11, UR27 ;  /* 0x0000001b000b7c82 */ /* 0x000fe20008000000 */
[----:B----4-:R-:W-:-:S02]  /*1770*/  USHF.R.U32.HI UR8, URZ, UR8, UR25 ;  /* 0x00000008ff087299 */ /* 0x010fc40008011619 */
[----:B------:R-:W-:Y:S02]  /*1780*/  USHF.R.U32.HI UR11, URZ, UR17, UR11 ;  /* 0x00000011ff0b7299 */ /* 0x000fe4000801160b */
[----:B------:R-:W-:Y:S02]  /*1790*/  USEL UR8, UR12, UR8, !UP0 ;  /* 0x000000080c087287 */ /* 0x000fe4000c000000 */
[----:B------:R-:W-:-:S04]  /*17a0*/  USEL UR11, UR20, UR11, !UP1 ;  /* 0x0000000b140b7287 */ /* 0x000fc8000c800000 */
[----:B------:R-:W-:Y:S02]  /*17b0*/  UIADD3 UR16, UPT, UPT, UR11, -UR8, URZ ;  /* 0x800000080b107290 */ /* 0x000fe4000fffe0ff */
[----:B------:R-:W-:Y:S02]  /*17c0*/  UIADD3 UR8, UPT, UPT, -UR11, UR8, URZ ;  /* 0x000000080b087290 */ /* 0x000fe4000fffe1ff */
[----:B------:R-:W-:Y:S02]  /*17d0*/  UIMAD UR12, UR16, UR18, UR12 ;  /* 0x00000012100c72a4 */ /* 0x000fe4000f8e020c */
[----:B------:R-:W-:-:S12]  /*17e0*/  UIMAD UR20, UR8, UR9, UR20 ;  /* 0x00000009081472a4 */ /* 0x000fd8000f8e0214 */
.L_x_19:
[----:B------:R-:W-:Y:S05]  /*17f0*/  BRA.U !UP2, `(.L_x_20) ;  /* 0x000000010a0c7547 */ /* 0x000fea000b800000 */
[----:B------:R-:W-:Y:S01]  /*1800*/  UCGABAR_WAIT ;  /* 0x0000000000007dc7 */ /* 0x000fe20008000000 */
[----:B------:R-:W-:Y:S01]  /*1810*/  CCTL.IVALL ;  /* 0x00000000ff00798f */ /* 0x000fe20002000000 */
[----:B------:R-:W-:Y:S05]  /*1820*/  BRA `(.L_x_21) ;  /* 0x0000000000047947 */ /* 0x000fea0003800000 */
.L_x_20:
[----:B------:R-:W-:Y:S06]  /*1830*/  BAR.SYNC.DEFER_BLOCKING 0x0 ;  /* 0x0000000000007b1d */ /* 0x000fec0000010000 */
.L_x_21:
[----:B------:R-:W-:Y:S05]  /*1840*/  BRA.U UP3, `(.L_x_22) ;  /* 0x0000001503a47547 */ /* 0x000fea000b800000 */
[----:B------:R-:W2:Y:S01]  /*1850*/  LDCU UR30, c[0x0][0x38c] ;  /* 0x00007180ff1e77ac */ /* 0x000ea20008000800 */
[----:B------:R-:W3:Y:S01]  /*1860*/  LDC R8, c[0x0][0x370] ;  /* 0x0000dc00ff087b82 */ /* 0x000ee20000000800 */
[----:B------:R-:W-:Y:S01]  /*1870*/  PLOP3.LUT P1, PT, PT, PT, UP5, 0x80, 0x8 ;  /* 0x000000000008781c */ /* 0x000fe20003f2f058 */
[----:B------:R-:W-:Y:S01]  /*1880*/  IMAD.MOV.U32 R15, RZ, RZ, 0x1 ;  /* 0x00000001ff0f7424 */ /* 0x000fe200078e00ff */
[----:B------:R-:W-:Y:S01]  /*1890*/  ISETP.EQ.OR P4, PT, R2, RZ, P5 ;  /* 0x000000ff0200720c */ /* 0x000fe20002f82670 */
[----:B------:R-:W-:Y:S01]  /*18a0*/  IMAD.MOV.U32 R14, RZ, RZ, RZ ;  /* 0x000000ffff0e7224 */ /* 0x000fe200078e00ff */
[----:B------:R-:W-:Y:S02]  /*18b0*/  PLOP3.LUT P1, PT, P1, PT, PT, 0x8, 0x80 ;  /* 0x000000000080781c */ /* 0x000fe40000f2e170 */
[----:B------:R-:W-:Y:S01]  /*18c0*/  CS2R R12, SRZ ;  /* 0x00000000000c7805 */ /* 0x000fe2000001ff00 */
[----:B------:R-:W-:Y:S01]  /*18d0*/  IMAD.MOV.U32 R11, RZ, RZ, 0x1 ;  /* 0x00000001ff0b7424 */ /* 0x000fe200078e00ff */
[----:B------:R-:W4:Y:S01]  /*18e0*/  LDC R0, c[0x0][0x374] ;  /* 0x0000dd00ff007b82 */ /* 0x000f220000000800 */
[----:B------:R-:W1:Y:S01]  /*18f0*/  LDCU.64 UR42, c[0x0][0x348] ;  /* 0x00006900ff2a77ac */ /* 0x000e620008000a00 */
[----:B------:R-:W-:Y:S01]  /*1900*/  UMOV UR45, URZ ;  /* 0x000000ff002d7c82 */ /* 0x000fe20008000000 */
[----:B--2---:R-:W-:-:S04]  /*1910*/  UIADD3 UR8, UPT, UPT, UR30, 0xff, URZ ;  /* 0x000000ff1e087890 */ /* 0x004fc8000fffe0ff */
[----:B------:R-:W-:-:S04]  /*1920*/  USHF.R.S32.HI UR40, URZ, 0x1f, UR8 ;  /* 0x0000001fff287899 */ /* 0x000fc80008011408 */
[----:B------:R-:W-:Y:S02]  /*1930*/  ULEA.HI UR40, UR40, UR8, URZ, 0x8 ;  /* 0x0000000828287291 */ /* 0x000fe4000f8f40ff */
[----:B------:R-:W-:Y:S02]  /*1940*/  UIADD3 UR8, UPT, UPT, UR30, -0x1, URZ ;  /* 0xffffffff1e087890 */ /* 0x000fe4000fffe0ff */
[----:B------:R-:W-:Y:S02]  /*1950*/  USHF.R.S32.HI UR40, URZ, 0x8, UR40 ;  /* 0x00000008ff287899 */ /* 0x000fe40008011428 */
[----:B------:R-:W-:Y:S02]  /*1960*/  UISETP.GE.U32.AND UP1, UPT, UR8, -0x1ff, UPT ;  /* 0xfffffe010800788c */ /* 0x000fe4000bf26070 */
[----:B------:R-:W-:Y:S02]  /*1970*/  UISETP.LT.U32.AND UP0, UPT, UR40, 0x6, UPT ;  /* 0x000000062800788c */ /* 0x000fe4000bf01070 */
[----:B------:R-:W-:-:S02]  /*1980*/  UIADD3 UR30, UPT, UPT, UR30, 0x1fe, URZ ;  /* 0x000001fe1e1e7890 */ /* 0x000fc4000fffe0ff */
[----:B------:R-:W-:Y:S02]  /*1990*/  USEL UR31, UR40, 0x6, UP0 ;  /* 0x00000006281f7887 */ /* 0x000fe40008000000 */
[----:B------:R-:W-:Y:S02]  /*19a0*/  UISETP.NE.AND UP0, UPT, UR13, URZ, UPT ;  /* 0x000000ff0d00728c */ /* 0x000fe4000bf05270 */
[----:B------:R-:W-:Y:S02]  /*19b0*/  UIADD3 UR41, UPT, UPT, UR31, -0x1, URZ ;  /* 0xffffffff1f297890 */ /* 0x000fe4000fffe0ff */
[----:B------:R-:W-:Y:S02]  /*19c0*/  @UP1 UIADD3 UR41, UPT, UPT, UR31, URZ, URZ ;  /* 0x000000ff1f291290 */ /* 0x000fe4000fffe0ff */
[----:B------:R-:W-:Y:S02]  /*19d0*/  USEL UR44, UR4, 0x2, UP0 ;  /* 0x00000002042c7887 */ /* 0x000fe40008000000 */
[----:B------:R-:W-:-:S02]  /*19e0*/  UIADD3 UR46, UPT, UPT, UR40, -UR31, URZ ;  /* 0x8000001f282e7290 */ /* 0x000fc4000fffe0ff */
[----:B-1-3--:R-:W-:-:S12]  /*19f0*/  UIADD3 UR41, UPT, UPT, UR41, 0x1, URZ ;  /* 0x0000000129297890 */ /* 0x00afd8000fffe0ff */
.L_x_46:
[----:B------:R-:W-:Y:S01]  /*1a00*/  UISETP.NE.AND UP0, UPT, UR37, URZ, UPT ;  /* 0x000000ff2500728c */ /* 0x000fe2000bf05270 */
[----:B------:R-:W1:Y:S08]  /*1a10*/  S2UR UR37, SR_CgaCtaId ;  /* 0x00000000002579c3 */ /* 0x000e700000008800 */
[----:B------:R-:W-:Y:S05]  /*1a20*/  BRA.U UP0, `(.L_x_23) ;  /* 0x0000000100347547 */ /* 0x000fea000b800000 */
[----:B------:R-:W2:Y:S01]  /*1a30*/  S2R R2, SR_CgaCtaId ;  /* 0x0000000000027919 */ /* 0x000ea20000008800 */
[----:B------:R-:W-:-:S04]  /*1a40*/  MOV R3, 0x400 ;  /* 0x0000040000037802 */ /* 0x000fc80000000f00 */
[----:B--2---:R-:W-:Y:S02]  /*1a50*/  LEA R2, R2, R3, 0x18 ;  /* 0x0000000302027211 */ /* 0x004fe400078ec0ff */
[----:B------:R-:W-:-:S03]  /*1a60*/  SHF.L.U32 R3, R11, 0x1f, RZ ;  /* 0x0000001f0b037819 */ /* 0x000fc600000006ff */
[----:B------:R-:W-:-:S04]  /*1a70*/  IMAD R2, R12, 0x8, R2 ;  /* 0x000000080c027824 */ /* 0x000fc800078e0202 */
[----:B------:R-:W2:Y:S02]  /*1a80*/  SYNCS.PHASECHK.TRANS64.TRYWAIT P0, [R2+URZ+0x100], R3 ;  /* 0x00010003020075a7 */ /* 0x000ea400080011ff */
[----:B--2---:R-:W-:Y:S05]  /*1a90*/  @!P0 BRA `(.L_x_24) ;  /* 0x000000c800d88947 */ /* 0x004fea0003800000 */
.L_x_194:
[----:B------:R-:W-:Y:S01]  /*1aa0*/  VIADD R12, R12, 0x1 ;  /* 0x000000010c0c7836 */ /* 0x000fe20000000000 */
[----:B------:R2:W-:Y:S04]  /*1ab0*/  SYNCS.ARRIVE.TRANS64.A1T0 RZ, [R2+URZ+0xf0], RZ ;  /* 0x0000f0ff02ff79a7 */ /* 0x0005e800081000ff */
[----:B------:R-:W-:-:S04]  /*1ac0*/  ISETP.NE.AND P0, PT, R12, 0x2, PT ;  /* 0x000000020c00780c */ /* 0x000fc80003f05270 */
[----:B------:R-:W-:Y:S02]  /*1ad0*/  SEL R12, R12, RZ, P0 ;  /* 0x000000ff0c0c7207 */ /* 0x000fe40000000000 */
[----:B--2---:R-:W-:-:S04]  /*1ae0*/  SEL R2, RZ, 0x1, P0 ;  /* 0x00000001ff027807 */ /* 0x004fc80000000000 */
[----:B------:R-:W-:-:S07]  /*1af0*/  LOP3.LUT R11, R11, R2, RZ, 0x3c, !PT ;  /* 0x000000020b0b7212 */ /* 0x000fce00078e3cff */
.L_x_23:
[----:B------:R-:W-:Y:S01]  /*1b00*/  UMOV UR4, 0x400 ;  /* 0x0000040000047882 */ /* 0x000fe20000000000 */
[----:B------:R-:W-:Y:S01]  /*1b10*/  SHF.L.U32 R2, R15, 0x1f, RZ ;  /* 0x0000001f0f027819 */ /* 0x000fe200000006ff */
[----:B-1----:R-:W-:Y:S02]  /*1b20*/  ULEA UR4, UR37, UR4, 0x18 ;  /* 0x0000000425047291 */ /* 0x002fe4000f8ec0ff */
[----:B------:R-:W-:Y:S02]  /*1b30*/  UISETP.GE.U32.AND UP0, UPT, UR30, 0x1ff, UPT ;  /* 0x000001ff1e00788c */ /* 0x000fe4000bf06070 */
[----:B------:R-:W-:Y:S02]  /*1b40*/  ULEA UR8, UR45, UR4, 0x3 ;  /* 0x000000042d087291 */ /* 0x000fe4000f8e18ff */
[----:B------:R-:W-:Y:S02]  /*1b50*/  ULEA UR35, UR20, UR23, 0x1 ;  /* 0x0000001714237291 */ /* 0x000fe4000f8e08ff */
[----:B------:R-:W-:-:S02]  /*1b60*/  ULEA UR27, UR12, UR29, 0x2 ;  /* 0x0000001d0c1b7291 */ /* 0x000fc4000f8e10ff */
[----:B------:R-:W-:Y:S02]  /*1b70*/  USHF.L.U32 UR35, UR35, 0x6, URZ ;  /* 0x0000000623237899 */ /* 0x000fe400080006ff */
[----:B------:R-:W-:Y:S01]  /*1b80*/  USHF.L.U32 UR27, UR27, 0x5, URZ ;  /* 0x000000051b1b7899 */ /* 0x000fe200080006ff */
[----:B------:R1:W2:Y:S01]  /*1b90*/  SYNCS.PHASECHK.TRANS64.TRYWAIT P2, [UR8+0x30], R2 ;  /* 0x00003002ff0075a7 */ /* 0x0002a20008041108 */
[----:B------:R-:W-:Y:S01]  /*1ba0*/  UMOV UR50, URZ ;  /* 0x000000ff00327c82 */ /* 0x000fe20008000000 */
[----:B------:R-:W-:Y:S09]  /*1bb0*/  BRA.U !UP0, `(.L_x_25) ;  /* 0x0000000508247547 */ /* 0x000ff2000b800000 */
[----:B------:R-:W-:Y:S01]  /*1bc0*/  UMOV UR48, URZ ;  /* 0x000000ff00307c82 */ /* 0x000fe20008000000 */
[----:B------:R-:W-:-:S05]  /*1bd0*/  UMOV UR47, UR45 ;  /* 0x0000002d002f7c82 */ /* 0x000fca0008000000 */
.L_x_33:
[----:B------:R-:W-:Y:S01]  /*1be0*/  ULEA UR33, UR47, UR4, 0x3 ;  /* 0x000000042f217291 */ /* 0x000fe2000f8e18ff */
[----:B--2---:R-:W-:Y:S01]  /*1bf0*/  @!P5 MOV R3, 0x8800 ;  /* 0x000088000003d802 */ /* 0x004fe20000000f00 */
[----:B--23--:R-:W-:Y:S10]  /*1c00*/  @P2 BRA `(.L_x_26) ;  /* 0x00000000000c2947 */ /* 0x00cff40003800000 */
[----:B------:R-:W-:-:S04]  /*1c10*/  SHF.L.U32 R4, R15, 0x1f, RZ ;  /* 0x0000001f0f047819 */ /* 0x000fc800000006ff */
[----:B------:R-:W2:Y:S02]  /*1c20*/  SYNCS.PHASECHK.TRANS64.TRYWAIT P0, [UR33+0x30], R4 ;  /* 0x00003004ff0075a7 */ /* 0x000ea40008001121 */
[----:B--2---:R-:W-:Y:S05]  /*1c30*/  @!P0 BRA `(.L_x_27) ;  /* 0x000000c800848947 */ /* 0x004fea0003800000 */
.L_x_26:
[----:B------:R2:W-:Y:S01]  /*1c40*/  @!P5 SYNCS.ARRIVE.TRANS64 RZ, [UR33], R3 ;  /* 0x00000003ffffd9a7 */ /* 0x0005e20008000021 */
[----:B------:R-:W-:-:S04]  /*1c50*/  ULOP3.LUT UR8, UR44, 0x2, URZ, 0xfc, !UPT ;  /* 0x000000022c087892 */ /* 0x000fc8000f8efcff */
[----:B------:R-:W-:-:S09]  /*1c60*/  UISETP.NE.AND UP0, UPT, UR8, 0x2, UPT ;  /* 0x000000020800788c */ /* 0x000fd2000bf05270 */
[----:B------:R-:W-:Y:S05]  /*1c70*/  BRA.U UP0, `(.L_x_28) ;  /* 0x0000000100047547 */ /* 0x000fea000b800000 */
[----:B------:R-:W-:Y:S05]  /*1c80*/  BPT.TRAP 0x1 ;  /* 0x000000040000795c */ /* 0x000fea0000300000 */
.L_x_28:
[----:B------:R-:W-:Y:S04]  /*1c90*/  BSSY.RECONVERGENT B0, `(.L_x_29) ;  /* 0x0000003000007945 */ /* 0x000fe80003800200 */
[----:B------:R-:W-:Y:S05]  /*1ca0*/  @P4 BRA `(.L_x_30) ;  /* 0x0000000000044947 */ /* 0x000fea0003800000 */
[----:B------:R-:W-:Y:S05]  /*1cb0*/  BPT.TRAP 0x1 ;  /* 0x000000040000795c */ /* 0x000fea0000300000 */
.L_x_30:
[----:B------:R-:W-:Y:S05]  /*1cc0*/  BSYNC.RECONVERGENT B0 ;  /* 0x0000000000007941 */ /* 0x000fea0003800200 */
.L_x_29:
[----:B------:R-:W-:Y:S01]  /*1cd0*/  UIADD3 UR45, UPT, UPT, UR47, 0x1, URZ ;  /* 0x000000012f2d7890 */ /* 0x000fe2000fffe0ff */
[----:B------:R-:W-:Y:S01]  /*1ce0*/  BSSY.RECONVERGENT B0, `(.L_x_31) ;  /* 0x0000031000007945 */ /* 0x000fe20003800200 */
[----:B------:R-:W-:Y:S02]  /*1cf0*/  ELECT P0, URZ, PT ;  /* 0x0000000000ff782f */ /* 0x000fe40003800000 */
[----:B------:R-:W-:-:S04]  /*1d00*/  UISETP.NE.AND UP0, UPT, UR45, 0x6, UPT ;  /* 0x000000062d00788c */ /* 0x000fc8000bf05270 */
[----:B------:R-:W-:Y:S02]  /*1d10*/  USEL UR9, URZ, 0x1, UP0 ;  /* 0x00000001ff097887 */ /* 0x000fe40008000000 */
[----:B------:R-:W-:-:S04]  /*1d20*/  USEL UR45, UR45, URZ, UP0 ;  /* 0x000000ff2d2d7287 */ /* 0x000fc80008000000 */
[----:B------:R-:W-:Y:S01]  /*1d30*/  ULEA UR8, UR45, UR4, 0x3 ;  /* 0x000000042d087291 */ /* 0x000fe2000f8e18ff */
[----:B------:R-:W-:-:S04]  /*1d40*/  LOP3.LUT R15, R15, UR9, RZ, 0x3c, !PT ;  /* 0x000000090f0f7c12 */ /* 0x000fc8000f8e3cff */
[----:B-1----:R-:W-:-:S04]  /*1d50*/  SHF.L.U32 R2, R15, 0x1f, RZ ;  /* 0x0000001f0f027819 */ /* 0x002fc800000006ff */
[----:B------:R1:W3:Y:S01]  /*1d60*/  SYNCS.PHASECHK.TRANS64.TRYWAIT P2, [UR8+0x30], R2 ;  /* 0x00003002ff0075a7 */ /* 0x0002e20008041108 */
[----:B------:R-:W-:Y:S05]  /*1d70*/  @!P0 BRA `(.L_x_32) ;  /* 0x00000000009c8947 */ /* 0x000fea0003800000 */
[----:B------:R-:W-:Y:S02]  /*1d80*/  USHF.L.U32 UR24, UR47, 0xe, URZ ;  /* 0x0000000e2f187899 */ /* 0x000fe400080006ff */
[----:B------:R-:W-:Y:S02]  /*1d90*/  USHF.L.U32 UR8, UR47, 0xa, URZ ;  /* 0x0000000a2f087899 */ /* 0x000fe400080006ff */
[----:B------:R-:W-:Y:S02]  /*1da0*/  UIADD3 UR60, UP3, UPT, UR42, 0x80, URZ ;  /* 0x000000802a3c7890 */ /* 0x000fe4000ff7e0ff */
[----:B------:R-:W-:Y:S02]  /*1db0*/  ULOP3.LUT UR32, UR24, UR22, URZ, 0xfc, !UPT ;  /* 0x0000001618207292 */ /* 0x000fe4000f8efcff */
[----:B------:R-:W-:Y:S02]  /*1dc0*/  UIADD3 UR58, UP2, UPT, UR42, 0x180, URZ ;  /* 0x000001802a3a7890 */ /* 0x000fe4000ff5e0ff */
[----:B------:R-:W-:-:S02]  /*1dd0*/  ULOP3.LUT UR24, UR24, UR15, URZ, 0xfc, !UPT ;  /* 0x0000000f18187292 */ /* 0x000fc4000f8efcff */
[----:B------:R-:W-:Y:S02]  /*1de0*/  USHF.L.U32 UR11, UR48, 0x1, URZ ;  /* 0x00000001300b7899 */ /* 0x000fe400080006ff */
[----:B------:R-:W-:Y:S02]  /*1df0*/  UIADD3 UR56, UP1, UPT, UR42, 0x280, URZ ;  /* 0x000002802a387890 */ /* 0x000fe4000ff3e0ff */
[----:B------:R-:W-:Y:S02]  /*1e00*/  ULOP3.LUT UR16, UR8, 0x200, UR14, 0xf8, !UPT ;  /* 0x0000020008107892 */ /* 0x000fe4000f8ef80e */
[----:B------:R-:W-:Y:S02]  /*1e10*/  UIADD3 UR54, UP0, UPT, UR42, 0x380, URZ ;  /* 0x000003802a367890 */ /* 0x000fe4000ff1e0ff */
[----:B------:R-:W-:Y:S02]  /*1e20*/  ULOP3.LUT UR8, UR8, UR7, URZ, 0xfc, !UPT ;  /* 0x0000000708087292 */ /* 0x000fe4000f8efcff */
[----:B------:R-:W-:-:S02]  /*1e30*/  USHF.L.U32 UR34, UR48, 0x8, URZ ;  /* 0x0000000830227899 */ /* 0x000fc400080006ff */
[----:B------:R-:W-:Y:S02]  /*1e40*/  UIADD3.X UR61, UPT, UPT, URZ, UR43, URZ, UP3, !UPT ;  /* 0x0000002bff3d7290 */ /* 0x000fe40009ffe4ff */
[----:B------:R-:W-:Y:S02]  /*1e50*/  UIADD3 UR32, UPT, UPT, UR4, 0x4300, UR32 ;  /* 0x0000430004207890 */ /* 0x000fe4000fffe020 */
[----:B------:R-:W-:Y:S02]  /*1e60*/  UPRMT UR50, URZ, 0x5410, UR6 ;  /* 0x00005410ff327896 */ /* 0x000fe40008000006 */
[----:B------:R-:W-:Y:S02]  /*1e70*/  UIADD3.X UR59, UPT, UPT, URZ, UR43, URZ, UP2, !UPT ;  /* 0x0000002bff3b7290 */ /* 0x000fe400097fe4ff */
[----:B------:R-:W-:Y:S02]  /*1e80*/  UIADD3 UR24, UPT, UPT, UR4, 0x1c300, UR24 ;  /* 0x0001c30004187890 */ /* 0x000fe4000fffe018 */
[----:B------:R-:W-:-:S02]  /*1e90*/  UPRMT UR49, URZ, 0x5410, UR5 ;  /* 0x00005410ff317896 */ /* 0x000fc40008000005 */
[----:B------:R-:W-:Y:S02]  /*1ea0*/  UIADD3.X UR57, UPT, UPT, URZ, UR43, URZ, UP1, !UPT ;  /* 0x0000002bff397290 */ /* 0x000fe40008ffe4ff */
[----:B------:R-:W-:Y:S02]  /*1eb0*/  ULOP3.LUT UR19, UR11, UR23, URZ, 0xfc, !UPT ;  /* 0x000000170b137292 */ /* 0x000fe4000f8efcff */
[----:B------:R-:W-:Y:S02]  /*1ec0*/  UIADD3 UR16, UPT, UPT, UR4, 0x34300, UR16 ;  /* 0x0003430004107890 */ /* 0x000fe4000fffe010 */
[----:B------:R-:W-:Y:S02]  /*1ed0*/  UIADD3.X UR55, UPT, UPT, URZ, UR43, URZ, UP0, !UPT ;  /* 0x0000002bff377290 */ /* 0x000fe400087fe4ff */
[----:B------:R-:W-:Y:S02]  /*1ee0*/  ULEA.HI UR11, UR7, UR11, URZ, 0x17 ;  /* 0x0000000b070b7291 */ /* 0x000fe4000f8fb8ff */
[----:B------:R-:W-:Y:S01]  /*1ef0*/  UIADD3 UR8, UPT, UPT, UR4, 0x35b00, UR8 ;  /* 0x00035b0004087890 */ /* 0x000fe2000fffe008 */
[----:B------:R-:W-:Y:S01]  /*1f00*/  UMOV UR52, 0x0 ;  /* 0x0000000000347882 */ /* 0x000fe20000000000 */
[----:B------:R-:W-:Y:S01]  /*1f10*/  UMOV UR53, 0x10000000 ;  /* 0x1000000000357882 */ /* 0x000fe20000000000 */
[----:B------:R-:W-:Y:S01]  /*1f20*/  UMOV UR25, UR33 ;  /* 0x0000002100197c82 */ /* 0x000fe20008000000 */
[----:B------:R-:W-:Y:S01]  /*1f30*/  UMOV UR28, UR36 ;  /* 0x00000024001c7c82 */ /* 0x000fe20008000000 */
[----:B------:R-:W-:Y:S01]  /*1f40*/  UMOV UR26, UR34 ;  /* 0x00000022001a7c82 */ /* 0x000fe20008000000 */
[----:B------:R-:W-:Y:S01]  /*1f50*/  UMOV UR18, URZ ;  /* 0x000000ff00127c82 */ /* 0x000fe20008000000 */
[----:B------:R-:W-:Y:S01]  /*1f60*/  UMOV UR17, UR33 ;  /* 0x0000002100117c82 */ /* 0x000fe20008000000 */
[----:B------:R-:W-:Y:S01]  /*1f70*/  UMOV UR21, UR36 ;  /* 0x0000002400157c82 */ /* 0x000fe20008000000 */
[----:B------:R1:W-:Y:S01]  /*1f80*/  UTMALDG.3D.MULTICAST [UR32], [UR60], UR50, desc[UR52] ;  /* 0x000034203c0073b4 */ /* 0x0003e20008011832 */
[----:B------:R-:W-:Y:S01]  /*1f90*/  UMOV UR9, UR33 ;  /* 0x0000002100097c82 */ /* 0x000fe20008000000 */
[----:B------:R-:W-:Y:S01]  /*1fa0*/  UMOV UR13, UR36 ;  /* 0x00000024000d7c82 */ /* 0x000fe20008000000 */
[----:B------:R1:W-:Y:S01]  /*1fb0*/  UTMALDG.3D.MULTICAST [UR24], [UR58], UR49, desc[UR52] ;  /* 0x000034183a0073b4 */ /* 0x0003e20008011831 */
[----:B------:R1:W-:Y:S01]  /*1fc0*/  UTMALDG.4D.MULTICAST [UR16], [UR56], UR50, desc[UR52] ;  /* 0x00003410380073b4 */ /* 0x0003e20008019832 */
[----:B------:R1:W-:Y:S02]  /*1fd0*/  UTMALDG.4D.MULTICAST [UR8], [UR54], UR49, desc[UR52] ;  /* 0x00003408360073b4 */ /* 0x0003e40008019831 */
[----:B-1----:R-:W-:Y:S01]  /*1fe0*/  NOP ;  /* 0x0000000000007918 */ /* 0x002fe20000000000 */
.L_x_32:
[----:B------:R-:W-:Y:S05]  /*1ff0*/  BSYNC.RECONVERGENT B0 ;  /* 0x0000000000007941 */ /* 0x000fea0003800200 */
.L_x_31:
[----:B------:R-:W-:Y:S01]  /*2000*/  UIADD3 UR48, UPT, UPT, UR48, 0x1, URZ ;  /* 0x0000000130307890 */ /* 0x000fe2000fffe0ff */
[----:B------:R-:W-:Y:S01]  /*2010*/  UMOV UR47, UR45 ;  /* 0x0000002d002f7c82 */ /* 0x000fe20008000000 */
[----:B------:R-:W-:Y:S02]  /*2020*/  UMOV UR50, UR41 ;  /* 0x0000002900327c82 */ /* 0x000fe40008000000 */
[----:B------:R-:W-:-:S09]  /*2030*/  UISETP.NE.AND UP0, UPT, UR48, UR41, UPT ;  /* 0x000000293000728c */ /* 0x000fd2000bf05270 */
[----:B------:R-:W-:Y:S05]  /*2040*/  BRA.U UP0, `(.L_x_33) ;  /* 0xfffffff900e47547 */ /* 0x000fea000b83ffff */
.L_x_25:
[----:B------:R-:W-:Y:S01]  /*2050*/  ULEA UR8, UR45, UR4, 0x3 ;  /* 0x000000042d087291 */ /* 0x000fe2000f8e18ff */
[----:B-1----:R-:W-:Y:S01]  /*2060*/  SHF.L.U32 R2, R15, 0x1f, RZ ;  /* 0x0000001f0f027819 */ /* 0x002fe200000006ff */
[----:B------:R-:W-:Y:S01]  /*2070*/  @!P1 SYNCS.ARRIVE.TRANS64.A1T0 RZ, [UR4+0xa8], RZ ;  /* 0x0000a8ffffff99a7 */ /* 0x000fe20008100004 */
[----:B------:R-:W-:-:S06]  /*2080*/  UISETP.GT.AND UP0, UPT, UR40, UR31, UPT ;  /* 0x0000001f2800728c */ /* 0x000fcc000bf04270 */
[----:B------:R1:W1:Y:S03]  /*2090*/  SYNCS.PHASECHK.TRANS64.TRYWAIT P1, [UR8+0x30], R2 ;  /* 0x00003002ff0075a7 */ /* 0x0002660008021108 */
[----:B------:R-:W-:Y:S05]  /*20a0*/  BRA.U !UP0, `(.L_x_34) ;  /* 0x0000000508207547 */ /* 0x000fea000b800000 */
[----:B------:R-:W-:Y:S01]  /*20b0*/  UIADD3 UR48, UPT, UPT, UR46, UR50, URZ ;  /* 0x000000322e307290 */ /* 0x000fe2000fffe0ff */
[----:B------:R-:W-:-:S11]  /*20c0*/  UMOV UR49, UR45 ;  /* 0x0000002d00317c82 */ /* 0x000fd60008000000 */
.L_x_42:
[----:B------:R-:W-:Y:S01]  /*20d0*/  ULEA UR33, UR49, UR4, 0x3 ;  /* 0x0000000431217291 */ /* 0x000fe2000f8e18ff */
[----:B--2---:R-:W-:Y:S01]  /*20e0*/  @!P5 MOV R3, 0x8800 ;  /* 0x000088000003d802 */ /* 0x004fe20000000f00 */
[----:B-1----:R-:W-:Y:S10]  /*20f0*/  @P1 BRA `(.L_x_35) ;  /* 0x00000000000c1947 */ /* 0x002ff40003800000 */
[----:B------:R-:W-:-:S04]  /*2100*/  SHF.L.U32 R4, R15, 0x1f, RZ ;  /* 0x0000001f0f047819 */ /* 0x000fc800000006ff */
[----:B------:R-:W1:Y:S02]  /*2110*/  SYNCS.PHASECHK.TRANS64.TRYWAIT P0, [UR33+0x30], R4 ;  /* 0x00003004ff0075a7 */ /* 0x000e640008001121 */
[----:B-1----:R-:W-:Y:S05]  /*2120*/  @!P0 BRA `(.L_x_36) ;  /* 0x000000c400608947 */ /* 0x002fea0003800000 */
.L_x_35:
[----:B------:R2:W-:Y:S01]  /*2130*/  @!P5 SYNCS.ARRIVE.TRANS64 RZ, [UR33], R3 ;  /* 0x00000003ffffd9a7 */ /* 0x0005e20008000021 */
[----:B------:R-:W-:-:S04]  /*2140*/  ULOP3.LUT UR8, UR44, 0x2, URZ, 0xfc, !UPT ;  /* 0x000000022c087892 */ /* 0x000fc8000f8efcff */
[----:B------:R-:W-:-:S09]  /*2150*/  UISETP.NE.AND UP0, UPT, UR8, 0x2, UPT ;  /* 0x000000020800788c */ /* 0x000fd2000bf05270 */
[----:B------:R-:W-:Y:S05]  /*2160*/  BRA.U UP0, `(.L_x_37) ;  /* 0x0000000100047547 */ /* 0x000fea000b800000 */
[----:B------:R-:W-:Y:S05]  /*2170*/  BPT.TRAP 0x1 ;  /* 0x000000040000795c */ /* 0x000fea0000300000 */
.L_x_37:
[----:B------:R-:W-:Y:S04]  /*2180*/  BSSY.RECONVERGENT B0, `(.L_x_38) ;  /* 0x0000003000007945 */ /* 0x000fe80003800200 */
[----:B------:R-:W-:Y:S05]  /*2190*/  @P4 BRA `(.L_x_39) ;  /* 0x0000000000044947 */ /* 0x000fea0003800000 */
[----:B------:R-:W-:Y:S05]  /*21a0*/  BPT.TRAP 0x1 ;  /* 0x000000040000795c */ /* 0x000fea0000300000 */
.L_x_39:
[----:B------:R-:W-:Y:S05]  /*21b0*/  BSYNC.RECONVERGENT B0 ;  /* 0x0000000000007941 */ /* 0x000fea0003800200 */
.L_x_38:
        /* <DEDUP_REMOVED lines=9> */
[----:B------:R1:W1:Y:S01]  /*2250*/  SYNCS.PHASECHK.TRANS64.TRYWAIT P1, [UR8+0x30], R2 ;  /* 0x00003002ff0075a7 */ /* 0x0002620008021108 */
        /* <DEDUP_REMOVED lines=22> */
[----:B------:R-:W-:Y:S02]  /*23c0*/  ULEA.HI UR11, UR7, UR11, URZ, 0x17 ;  /* 0x0000000b070b7291 */ /* 0x000fe4000f8fb8ff */
[----:B------:R-:W-:Y:S02]  /*23d0*/  UIADD3 UR8, UPT, UPT, UR4, 0x35b00, UR8 ;  /* 0x00035b0004087890 */ /* 0x000fe4000fffe008 */
[----:B------:R-:W-:Y:S01]  /*23e0*/  UIADD3.X UR55, UPT, UPT, URZ, UR43, URZ, UP0, !UPT ;  /* 0x0000002bff377290 */ /* 0x000fe200087fe4ff */
        /* <DEDUP_REMOVED lines=13> */
[----:B------:R1:W-:Y:S01]  /*24c0*/  UTMALDG.4D.MULTICAST [UR8], [UR54], UR47, desc[UR52] ;  /* 0x00003408360073b4 */ /* 0x0003e2000801982f */
[----:B------:R-:W-:Y:S01]  /*24d0*/  NOP ;  /* 0x0000000000007918 */ /* 0x000fe20000000000 */
.L_x_41:
[----:B-1----:R-:W-:Y:S05]  /*24e0*/  BSYNC.RECONVERGENT B0 ;  /* 0x0000000000007941 */ /* 0x002fea0003800200 */
.L_x_40:
[----:B------:R-:W-:Y:S01]  /*24f0*/  UIADD3 UR50, UPT, UPT, UR50, 0x1, URZ ;  /* 0x0000000132327890 */ /* 0x000fe2000fffe0ff */
[----:B------:R-:W-:-:S03]  /*2500*/  UMOV UR49, UR45 ;  /* 0x0000002d00317c82 */ /* 0x000fc60008000000 */
[----:B------:R-:W-:-:S09]  /*2510*/  UISETP.NE.AND UP0, UPT, UR50, UR48, UPT ;  /* 0x000000303200728c */ /* 0x000fd2000bf05270 */
[----:B------:R-:W-:Y:S05]  /*2520*/  BRA.U UP0, `(.L_x_42) ;  /* 0xfffffff900e87547 */ /* 0x000fea000b83ffff */
.L_x_34:
[C---:B-1----:R-:W-:Y:S01]  /*2530*/  LEA R2, R14.reuse, UR4, 0x3 ;  /* 0x000000040e027c11 */ /* 0x042fe2000f8e18ff */
[----:B------:R-:W-:Y:S01]  /*2540*/  NOP ;  /* 0x0000000000007918 */ /* 0x000fe20000000000 */
[----:B--2---:R-:W-:Y:S02]  /*2550*/  SHF.L.U32 R3, R13, 0x1f, RZ ;  /* 0x0000001f0d037819 */ /* 0x004fe400000006ff */
[----:B------:R-:W-:Y:S02]  /*2560*/  LEA R4, R14, UR4, 0x4 ;  /* 0x000000040e047c11 */ /* 0x000fe4000f8e20ff */
[----:B------:R-:W1:Y:S02]  /*2570*/  SYNCS.PHASECHK.TRANS64.TRYWAIT P0, [R2+URZ+0xb0], R3 ;  /* 0x0000b003020075a7 */ /* 0x000e6400080011ff */
[----:B-1----:R-:W-:Y:S05]  /*2580*/  @!P0 BRA `(.L_x_43) ;  /* 0x000000c000608947 */ /* 0x002fea0003800000 */
.L_x_197:
[----:B------:R-:W3:Y:S01]  /*2590*/  LDS.128 R4, [R4+0x120] ;  /* 0x0001200004047984 */ /* 0x000ee20000000c00 */
[----:B------:R-:W-:Y:S01]  /*25a0*/  ISETP.GE.AND P0, PT, R43, 0x1, PT ;  /* 0x000000012b00780c */ /* 0x000fe20003f06270 */
[----:B-1----:R-:W-:Y:S01]  /*25b0*/  VIADD R2, R2, 0xc0 ;  /* 0x000000c002027836 */ /* 0x002fe20000000000 */
[----:B------:R-:W-:Y:S01]  /*25c0*/  @!PT LDS RZ, [RZ] ;  /* 0x00000000fffff984 */ /* 0x000fe20000000800 */
[----:B------:R-:W-:Y:S01]  /*25d0*/  @!PT LDS RZ, [RZ] ;  /* 0x00000000fffff984 */ /* 0x000fe20000000800 */
[----:B------:R-:W-:Y:S01]  /*25e0*/  @!PT LDS RZ, [RZ] ;  /* 0x00000000fffff984 */ /* 0x000fe20000000800 */
[----:B------:R-:W-:Y:S01]  /*25f0*/  @!PT LDS RZ, [RZ] ;  /* 0x00000000fffff984 */ /* 0x000fe20000000800 */
[----:B------:R1:W-:Y:S06]  /*2600*/  MEMBAR.ALL.CTA ;  /* 0x0000000000007992 */ /* 0x0003ec0000008000 */
[----:B-1----:R-:W1:Y:S01]  /*2610*/  FENCE.VIEW.ASYNC.S ;  /* 0x00000000000073c6 */ /* 0x002e620000000000 */
[----:B------:R-:W-:-:S04]  /*2620*/  PRMT R2, RZ, 0x654, R2 ;  /* 0x00000654ff027816 */ /* 0x000fc80000000002 */
[----:B-1----:R1:W-:Y:S01]  /*2630*/  SYNCS.ARRIVE.TRANS64.RED.A1T0 RZ, [R2+URZ], RZ ;  /* 0x000000ff02ff79a7 */ /* 0x0023e200081004ff */
[----:B---3--:R-:W-:-:S13]  /*2640*/  LOP3.LUT P2, RZ, R6, 0x1, RZ, 0xc0, !PT ;  /* 0x0000000106ff7812 */ /* 0x008fda000784c0ff */
[----:B------:R-:W-:Y:S01]  /*2650*/  @P2 SHF.R.U32.HI R3, RZ, 0x10, R5 ;  /* 0x00000010ff032819 */ /* 0x000fe20000011605 */
[----:B------:R-:W-:Y:S01]  /*2660*/  VOTEU.ANY UP0, P2 ;  /* 0x0000000000ff7886 */ /* 0x000fe20001000100 */
[----:B------:R-:W-:Y:S02]  /*2670*/  @P2 MOV R10, R4 ;  /* 0x00000004000a2202 */ /* 0x000fe40000000f00 */
[----:B------:R-:W-:Y:S02]  /*2680*/  @P2 R2UR.BROADCAST UR8, R3 ;  /* 0x00000000030822ca */ /* 0x000fe400008e0000 */
[----:B------:R-:W-:-:S11]  /*2690*/  @P2 LOP3.LUT R9, R5, 0xffff, RZ, 0xc0, !PT ;  /* 0x0000ffff05092812 */ /* 0x000fd600078ec0ff */
[----:B------:R-:W-:Y:S01]  /*26a0*/  @UP0 UMOV UR36, UR8 ;  /* 0x0000000800240c82 */ /* 0x000fe20008000000 */
[----:B-1----:R-:W-:Y:S05]  /*26b0*/  @!P0 BRA `(.L_x_44) ;  /* 0x0000000000b88947 */ /* 0x002fea0003800000 */
[----:B------:R-:W4:Y:S01]  /*26c0*/  LDC.64 R4, c[0x0][0xf18] ;  /* 0x0003c600ff047b82 */ /* 0x000f220000000a00 */
[----:B------:R-:W-:-:S07]  /*26d0*/  ISETP.NE.AND P3, PT, R43, 0x1, PT ;  /* 0x000000012b00780c */ /* 0x000fce0003f65270 */
[----:B------:R-:W1:Y:S08]  /*26e0*/  LDC.64 R6, c[0x0][0xf10] ;  /* 0x0003c400ff067b82 */ /* 0x000e700000000a00 */
[----:B------:R-:W2:Y:S08]  /*26f0*/  LDC R16, c[0x0][0xf20] ;  /* 0x0003c800ff107b82 */ /* 0x000eb00000000800 */
[----:B------:R-:W3:Y:S01]  /*2700*/  LDC R17, c[0x0][0xf0c] ;  /* 0x0003c300ff117b82 */ /* 0x000ee20000000800 */
[----:B----4-:R-:W-:Y:S01]  /*2710*/  IMAD.HI.U32 R19, R0, R5, RZ ;  /* 0x0000000500137227 */ /* 0x010fe200078e00ff */
[----:B------:R-:W-:-:S03]  /*2720*/  ISETP.NE.AND P0, PT, R4, 0x1, PT ;  /* 0x000000010400780c */ /* 0x000fc60003f05270 */
[----:B------:R-:W-:-:S03]  /*2730*/  IMAD.HI.U32 R5, R9, R5, RZ ;  /* 0x0000000509057227 */ /* 0x000fc600078e00ff */
[----:B------:R-:W4:Y:S01]  /*2740*/  LDC.64 R2, c[0x0][0xf28] ;  /* 0x0003ca00ff027b82 */ /* 0x000f220000000a00 */
[----:B-1----:R-:W-:-:S04]  /*2750*/  IMAD.HI.U32 R20, R8, R6, RZ ;  /* 0x0000000608147227 */ /* 0x002fc800078e00ff */
[----:B------:R-:W-:Y:S01]  /*2760*/  IMAD.HI.U32 R21, R10, R6, RZ ;  /* 0x000000060a157227 */ /* 0x000fe200078e00ff */
[----:B------:R-:W-:Y:S02]  /*2770*/  SHF.R.U32.HI R20, RZ, R7, R20 ;  /* 0x00000007ff147219 */ /* 0x000fe40000011614 */
[-C--:B--2---:R-:W-:Y:S02]  /*2780*/  SHF.R.U32.HI R19, RZ, R16.reuse, R19 ;  /* 0x00000010ff137219 */ /* 0x084fe40000011613 */
[----:B------:R-:W-:Y:S02]  /*2790*/  SHF.R.U32.HI R5, RZ, R16, R5 ;  /* 0x00000010ff057219 */ /* 0x000fe40000011605 */
[----:B------:R-:W-:Y:S02]  /*27a0*/  SEL R19, R0, R19, !P0 ;  /* 0x0000001300137207 */ /* 0x000fe40004000000 */
[----:B------:R-:W-:Y:S02]  /*27b0*/  SHF.R.U32.HI R21, RZ, R7, R21 ;  /* 0x00000007ff157219 */ /* 0x000fe40000011615 */
[----:B---3--:R-:W-:-:S02]  /*27c0*/  ISETP.NE.AND P1, PT, R17, 0x1, PT ;  /* 0x000000011100780c */ /* 0x008fc40003f25270 */
[----:B------:R-:W-:Y:S02]  /*27d0*/  SEL R5, R9, R5, !P0 ;  /* 0x0000000509057207 */ /* 0x000fe40004000000 */
[----:B------:R-:W-:Y:S02]  /*27e0*/  SEL R20, R8, R20, !P1 ;  /* 0x0000001408147207 */ /* 0x000fe40004800000 */
[----:B------:R-:W-:Y:S01]  /*27f0*/  SEL R21, R10, R21, !P1 ;  /* 0x000000150a157207 */ /* 0x000fe20004800000 */
[----:B----4-:R-:W-:-:S04]  /*2800*/  IMAD.HI.U32 R18, R19, R2, RZ ;  /* 0x0000000213127227 */ /* 0x010fc800078e00ff */
[----:B------:R-:W-:Y:S01]  /*2810*/  IMAD.HI.U32 R6, R20, R2, RZ ;  /* 0x0000000214067227 */ /* 0x000fe200078e00ff */
[----:B------:R-:W-:-:S04]  /*2820*/  @P3 SHF.R.U32.HI R19, RZ, R3, R18 ;  /* 0x00000003ff133219 */ /* 0x000fc80000011612 */
[----:B------:R-:W-:Y:S01]  /*2830*/  @P3 SHF.R.U32.HI R20, RZ, R3, R6 ;  /* 0x00000003ff143219 */ /* 0x000fe20000011606 */
[----:B------:R-:W-:-:S04]  /*2840*/  IMAD R19, R43, R19, RZ ;  /* 0x000000132b137224 */ /* 0x000fc800078e02ff */
[----:B------:R-:W-:Y:S01]  /*2850*/  IMAD R6, R43, R20, RZ ;  /* 0x000000142b067224 */ /* 0x000fe200078e02ff */
[----:B------:R-:W-:-:S04]  /*2860*/  ISETP.GE.AND P0, PT, R5, R19, PT ;  /* 0x000000130500720c */ /* 0x000fc80003f06270 */
[----:B------:R-:W-:Y:S01]  /*2870*/  ISETP.GE.OR P0, PT, R21, R6, P0 ;  /* 0x000000061500720c */ /* 0x000fe20000706670 */
[----:B------:R-:W-:-:S05]  /*2880*/  IMAD.HI.U32 R6, R5, R2, RZ ;  /* 0x0000000205067227 */ /* 0x000fca00078e00ff */
[----:B------:R-:W-:-:S04]  /*2890*/  SHF.R.U32.HI R6, RZ, R3, R6 ;  /* 0x00000003ff067219 */ /* 0x000fc80000011606 */
[----:B------:R-:W-:-:S03]  /*28a0*/  SEL R6, R5, R6, !P3 ;  /* 0x0000000605067207 */ /* 0x000fc60005800000 */
[----:B------:R-:W-:-:S04]  /*28b0*/  @!P0 IMAD.HI.U32 R7, R21, R2, RZ ;  /* 0x0000000215078227 */ /* 0x000fc800078e00ff */
[----:B------:R-:W-:Y:S01]  /*28c0*/  IMAD.MOV R2, RZ, RZ, -R6 ;  /* 0x000000ffff027224 */ /* 0x000fe200078e0a06 */
[----:B------:R-:W-:Y:S02]  /*28d0*/  @!P0 SHF.R.U32.HI R3, RZ, R3, R7 ;  /* 0x00000003ff038219 */ /* 0x000fe40000011607 */
[----:B------:R-:W-:Y:S01]  /*28e0*/  IADD3 R7, PT, PT, -R5, RZ, RZ ;  /* 0x000000ff05077210 */ /* 0x000fe20007ffe1ff */
[----:B------:R-:W-:Y:S01]  /*28f0*/  IMAD R2, R43, R2, R5 ;  /* 0x000000022b027224 */ /* 0x000fe200078e0205 */
[----:B------:R-:W-:-:S03]  /*2900*/  @!P0 SEL R3, R21, R3, !P3 ;  /* 0x0000000315038207 */ /* 0x000fc60005800000 */
[----:B------:R-:W-:Y:S02]  /*2910*/  IMAD R7, R4, R7, R9 ;  /* 0x0000000704077224 */ /* 0x000fe400078e0209 */
[--C-:B------:R-:W-:Y:S02]  /*2920*/  @!P0 IMAD.IADD R6, R6, 0x1, -R3.reuse ;  /* 0x0000000106068824 */ /* 0x100fe400078e0a03 */
[----:B------:R-:W-:Y:S01]  /*2930*/  @!P0 IMAD R3, R2, R20, R3 ;  /* 0x0000001402038224 */ /* 0x000fe200078e0203 */
[----:B------:R-:W-:Y:S01]  /*2940*/  IADD3 R2, PT, PT, -R21, RZ, RZ ;  /* 0x000000ff15027210 */ /* 0x000fe20007ffe1ff */
[----:B------:R-:W-:Y:S02]  /*2950*/  @!P0 IMAD R5, R43, R6, R21 ;  /* 0x000000062b058224 */ /* 0x000fe400078e0215 */
[----:B------:R-:W-:Y:S02]  /*2960*/  @!P0 IMAD.MOV.U32 R21, RZ, RZ, R3 ;  /* 0x000000ffff158224 */ /* 0x000fe400078e0003 */
[----:B------:R-:W-:-:S02]  /*2970*/  IMAD R2, R17, R2, R10 ;  /* 0x0000000211027224 */ /* 0x000fc400078e020a */
[----:B------:R-:W-:Y:S02]  /*2980*/  IMAD R9, R5, R4, R7 ;  /* 0x0000000405097224 */ /* 0x000fe400078e0207 */
[----:B------:R-:W-:Y:S02]  /*2990*/  IMAD R10, R21, R17, R2 ;  /* 0x00000011150a7224 */ /* 0x000fe400078e0202 */
.L_x_44:
[----:B------:R-:W1:Y:S02]  /*29a0*/  LDCU UR8, c[0x0][0xf30] ;  /* 0x0001e600ff0877ac */ /* 0x000e640008000800 */
[----:B-1----:R-:W-:-:S09]  /*29b0*/  UISETP.NE.AND UP0, UPT, UR8, 0x1, UPT ;  /* 0x000000010800788c */ /* 0x002fd2000bf05270 */
[----:B------:R-:W-:Y:S05]  /*29c0*/  BRA.U UP0, `(.L_x_45) ;  /* 0x0000000100407547 */ /* 0x000fea000b800000 */
[----:B------:R-:W1:Y:S08]  /*29d0*/  LDC.64 R4, c[0x0][0xf10] ;  /* 0x0003c400ff047b82 */ /* 0x000e700000000a00 */
[----:B------:R-:W2:Y:S08]  /*29e0*/  LDC.64 R2, c[0x0][0xf18] ;  /* 0x0003c600ff027b82 */ /* 0x000eb00000000a00 */
[----:B------:R-:W3:Y:S08]  /*29f0*/  LDC R6, c[0x0][0xf20] ;  /* 0x0003c800ff067b82 */ /* 0x000ef00000000800 */
[----:B------:R-:W4:Y:S01]  /*2a00*/  LDC R7, c[0x0][0xf0c] ;  /* 0x0003c300ff077b82 */ /* 0x000f220000000800 */
[----:B-1----:R-:W-:-:S05]  /*2a10*/  IMAD.HI.U32 R4, R10, R4, RZ ;  /* 0x000000040a047227 */ /* 0x002fca00078e00ff */
[----:B------:R-:W-:Y:S01]  /*2a20*/  SHF.R.U32.HI R4, RZ, R5, R4 ;  /* 0x00000005ff047219 */ /* 0x000fe20000011604 */
[----:B--2---:R-:W-:Y:S01]  /*2a30*/  IMAD.HI.U32 R3, R9, R3, RZ ;  /* 0x0000000309037227 */ /* 0x004fe200078e00ff */
[----:B------:R-:W-:-:S04]  /*2a40*/  ISETP.NE.AND P0, PT, R2, 0x1, PT ;  /* 0x000000010200780c */ /* 0x000fc80003f05270 */
[----:B---3--:R-:W-:-:S04]  /*2a50*/  SHF.R.U32.HI R3, RZ, R6, R3 ;  /* 0x00000006ff037219 */ /* 0x008fc80000011603 */
[----:B------:R-:W-:Y:S02]  /*2a60*/  SEL R3, R9, R3, !P0 ;  /* 0x0000000309037207 */ /* 0x000fe40004000000 */
[----:B----4-:R-:W-:-:S04]  /*2a70*/  ISETP.NE.AND P1, PT, R7, 0x1, PT ;  /* 0x000000010700780c */ /* 0x010fc80003f25270 */
[----:B------:R-:W-:-:S05]  /*2a80*/  SEL R4, R10, R4, !P1 ;  /* 0x000000040a047207 */ /* 0x000fca0004800000 */
[----:B------:R-:W-:Y:S02]  /*2a90*/  IMAD.IADD R5, R3, 0x1, -R4 ;  /* 0x0000000103057824 */ /* 0x000fe400078e0a04 */
[----:B------:R-:W-:Y:S02]  /*2aa0*/  IMAD.IADD R3, R4, 0x1, -R3 ;  /* 0x0000000104037824 */ /* 0x000fe400078e0a03 */
[----:B------:R-:W-:Y:S02]  /*2ab0*/  IMAD R10, R5, R7, R10 ;  /* 0x00000007050a7224 */ /* 0x000fe400078e020a */
[----:B------:R-:W-:-:S07]  /*2ac0*/  IMAD R9, R3, R2, R9 ;  /* 0x0000000203097224 */ /* 0x000fce00078e0209 */
.L_x_45:
[----:B------:R-:W-:Y:S01]  /*2ad0*/  VIADD R14, R14, 0x1 ;  /* 0x000000010e0e7836 */ /* 0x000fe20000000000 */
[----:B------:R-:W-:Y:S01]  /*2ae0*/  PLOP3.LUT P1, PT, PT, PT, PT, 0x80, 0x8 ;  /* 0x000000000008781c */ /* 0x000fe20003f2f070 */
[----:B------:R-:W-:Y:S02]  /*2af0*/  VIADD R2, R10, UR39 ;  /* 0x000000270a027c36 */ /* 0x000fe40008000000 */
[----:B------:R-:W-:Y:S01]  /*2b00*/  VIADD R3, R9, UR38 ;  /* 0x0000002609037c36 */ /* 0x000fe20008000000 */
[----:B------:R-:W-:Y:S02]  /*2b10*/  ISETP.NE.AND P0, PT, R14, 0x2, PT ;  /* 0x000000020e00780c */ /* 0x000fe40003f05270 */
[----:B------:R-:W-:Y:S02]  /*2b20*/  R2UR UR20, R2 ;  /* 0x00000000021472ca */ /* 0x000fe400000e0000 */
[----:B------:R-:W-:Y:S02]  /*2b30*/  SEL R2, RZ, 0x1, P0 ;  /* 0x00000001ff027807 */ /* 0x000fe40000000000 */
[----:B------:R-:W-:-:S02]  /*2b40*/  R2UR UR12, R3 ;  /* 0x00000000030c72ca */ /* 0x000fc400000e0000 */
[----:B------:R-:W-:Y:S02]  /*2b50*/  LOP3.LUT R13, R13, R2, RZ, 0x3c, !PT ;  /* 0x000000020d0d7212 */ /* 0x000fe400078e3cff */
[----:B------:R-:W-:Y:S01]  /*2b60*/  SEL R14, R14, RZ, P0 ;  /* 0x000000ff0e0e7207 */ /* 0x000fe20000000000 */
[----:B------:R-:W-:Y:S10]  /*2b70*/  @P2 BRA `(.L_x_46) ;  /* 0xffffffec00a02947 */ /* 0x000ff4000383ffff */
[----:B------:R-:W-:Y:S01]  /*2b80*/  UIADD3 UR4, UPT, UPT, UR4, 0x30, URZ ;  /* 0x0000003004047890 */ /* 0x000fe2000fffe0ff */
[----:B------:R-:W-:-:S03]  /*2b90*/  SHF.L.U32 R2, R15, 0x1f, RZ ;  /* 0x0000001f0f027819 */ /* 0x000fc600000006ff */
[----:B------:R-:W-:-:S09]  /*2ba0*/  ULEA UR5, UR45, UR4, 0x3 ;  /* 0x000000042d057291 */ /* 0x000fd2000f8e18ff */
[----:B------:R-:W1:Y:S02]  /*2bb0*/  SYNCS.PHASECHK.TRANS64.TRYWAIT P0, [UR5], R2 ;  /* 0x00000002ff0075a7 */ /* 0x000e640008001105 */
[----:B-1----:R-:W-:Y:S05]  /*2bc0*/  @!P0 BRA `(.L_x_47) ;  /* 0x000000b800e48947 */ /* 0x002fea0003800000 */
.L_x_199:
[----:B------:R-:W-:-:S04]  /*2bd0*/  UIADD3 UR6, UPT, UPT, UR45, 0x1, URZ ;  /* 0x000000012d067890 */ /* 0x000fc8000fffe0ff */
[----:B------:R-:W-:-:S04]  /*2be0*/  UISETP.NE.AND UP0, UPT, UR6, 0x6, UPT ;  /* 0x000000060600788c */ /* 0x000fc8000bf05270 */
[----:B------:R-:W-:Y:S02]  /*2bf0*/  USEL UR7, URZ, 0x1, UP0 ;  /* 0x00000001ff077887 */ /* 0x000fe40008000000 */
[----:B------:R-:W-:-:S04]  /*2c00*/  USEL UR6, UR6, URZ, UP0 ;  /* 0x000000ff06067287 */ /* 0x000fc80008000000 */
[----:B------:R-:W-:Y:S01]  /*2c10*/  ULEA UR5, UR6, UR4, 0x3 ;  /* 0x0000000406057291 */ /* 0x000fe2000f8e18ff */
[----:B-1----:R-:W-:-:S04]  /*2c20*/  LOP3.LUT R2, R15, UR7, RZ, 0x3c, !PT ;  /* 0x000000070f027c12 */ /* 0x002fc8000f8e3cff */
[----:B------:R-:W-:-:S04]  /*2c30*/  SHF.L.U32 R3, R2, 0x1f, RZ ;  /* 0x0000001f02037819 */ /* 0x000fc800000006ff */
[----:B------:R-:W1:Y:S02]  /*2c40*/  SYNCS.PHASECHK.TRANS64.TRYWAIT P0, [UR5], R3 ;  /* 0x00000003ff0075a7 */ /* 0x000e640008001105 */
[----:B-1----:R-:W-:Y:S05]  /*2c50*/  @!P0 BRA `(.L_x_48) ;  /* 0x000000b800d88947 */ /* 0x002fea0003800000 */
.L_x_201:
[----:B------:R-:W-:-:S04]  /*2c60*/  UIADD3 UR6, UPT, UPT, UR6, 0x1, URZ ;  /* 0x0000000106067890 */ /* 0x000fc8000fffe0ff */
[----:B------:R-:W-:-:S04]  /*2c70*/  UISETP.NE.AND UP0, UPT, UR6, 0x6, UPT ;  /* 0x000000060600788c */ /* 0x000fc8000bf05270 */
[----:B------:R-:W-:Y:S02]  /*2c80*/  USEL UR7, URZ, 0x1, UP0 ;  /* 0x00000001ff077887 */ /* 0x000fe40008000000 */
[----:B------:R-:W-:-:S04]  /*2c90*/  USEL UR6, UR6, URZ, UP0 ;  /* 0x000000ff06067287 */ /* 0x000fc80008000000 */
[----:B------:R-:W-:Y:S01]  /*2ca0*/  ULEA UR5, UR6, UR4, 0x3 ;  /* 0x0000000406057291 */ /* 0x000fe2000f8e18ff */
[----:B------:R-:W-:-:S04]  /*2cb0*/  LOP3.LUT R2, R2, UR7, RZ, 0x3c, !PT ;  /* 0x0000000702027c12 */ /* 0x000fc8000f8e3cff */
[----:B-1----:R-:W-:-:S04]  /*2cc0*/  SHF.L.U32 R3, R2, 0x1f, RZ ;  /* 0x0000001f02037819 */ /* 0x002fc800000006ff */
[----:B------:R-:W1:Y:S02]  /*2cd0*/  SYNCS.PHASECHK.TRANS64.TRYWAIT P0, [UR5], R3 ;  /* 0x00000003ff0075a7 */ /* 0x000e640008001105 */
[----:B-1----:R-:W-:Y:S05]  /*2ce0*/  @!P0 BRA `(.L_x_49) ;  /* 0x000000b800cc8947 */ /* 0x002fea0003800000 */
.L_x_203:
        /* <DEDUP_REMOVED lines=9> */
.L_x_205:
        /* <DEDUP_REMOVED lines=9> */
.L_x_207:
[----:B------:R-:W-:-:S04]  /*2e10*/  UIADD3 UR6, UPT, UPT, UR6, 0x1, URZ ;  /* 0x0000000106067890 */ /* 0x000fc8000fffe0ff */
[----:B------:R-:W-:-:S04]  /*2e20*/  UISETP.NE.AND UP0, UPT, UR6, 0x6, UPT ;  /* 0x000000060600788c */ /* 0x000fc8000bf05270 */
[----:B------:R-:W-:Y:S02]  /*2e30*/  USEL UR5, URZ, 0x1, UP0 ;  /* 0x00000001ff057887 */ /* 0x000fe40008000000 */
[----:B------:R-:W-:-:S04]  /*2e40*/  USEL UR6, UR6, URZ, UP0 ;  /* 0x000000ff06067287 */ /* 0x000fc80008000000 */
[----:B------:R-:W-:Y:S01]  /*2e50*/  ULEA UR6, UR6, UR4, 0x3 ;  /* 0x0000000406067291 */ /* 0x000fe2000f8e18ff */
[----:B------:R-:W-:-:S04]  /*2e60*/  LOP3.LUT R2, R2, UR5, RZ, 0x3c, !PT ;  /* 0x0000000502027c12 */ /* 0x000fc8000f8e3cff */
[----:B------:R-:W-:Y:S01]  /*2e70*/  SHF.L.U32 R2, R2, 0x1f, RZ ;  /* 0x0000001f02027819 */ /* 0x000fe200000006ff */
[----:B-1--4-:R-:W-:-:S07]  /*2e80*/  IMAD.U32 R0, RZ, RZ, UR6 ;  /* 0x00000006ff007e24 */ /* 0x012fce000f8e00ff */
.L_x_52:
[----:B-1----:R1:W2:Y:S02]  /*2e90*/  SYNCS.PHASECHK.TRANS64.TRYWAIT P0, [R0+URZ], R2 ;  /* 0x00000002000075a7 */ /* 0x0022a400080011ff */
[----:B--2---:R-:W-:Y:S05]  /*2ea0*/  @!P0 NANOSLEEP.SYNCS 0x989680 ;  /* 0x009896800000895d */ /* 0x004fea0003900000 */
[----:B------:R-:W2:Y:S02]  /*2eb0*/  @!P0 SYNCS.PHASECHK.TRANS64 P0, [R0+URZ], R2 ;  /* 0x00000002000085a7 */ /* 0x000ea400080010ff */
[----:B--2---:R-:W-:Y:S05]  /*2ec0*/  @P0 EXIT ;  /* 0x000000000000094d */ /* 0x004fea0003800000 */
[----:B------:R-:W-:Y:S05]  /*2ed0*/  BRA `(.L_x_52) ;  /* 0xfffffffc00ec7947 */ /* 0x000fea000383ffff */
.L_x_22:
[----:B------:R-:W-:-:S04]  /*2ee0*/  UISETP.NE.AND UP0, UPT, UR37, URZ, UPT ;  /* 0x000000ff2500728c */ /* 0x000fc8000bf05270 */
[----:B------:R-:W-:-:S09]  /*2ef0*/  UISETP.NE.OR UP0, UPT, UR13, 0x1, UP0 ;  /* 0x000000010d00788c */ /* 0x000fd20008705670 */
[----:B------:R-:W-:Y:S05]  /*2f00*/  BRA.U UP0, `(.L_x_53) ;  /* 0x0000000500487547 */ /* 0x000fea000b800000 */
[----:B------:R-:W-:Y:S01]  /*2f10*/  ISETP.GE.U32.AND P2, PT, R2, 0x8, PT ;  /* 0x000000080200780c */ /* 0x000fe20003f46070 */
[----:B------:R-:W-:Y:S01]  /*2f20*/  IMAD.MOV.U32 R12, RZ, RZ, 0x1 ;  /* 0x00000001ff0c7424 */ /* 0x000fe200078e00ff */
[----:B------:R-:W-:Y:S02]  /*2f30*/  CS2R R10, SRZ ;  /* 0x00000000000a7805 */ /* 0x000fe4000001ff00 */
[----:B------:R-:W-:Y:S01]  /*2f40*/  CS2R R8, SRZ ;  /* 0x0000000000087805 */ /* 0x000fe2000001ff00 */
[----:B------:R-:W-:Y:S01]  /*2f50*/  UMOV UR4, 0x400 ;  /* 0x0000040000047882 */ /* 0x000fe20000000000 */
[----:B------:R-:W-:Y:S01]  /*2f60*/  UMOV UR6, URZ ;  /* 0x000000ff00067c82 */ /* 0x000fe20008000000 */
[----:B------:R-:W-:-:S12]  /*2f70*/  ULEA UR37, UR37, UR4, 0x18 ;  /* 0x0000000425257291 */ /* 0x000fd8000f8ec0ff */
.L_x_57:
[----:B------:R-:W-:Y:S02]  /*2f80*/  LEA R0, R8, UR37, 0x3 ;  /* 0x0000002508007c11 */ /* 0x000fe4000f8e18ff */
[----:B------:R-:W-:-:S03]  /*2f90*/  SHF.L.U32 R4, R9, 0x1f, RZ ;  /* 0x0000001f09047819 */ /* 0x000fc600000006ff */
[----:B------:R-:W-:Y:S01]  /*2fa0*/  VIADD R5, R0, 0x100 ;  /* 0x0000010000057836 */ /* 0x000fe20000000000 */
[----:B------:R-:W2:Y:S02]  /*2fb0*/  SYNCS.PHASECHK.TRANS64.TRYWAIT P0, [R0+URZ+0xf0], R4 ;  /* 0x0000f004000075a7 */ /* 0x000ea400080011ff */
[----:B--2---:R-:W-:Y:S05]  /*2fc0*/  @!P0 BRA `(.L_x_54) ;  /* 0x000000b8005c8947 */ /* 0x004fea0003800000 */
.L_x_208:
[----:B------:R-:W-:Y:S01]  /*2fd0*/  ULEA UR5, UR6, UR37, 0x3 ;  /* 0x0000002506057291 */ /* 0x000fe2000f8e18ff */
[----:B--2---:R-:W-:Y:S01]  /*2fe0*/  PRMT R0, RZ, 0x654, R5 ;  /* 0x00000654ff007816 */ /* 0x004fe20000000005 */
[----:B------:R-:W-:Y:S01]  /*2ff0*/  @!P2 IMAD.MOV.U32 R4, RZ, RZ, 0x10 ;  /* 0x00000010ff04a424 */ /* 0x000fe200078e00ff */
[----:B------:R-:W-:Y:S01]  /*3000*/  SHF.L.U32 R5, R12, 0x1f, RZ ;  /* 0x0000001f0c057819 */ /* 0x000fe200000006ff */
[----:B------:R-:W-:Y:S01]  /*3010*/  UIADD3 UR4, UPT, UPT, UR5, 0xb0, URZ ;  /* 0x000000b005047890 */ /* 0x000fe2000fffe0ff */
[----:B------:R2:W-:Y:S05]  /*3020*/  SYNCS.ARRIVE.TRANS64.RED.A1T0 RZ, [R0+URZ], RZ ;  /* 0x000000ff00ff79a7 */ /* 0x0005ea00081004ff */
[----:B------:R-:W-:Y:S01]  /*3030*/  IMAD.U32 R6, RZ, RZ, UR4 ;  /* 0x00000004ff067e24 */ /* 0x000fe2000f8e00ff */
[----:B------:R-:W3:Y:S04]  /*3040*/  SYNCS.PHASECHK.TRANS64.TRYWAIT P0, [UR5+0xc0], R5 ;  /* 0x0000c005ff0075a7 */ /* 0x000ee80008001105 */
[----:B------:R-:W-:Y:S01]  /*3050*/  PRMT R6, R2, 0x654, R6 ;  /* 0x0000065402067816 */ /* 0x000fe20000000006 */
[----:B--23--:R-:W-:Y:S06]  /*3060*/  @!P0 BRA `(.L_x_55) ;  /* 0x000000b800488947 */ /* 0x00cfec0003800000 */
.L_x_210:
[----:B------:R-:W-:Y:S01]  /*3070*/  ULEA UR4, UR6, UR37, 0x4 ;  /* 0x0000002506047291 */ /* 0x000fe2000f8e20ff */
[----:B------:R-:W-:Y:S01]  /*3080*/  SEL R3, R6, R3, !P2 ;  /* 0x0000000306037207 */ /* 0x000fe20005000000 */
[----:B------:R-:W-:Y:S01]  /*3090*/  UIADD3 UR5, UPT, UPT, UR5, 0xb0, URZ ;  /* 0x000000b005057890 */ /* 0x000fe2000fffe0ff */
[----:B--2---:R-:W-:Y:S01]  /*30a0*/  LEA R0, R11, UR37, 0x3 ;  /* 0x000000250b007c11 */ /* 0x004fe2000f8e18ff */
[----:B------:R-:W-:Y:S01]  /*30b0*/  UIADD3 UR4, UPT, UPT, UR4, 0x120, URZ ;  /* 0x0000012004047890 */ /* 0x000fe2000fffe0ff */
[----:B------:R2:W-:Y:S01]  /*30c0*/  @!P2 SYNCS.ARRIVE.TRANS64.RED RZ, [R3+URZ], R4 ;  /* 0x0000000403ffa9a7 */ /* 0x0005e200080004ff */
[----:B------:R-:W-:Y:S01]  /*30d0*/  UIADD3 UR6, UPT, UPT, UR6, 0x1, URZ ;  /* 0x0000000106067890 */ /* 0x000fe2000fffe0ff */
[----:B------:R-:W-:-:S03]  /*30e0*/  VIADD R8, R8, 0x1 ;  /* 0x0000000108087836 */ /* 0x000fc60000000000 */
[----:B------:R-:W-:Y:S02]  /*30f0*/  UISETP.NE.AND UP0, UPT, UR6, 0x2, UPT ;  /* 0x000000020600788c */ /* 0x000fe4000bf05270 */
[----:B------:R-:W-:Y:S01]  /*3100*/  ISETP.NE.AND P0, PT, R8, 0x2, PT ;  /* 0x000000020800780c */ /* 0x000fe20003f05270 */
[----:B------:R-:W-:Y:S06]  /*3110*/  UGETNEXTWORKID.BROADCAST [UR4], [UR5] ;  /* 0x00000000040073ca */ /* 0x000fec0008000100 */
[----:B------:R-:W-:Y:S02]  /*3120*/  USEL UR4, URZ, 0x1, UP0 ;  /* 0x00000001ff047887 */ /* 0x000fe40008000000 */
[----:B------:R-:W-:-:S04]  /*3130*/  USEL UR6, UR6, URZ, UP0 ;  /* 0x000000ff06067287 */ /* 0x000fc80008000000 */
[----:B------:R-:W-:Y:S02]  /*3140*/  LOP3.LUT R12, R12, UR4, RZ, 0x3c, !PT ;  /* 0x000000040c0c7c12 */ /* 0x000fe4000f8e3cff */
[----:B--2---:R-:W-:-:S04]  /*3150*/  SHF.L.U32 R4, R10, 0x1f, RZ ;  /* 0x0000001f0a047819 */ /* 0x004fc800000006ff */
[----:B------:R-:W2:Y:S02]  /*3160*/  SYNCS.PHASECHK.TRANS64.TRYWAIT P1, [R0+URZ+0xb0], R4 ;  /* 0x0000b004000075a7 */ /* 0x000ea400080211ff */
[----:B--2---:R-:W-:Y:S05]  /*3170*/  @!P1 BRA `(.L_x_56) ;  /* 0x000000b8001c9947 */ /* 0x004fea0003800000 */
.L_x_211:
[C---:B--2---:R-:W-:Y:S01]  /*3180*/  LEA R4, R11.reuse, UR37, 0x4 ;  /* 0x000000250b047c11 */ /* 0x044fe2000f8e20ff */
[----:B------:R-:W-:Y:S01]  /*3190*/  VIADD R0, R0, 0xc0 ;  /* 0x000000c000007836 */ /* 0x000fe20000000000 */
[----:B------:R-:W-:Y:S01]  /*31a0*/  SEL R8, R8, RZ, P0 ;  /* 0x000000ff08087207 */ /* 0x000fe20000000000 */
[----:B------:R-:W-:-:S03]  /*31b0*/  VIADD R11, R11, 0x1 ;  /* 0x000000010b0b7836 */ /* 0x000fc60000000000 */
[----:B------:R-:W2:Y:S01]  /*31c0*/  LDS.128 R4, [R4+0x120] ;  /* 0x0001200004047984 */ /* 0x000ea20000000c00 */
[----:B------:R-:W-:Y:S02]  /*31d0*/  PRMT R0, RZ, 0x654, R0 ;  /* 0x00000654ff007816 */ /* 0x000fe40000000000 */
[C---:B------:R-:W-:Y:S01]  /*31e0*/  ISETP.NE.AND P1, PT, R11.reuse, 0x2, PT ;  /* 0x000000020b00780c */ /* 0x040fe20003f25270 */
[----:B------:R-:W-:Y:S01]  /*31f0*/  @!PT LDS RZ, [RZ] ;  /* 0x00000000fffff984 */ /* 0x000fe20000000800 */
[----:B------:R-:W-:Y:S01]  /*3200*/  @!PT LDS RZ, [RZ] ;  /* 0x00000000fffff984 */ /* 0x000fe20000000800 */
[----:B------:R-:W-:Y:S01]  /*3210*/  @!PT LDS RZ, [RZ] ;  /* 0x00000000fffff984 */ /* 0x000fe20000000800 */
[----:B------:R-:W-:Y:S01]  /*3220*/  @!PT LDS RZ, [RZ] ;  /* 0x00000000fffff984 */ /* 0x000fe20000000800 */
[----:B------:R3:W-:Y:S06]  /*3230*/  MEMBAR.ALL.CTA ;  /* 0x0000000000007992 */ /* 0x0007ec0000008000 */
[----:B---3--:R-:W3:Y:S01]  /*3240*/  FENCE.VIEW.ASYNC.S ;  /* 0x00000000000073c6 */ /* 0x008ee20000000000 */
[----:B------:R-:W-:Y:S01]  /*3250*/  SEL R11, R11, RZ, P1 ;  /* 0x000000ff0b0b7207 */ /* 0x000fe20000800000 */
[----:B---3--:R3:W-:Y:S01]  /*3260*/  SYNCS.ARRIVE.TRANS64.RED.A1T0 RZ, [R0+URZ], RZ ;  /* 0x000000ff00ff79a7 */ /* 0x0087e200081004ff */
[----:B--2---:R-:W-:-:S02]  /*3270*/  LOP3.LUT P3, RZ, R6, 0x1, RZ, 0xc0, !PT ;  /* 0x0000000106ff7812 */ /* 0x004fc4000786c0ff */
[----:B------:R-:W-:-:S04]  /*3280*/  SEL R4, RZ, 0x1, P1 ;  /* 0x00000001ff047807 */ /* 0x000fc80000800000 */
[----:B------:R-:W-:Y:S02]  /*3290*/  LOP3.LUT R10, R10, R4, RZ, 0x3c, !PT ;  /* 0x000000040a0a7212 */ /* 0x000fe400078e3cff */
[----:B---3--:R-:W-:-:S04]  /*32a0*/  SEL R0, RZ, 0x1, P0 ;  /* 0x00000001ff007807 */ /* 0x008fc80000000000 */
[----:B------:R-:W-:Y:S01]  /*32b0*/  LOP3.LUT R9, R9, R0, RZ, 0x3c, !PT ;  /* 0x0000000009097212 */ /* 0x000fe200078e3cff */
[----:B------:R-:W-:Y:S06]  /*32c0*/  @P3 BRA `(.L_x_57) ;  /* 0xfffffffc002c3947 */ /* 0x000fec000383ffff */
[----:B------:R-:W-:Y:S01]  /*32d0*/  ULEA UR5, UR6, UR37, 0x3 ;  /* 0x0000002506057291 */ /* 0x000fe2000f8e18ff */
[----:B------:R-:W-:-:S08]  /*32e0*/  SHF.L.U32 R2, R12, 0x1f, RZ ;  /* 0x0000001f0c027819 */ /* 0x000fd000000006ff */
[----:B------:R-:W2:Y:S02]  /*32f0*/  SYNCS.PHASECHK.TRANS64 P0, [UR5+0xc0], R2 ;  /* 0x0000c002ff0075a7 */ /* 0x000ea40008001005 */
[----:B--2---:R-:W-:Y:S05]  /*3300*/  @P0 BRA `(.L_x_58) ;  /* 0x0000000000080947 */ /* 0x004fea0003800000 */
[----:B------:R-:W2:Y:S02]  /*3310*/  SYNCS.PHASECHK.TRANS64.TRYWAIT P0, [UR5+0xc0], R2 ;  /* 0x0000c002ff0075a7 */ /* 0x000ea40008001105 */
[----:B--2---:R-:W-:Y:S05]  /*3320*/  @!P0 BRA `(.L_x_59) ;  /* 0x000000b400c48947 */ /* 0x004fea0003800000 */
.L_x_58:
[----:B------:R-:W-:-:S04]  /*3330*/  UIADD3 UR4, UPT, UPT, UR6, 0x1, URZ ;  /* 0x0000000106047890 */ /* 0x000fc8000fffe0ff */
[----:B------:R-:W-:-:S04]  /*3340*/  UISETP.NE.AND UP0, UPT, UR4, 0x2, UPT ;  /* 0x000000020400788c */ /* 0x000fc8000bf05270 */
[----:B------:R-:W-:Y:S02]  /*3350*/  USEL UR7, URZ, 0x1, UP0 ;  /* 0x00000001ff077887 */ /* 0x000fe40008000000 */
[----:B------:R-:W-:-:S04]  /*3360*/  USEL UR4, UR4, URZ, UP0 ;  /* 0x000000ff04047287 */ /* 0x000fc80008000000 */
[----:B------:R-:W-:Y:S01]  /*3370*/  ULEA UR4, UR4, UR37, 0x3 ;  /* 0x0000002504047291 */ /* 0x000fe2000f8e18ff */
[----:B--2---:R-:W-:-:S04]  /*3380*/  LOP3.LUT R2, R12, UR7, RZ, 0x3c, !PT ;  /* 0x000000070c027c12 */ /* 0x004fc8000f8e3cff */
[----:B------:R-:W-:-:S04]  /*3390*/  SHF.L.U32 R0, R2, 0x1f, RZ ;  /* 0x0000001f02007819 */ /* 0x000fc800000006ff */
[----:B------:R-:W2:Y:S02]  /*33a0*/  SYNCS.PHASECHK.TRANS64 P0, [UR4+0xc0], R0 ;  /* 0x0000c000ff0075a7 */ /* 0x000ea40008001004 */
[----:B-12---:R-:W-:Y:S05]  /*33b0*/  @P0 EXIT ;  /* 0x000000000000094d */ /* 0x006fea0003800000 */
[----:B------:R-:W-:Y:S02]  /*33c0*/  SHF.L.U32 R2, R2, 0x1f, RZ ;  /* 0x0000001f02027819 */ /* 0x000fe400000006ff */
[----:B------:R-:W-:-:S07]  /*33d0*/  MOV R0, UR4 ;  /* 0x0000000400007c02 */ /* 0x000fce0008000f00 */
.L_x_60:
[----:B-1----:R1:W2:Y:S02]  /*33e0*/  SYNCS.PHASECHK.TRANS64.TRYWAIT P0, [R0+URZ+0xc0], R2 ;  /* 0x0000c002000075a7 */ /* 0x0022a400080011ff */
[----:B--2---:R-:W-:Y:S05]  /*33f0*/  @!P0 NANOSLEEP.SYNCS 0x989680 ;  /* 0x009896800000895d */ /* 0x004fea0003900000 */
[----:B------:R-:W2:Y:S02]  /*3400*/  @!P0 SYNCS.PHASECHK.TRANS64 P0, [R0+URZ+0xc0], R2 ;  /* 0x0000c002000085a7 */ /* 0x000ea400080010ff */
[----:B--2---:R-:W-:Y:S05]  /*3410*/  @P0 EXIT ;  /* 0x000000000000094d */ /* 0x004fea0003800000 */
[----:B------:R-:W-:Y:S05]  /*3420*/  BRA `(.L_x_60) ;  /* 0xfffffffc00ec7947 */ /* 0x000fea000383ffff */
.L_x_53:
[----:B------:R-:W-:Y:S05]  /*3430*/  BRA.U UP4, `(.L_x_61) ;  /* 0x0000001104487547 */ /* 0x000fea000b800000 */
[----:B------:R-:W-:Y:S01]  /*3440*/  UMOV UR4, 0x40 ;  /* 0x0000004000047882 */ /* 0x000fe20000000000 */
[----:B------:R-:W-:Y:S01]  /*3450*/  NOP ;  /* 0x0000000000007918 */ /* 0x000fe20000000000 */
[----:B------:R-:W-:Y:S01]  /*3460*/  ULEA UR4, UR37, UR4, 0x18 ;  /* 0x0000000425047291 */ /* 0x000fe2000f8ec0ff */
[----:B------:R-:W-:Y:S02]  /*3470*/  UMOV UR5, 0x400 ;  /* 0x0000040000057882 */ /* 0x000fe40000000000 */
[----:B------:R-:W-:-:S06]  /*3480*/  ULEA UR37, UR37, UR5, 0x18 ;  /* 0x0000000525257291 */ /* 0x000fcc000f8ec0ff */
[----:B------:R-:W2:Y:S02]  /*3490*/  LDS.U8 R2, [UR4+0x1c] ;  /* 0x00001c04ff027984 */ /* 0x000ea40008000000 */
[----:B--2---:R-:W-:-:S13]  /*34a0*/  ISETP.NE.AND P0, PT, R2, RZ, PT ;  /* 0x000000ff0200720c */ /* 0x004fda0003f05270 */
[----:B------:R-:W-:Y:S05]  /*34b0*/  @P0 BRA `(.L_x_62) ;  /* 0x0000000000580947 */ /* 0x000fea0003800000 */
[----:B------:R-:W-:-:S13]  /*34c0*/  ELECT P0, URZ, PT ;  /* 0x0000000000ff782f */ /* 0x000fda0003800000 */
[----:B------:R-:W-:Y:S05]  /*34d0*/  @!P0 BRA `(.L_x_63) ;  /* 0x0000000000608947 */ /* 0x000fea0003800000 */
[----:B------:R-:W-:Y:S01]  /*34e0*/  UMOV UR5, 0x10 ;  /* 0x0000001000057882 */ /* 0x000fe20000000000 */
[----:B------:R-:W-:Y:S01]  /*34f0*/  HFMA2 R2, -RZ, RZ, 0, 5.9604644775390625e-08 ;  /* 0x00000001ff027431 */ /* 0x000fe200000001ff */
[----:B------:R-:W-:-:S03]  /*3500*/  MOV R3, 0xffff ;  /* 0x0000ffff00037802 */ /* 0x000fc60000000f00 */
[----:B------:R-:W-:Y:S04]  /*3510*/  DEPBAR.LE SB2, 0x36 ;  /* 0x0000ad800000791a */ /* 0x000fe80000000000 */
[----:B------:R-:W2:Y:S02]  /*3520*/  UTCATOMSWS.FIND_AND_SET.ALIGN UP0, UR5, UR5 ;  /* 0x00000005000575e3 */ /* 0x000ea40008000800 */
[----:B--2---:R-:W-:Y:S01]  /*3530*/  MOV R4, UR5 ;  /* 0x0000000500047c02 */ /* 0x004fe20008000f00 */
[----:B------:R-:W-:Y:S06]  /*3540*/  BRA.U UP0, `(.L_x_64) ;  /* 0x0000000100187547 */ /* 0x000fec000b800000 */
.L_x_65:
[----:B------:R-:W-:Y:S05]  /*3550*/  NANOSLEEP 0x64 ;  /* 0x000000640000795d */ /* 0x000fea0003800000 */
[----:B------:R-:W-:-:S05]  /*3560*/  UMOV UR5, 0x10 ;  /* 0x0000001000057882 */ /* 0x000fca0000000000 */
[----:B------:R-:W-:Y:S04]  /*3570*/  DEPBAR.LE SB2, 0x36 ;  /* 0x0000ad800000791a */ /* 0x000fe80000000000 */
[----:B------:R-:W2:Y:S02]  /*3580*/  UTCATOMSWS.FIND_AND_SET.ALIGN UP0, UR5, UR5 ;  /* 0x00000005000575e3 */ /* 0x000ea40008000800 */
[----:B--2---:R-:W-:Y:S01]  /*3590*/  MOV R4, UR5 ;  /* 0x0000000500047c02 */ /* 0x004fe20008000f00 */
[----:B------:R-:W-:Y:S05]  /*35a0*/  BRA.U !UP0, `(.L_x_65) ;  /* 0xfffffffd08e87547 */ /* 0x000fea000b83ffff */
.L_x_64:
[-C--:B------:R-:W-:Y:S02]  /*35b0*/  SHF.L.U32 R3, R3, R4.reuse, RZ ;  /* 0x0000000403037219 */ /* 0x080fe400000006ff */
[----:B------:R-:W-:Y:S01]  /*35c0*/  SHF.L.U32 R2, R2, R4, RZ ;  /* 0x0000000402027219 */ /* 0x000fe200000006ff */
[----:B------:R-:W-:Y:S02]  /*35d0*/  IMAD.SHL.U32 R4, R4, 0x20, RZ ;  /* 0x0000002004047824 */ /* 0x000fe400078e00ff */
[----:B------:R2:W-:Y:S04]  /*35e0*/  ATOMS.OR RZ, [UR4+0x14], R3 ;  /* 0x00001403ffff798c */ /* 0x0005e8000b000004 */
[----:B------:R2:W-:Y:S04]  /*35f0*/  ATOMS.OR RZ, [UR4+0x18], R2 ;  /* 0x00001802ffff798c */ /* 0x0005e8000b000004 */
[----:B------:R2:W-:Y:S01]  /*3600*/  STS [UR37+0x140], R4 ;  /* 0x00014004ff007988 */ /* 0x0005e20008000825 */
[----:B------:R-:W-:Y:S05]  /*3610*/  BRA `(.L_x_63) ;  /* 0x0000000000107947 */ /* 0x000fea0003800000 */
.L_x_62:
[----:B------:R-:W-:-:S05]  /*3620*/  MOV R2, 0xffffffff ;  /* 0xffffffff00027802 */ /* 0x000fca0000000f00 */
[----:B------:R2:W-:Y:S02]  /*3630*/  STS [UR37+0x140], R2 ;  /* 0x00014002ff007988 */ /* 0x0005e40008000825 */
[----:B--2---:R-:W-:Y:S02]  /*3640*/  MOV R2, 0x3660 ;  /* 0x0000366000027802 */ /* 0x004fe40000000f00 */
[----:B-1---5:R-:W-:Y:S05]  /*3650*/  CALL.REL.NOINC `($__internal_1_$__cuda_sm10x_tcgen05_guardrail_trap_phase_invalid_during_alloc) ;  /* 0x000000bc00907944 */ /* 0x022fea0003c00000 */
.L_x_63:
[----:B------:R-:W-:Y:S05]  /*3660*/  WARPSYNC.ALL ;  /* 0x0000000000007948 */ /* 0x000fea0003800000 */
[----:B------:R-:W3:Y:S01]  /*3670*/  S2UR UR13, SR_CgaCtaId ;  /* 0x00000000000d79c3 */ /* 0x000ee20000008800 */
[----:B------:R-:W-:Y:S01]  /*3680*/  UMOV UR4, 0x400 ;  /* 0x0000040000047882 */ /* 0x000fe20000000000 */
[----:B------:R-:W-:-:S06]  /*3690*/  NOP ;  /* 0x0000000000007918 */ /* 0x000fcc0000000000 */
[----:B------:R-:W-:Y:S06]  /*36a0*/  BAR.ARV 0x6, 0xa0 ;  /* 0x0182800000007b1d */ /* 0x000fec0000002000 */
[----:B------:R-:W4:Y:S01]  /*36b0*/  LDCU UR14, c[0x0][0x38c] ;  /* 0x00007180ff0e77ac */ /* 0x000f220008000800 */
[----:B------:R-:W-:Y:S01]  /*36c0*/  LOP3.LUT R0, R0, 0xffff, RZ, 0xc0, !PT ;  /* 0x0000ffff00007812 */ /* 0x000fe200078ec0ff */
[----:B------:R-:W-:Y:S01]  /*36d0*/  IMAD.MOV.U32 R11, RZ, RZ, 0x1 ;  /* 0x00000001ff0b7424 */ /* 0x000fe200078e00ff */
[----:B------:R-:W-:Y:S01]  /*36e0*/  CS2R R8, SRZ ;  /* 0x0000000000087805 */ /* 0x000fe2000001ff00 */
[----:B------:R-:W-:Y:S01]  /*36f0*/  IMAD.MOV.U32 R10, RZ, RZ, RZ ;  /* 0x000000ffff0a7224 */ /* 0x000fe200078e00ff */
[----:B------:R-:W-:Y:S01]  /*3700*/  R2UR UR17, R0 ;  /* 0x00000000001172ca */ /* 0x000fe200000e0000 */
[----:B------:R-:W-:Y:S01]  /*3710*/  UMOV UR27, URZ ;  /* 0x000000ff001b7c82 */ /* 0x000fe20008000000 */
[----:B------:R-:W-:Y:S01]  /*3720*/  UMOV UR26, URZ ;  /* 0x000000ff001a7c82 */ /* 0x000fe20008000000 */
[----:B---3--:R-:W-:Y:S01]  /*3730*/  ULEA UR13, UR13, UR4, 0x18 ;  /* 0x000000040d0d7291 */ /* 0x008fe2000f8ec0ff */
[----:B------:R-:W3:Y:S03]  /*3740*/  LDCU UR4, c[0x0][0x38c] ;  /* 0x00007180ff0477ac */ /* 0x000ee60008000800 */
[----:B------:R-:W-:-:S02]  /*3750*/  UIADD3 UR19, UPT, UPT, UR13, 0x4300, URZ ;  /* 0x000043000d137890 */ /* 0x000fc4000fffe0ff */
[----:B------:R-:W-:-:S03]  /*3760*/  UIADD3 UR20, UPT, UPT, UR13, 0x1c300, URZ ;  /* 0x0001c3000d147890 */ /* 0x000fc6000fffe0ff */
[----:B--2---:R-:W2:Y:S01]  /*3770*/  LDS R2, [UR13+0x140] ;  /* 0x0001400dff027984 */ /* 0x004ea20008000800 */
[----:B------:R-:W-:Y:S02]  /*3780*/  UIADD3 UR21, UPT, UPT, UR13, 0x34300, URZ ;  /* 0x000343000d157890 */ /* 0x000fe4000fffe0ff */
[----:B------:R-:W-:Y:S02]  /*3790*/  UIADD3 UR22, UPT, UPT, UR13, 0x35b00, URZ ;  /* 0x00035b000d167890 */ /* 0x000fe4000fffe0ff */
[----:B------:R-:W-:Y:S02]  /*37a0*/  USHF.R.U32.HI UR19, URZ, 0x4, UR19 ;  /* 0x00000004ff137899 */ /* 0x000fe40008011613 */
[----:B------:R-:W-:Y:S02]  /*37b0*/  USHF.R.U32.HI UR20, URZ, 0x4, UR20 ;  /* 0x00000004ff147899 */ /* 0x000fe40008011614 */
[----:B------:R-:W-:Y:S02]  /*37c0*/  USHF.R.U32.HI UR21, URZ, 0x4, UR21 ;  /* 0x00000004ff157899 */ /* 0x000fe40008011615 */
[----:B---3--:R-:W-:-:S02]  /*37d0*/  UIADD3 UR4, UPT, UPT, UR4, 0xff, URZ ;  /* 0x000000ff04047890 */ /* 0x008fc4000fffe0ff */
[----:B------:R-:W-:Y:S02]  /*37e0*/  USHF.R.U32.HI UR22, URZ, 0x4, UR22 ;  /* 0x00000004ff167899 */ /* 0x000fe40008011616 */
[----:B------:R-:W-:Y:S02]  /*37f0*/  USHF.R.S32.HI UR12, URZ, 0x1f, UR4 ;  /* 0x0000001fff0c7899 */ /* 0x000fe40008011404 */
[----:B------:R-:W-:Y:S02]  /*3800*/  ULOP3.LUT UR19, UR19, 0x3fff, URZ, 0xc0, !UPT ;  /* 0x00003fff13137892 */ /* 0x000fe4000f8ec0ff */
[----:B------:R-:W-:Y:S02]  /*3810*/  ULEA.HI UR12, UR12, UR4, URZ, 0x8 ;  /* 0x000000040c0c7291 */ /* 0x000fe4000f8f40ff */
[----:B------:R-:W-:Y:S02]  /*3820*/  ULOP3.LUT UR20, UR20, 0x3fff, URZ, 0xc0, !UPT ;  /* 0x00003fff14147892 */ /* 0x000fe4000f8ec0ff */
[----:B------:R-:W-:-:S02]  /*3830*/  USHF.R.S32.HI UR12, URZ, 0x8, UR12 ;  /* 0x00000008ff0c7899 */ /* 0x000fc4000801140c */
[----:B------:R-:W-:Y:S02]  /*3840*/  ULOP3.LUT UR21, UR21, 0x3fff, URZ, 0xc0, !UPT ;  /* 0x00003fff15157892 */ /* 0x000fe4000f8ec0ff */
[----:B------:R-:W-:Y:S02]  /*3850*/  UISETP.LT.AND UP0, UPT, UR12, 0x1, UPT ;  /* 0x000000010c00788c */ /* 0x000fe4000bf01270 */
[----:B------:R-:W-:Y:S02]  /*3860*/  ULOP3.LUT UR22, UR22, 0x3fff, URZ, 0xc0, !UPT ;  /* 0x00003fff16167892 */ /* 0x000fe4000f8ec0ff */
[----:B------:R-:W-:Y:S02]  /*3870*/  USEL UR18, UR12, 0x1, !UP0 ;  /* 0x000000010c127887 */ /* 0x000fe4000c000000 */
[----:B------:R-:W-:Y:S02]  /*3880*/  ULOP3.LUT UR19, UR19, 0x10000, URZ, 0xfc, !UPT ;  /* 0x0001000013137892 */ /* 0x000fe4000f8efcff */
[----:B------:R-:W-:-:S02]  /*3890*/  ULOP3.LUT UR20, UR20, 0x10000, URZ, 0xfc, !UPT ;  /* 0x0001000014147892 */ /* 0x000fc4000f8efcff */
[----:B------:R-:W-:Y:S02]  /*38a0*/  ULOP3.LUT UR21, UR21, 0x10000, URZ, 0xfc, !UPT ;  /* 0x0001000015157892 */ /* 0x000fe4000f8efcff */
[----:B------:R-:W-:Y:S01]  /*38b0*/  ULOP3.LUT UR22, UR22, 0x10000, URZ, 0xfc, !UPT ;  /* 0x0001000016167892 */ /* 0x000fe2000f8efcff */
[----:B--2---:R-:W-:Y:S01]  /*38c0*/  R2UR UR28, R2 ;  /* 0x00000000021c72ca */ /* 0x004fe200000e0000 */
[----:B------:R-:W-:Y:S02]  /*38d0*/  UIADD3 UR18, UPT, UPT, -UR18, URZ, URZ ;  /* 0x000000ff12127290 */ /* 0x000fe4000fffe1ff */
[----:B----4-:R-:W-:-:S10]  /*38e0*/  UISETP.GE.AND UP3, UPT, UR14, 0x1, UPT ;  /* 0x000000010e00788c */ /* 0x010fd4000bf66270 */
[----:B------:R-:W-:Y:S02]  /*38f0*/  UIADD3 UR11, UPT, UPT, UR28, 0x108, URZ ;  /* 0x000001081c0b7890 */ /* 0x000fe4000fffe0ff */
[----:B------:R-:W-:Y:S02]  /*3900*/  UIADD3 UR9, UPT, UPT, UR28, 0x10c, URZ ;  /* 0x0000010c1c097890 */ /* 0x000fe4000fffe0ff */
[----:B------:R-:W-:Y:S02]  /*3910*/  UIADD3 UR7, UPT, UPT, UR28, -0x7ffffef8, URZ ;  /* 0x800001081c077890 */ /* 0x000fe4000fffe0ff */
[----:B------:R-:W-:Y:S02]  /*3920*/  UIADD3 UR5, UPT, UPT, UR28, -0x7ffffef4, URZ ;  /* 0x8000010c1c057890 */ /* 0x000fe4000fffe0ff */
[----:B------:R-:W-:Y:S02]  /*3930*/  UIADD3 UR10, UPT, UPT, UR28, 0x100, URZ ;  /* 0x000001001c0a7890 */ /* 0x000fe4000fffe0ff */
[----:B------:R-:W-:-:S02]  /*3940*/  UIADD3 UR8, UPT, UPT, UR28, 0x104, URZ ;  /* 0x000001041c087890 */ /* 0x000fc4000fffe0ff */
[----:B------:R-:W-:Y:S02]  /*3950*/  UIADD3 UR6, UPT, UPT, UR28, -0x7fffff00, URZ ;  /* 0x800001001c067890 */ /* 0x000fe4000fffe0ff */
[----:B------:R-:W-:Y:S02]  /*3960*/  UIADD3 UR4, UPT, UPT, UR28, -0x7ffffefc, URZ ;  /* 0x800001041c047890 */ /* 0x000fe4000fffe0ff */
[----:B-1----:R-:W-:Y:S02]  /*3970*/  USHF.R.U32.HI UR36, URZ, 0x1a, UR11 ;  /* 0x0000001aff247899 */ /* 0x002fe4000801160b */
[----:B------:R-:W-:Y:S02]  /*3980*/  USHF.R.U32.HI UR34, URZ, 0x1a, UR7 ;  /* 0x0000001aff227899 */ /* 0x000fe40008011607 */
[----:B------:R-:W-:Y:S02]  /*3990*/  USHF.R.U32.HI UR32, URZ, 0x1a, UR9 ;  /* 0x0000001aff207899 */ /* 0x000fe40008011609 */
[----:B------:R-:W-:-:S02]  /*39a0*/  USHF.R.U32.HI UR30, URZ, 0x1a, UR5 ;  /* 0x0000001aff1e7899 */ /* 0x000fc40008011605 */
[----:B------:R-:W-:Y:S02]  /*39b0*/  USHF.R.U32.HI UR37, URZ, 0x11, UR10 ;  /* 0x00000011ff257899 */ /* 0x000fe4000801160a */
[----:B------:R-:W-:Y:S02]  /*39c0*/  USHF.R.U32.HI UR35, URZ, 0x11, UR6 ;  /* 0x00000011ff237899 */ /* 0x000fe40008011606 */
[----:B------:R-:W-:Y:S02]  /*39d0*/  USHF.R.U32.HI UR33, URZ, 0x11, UR8 ;  /* 0x00000011ff217899 */ /* 0x000fe40008011608 */
[----:B------:R-:W-:Y:S02]  /*39e0*/  USHF.R.U32.HI UR31, URZ, 0x11, UR4 ;  /* 0x00000011ff1f7899 */ /* 0x000fe40008011604 */
[----:B------:R-:W-:Y:S02]  /*39f0*/  ULOP3.LUT UR36, UR36, 0x30, URZ, 0xc0, !UPT ;  /* 0x0000003024247892 */ /* 0x000fe4000f8ec0ff */
[----:B------:R-:W-:-:S02]  /*3a00*/  ULOP3.LUT UR34, UR34, 0x30, URZ, 0xc0, !UPT ;  /* 0x0000003022227892 */ /* 0x000fc4000f8ec0ff */
[----:B------:R-:W-:Y:S02]  /*3a10*/  ULOP3.LUT UR32, UR32, 0x30, URZ, 0xc0, !UPT ;  /* 0x0000003020207892 */ /* 0x000fe4000f8ec0ff */
[----:B------:R-:W-:Y:S02]  /*3a20*/  ULOP3.LUT UR30, UR30, 0x30, URZ, 0xc0, !UPT ;  /* 0x000000301e1e7892 */ /* 0x000fe4000f8ec0ff */
[----:B------:R-:W-:Y:S02]  /*3a30*/  ULOP3.LUT UR37, UR37, 0x6000, URZ, 0xc0, !UPT ;  /* 0x0000600025257892 */ /* 0x000fe4000f8ec0ff */
[----:B------:R-:W-:Y:S02]  /*3a40*/  ULOP3.LUT UR35, UR35, 0x6000, URZ, 0xc0, !UPT ;  /* 0x0000600023237892 */ /* 0x000fe4000f8ec0ff */
        /* <DEDUP_REMOVED lines=10> */
[----:B------:R-:W-:Y:S02]  /*3af0*/  UPRMT UR37, UR36, 0x5410, UR37 ;  /* 0x0000541024257896 */ /* 0x000fe40008000025 */
[----:B------:R-:W-:Y:S02]  /*3b00*/  UPRMT UR35, UR34, 0x5410, UR35 ;  /* 0x0000541022237896 */ /* 0x000fe40008000023 */
[----:B------:R-:W-:Y:S02]  /*3b10*/  UPRMT UR33, UR32, 0x5410, UR33 ;  /* 0x0000541020217896 */ /* 0x000fe40008000021 */
[----:B------:R-:W-:Y:S01]  /*3b20*/  UPRMT UR31, UR30, 0x5410, UR31 ;  /* 0x000054101e1f7896 */ /* 0x000fe2000800001f */
[----:B------:R-:W-:Y:S01]  /*3b30*/  UMOV UR36, URZ ;  /* 0x000000ff00247c82 */ /* 0x000fe20008000000 */
[----:B------:R-:W-:Y:S01]  /*3b40*/  UMOV UR34, URZ ;  /* 0x000000ff00227c82 */ /* 0x000fe20008000000 */
[----:B------:R-:W-:Y:S01]  /*3b50*/  UMOV UR32, URZ ;  /* 0x000000ff00207c82 */ /* 0x000fe20008000000 */
[----:B------:R-:W-:-:S08]  /*3b60*/  UMOV UR30, URZ ;  /* 0x000000ff001e7c82 */ /* 0x000fd00008000000 */
.L_x_72:
[----:B------:R-:W-:Y:S02]  /*3b70*/  LEA R0, R10, UR13, 0x3 ;  /* 0x0000000d0a007c11 */ /* 0x000fe4000f8e18ff */
[----:B------:R-:W-:Y:S02]  /*3b80*/  SHF.L.U32 R2, R9, 0x1f, RZ ;  /* 0x0000001f09027819 */ /* 0x000fe400000006ff */
[----:B------:R-:W-:Y:S01]  /*3b90*/  PLOP3.LUT P0, PT, PT, PT, UP3, 0x80, 0x8 ;  /* 0x000000000008781c */ /* 0x000fe20003f0f038 */
[----:B------:R-:W-:Y:S01]  /*3ba0*/  VIADD R3, R0, 0xc0 ;  /* 0x000000c000037836 */ /* 0x000fe20000000000 */
[----:B-1----:R-:W1:Y:S02]  /*3bb0*/  SYNCS.PHASECHK.TRANS64.TRYWAIT P1, [R0+URZ+0xb0], R2 ;  /* 0x0000b002000075a7 */ /* 0x002e6400080211ff */
[----:B-1-3--:R-:W-:Y:S09]  /*3bc0*/  @!P1 BRA `(.L_x_66) ;  /* 0x000000ac00b49947 */ /* 0x00aff20003800000 */
.L_x_213:
[----:B------:R-:W-:Y:S01]  /*3bd0*/  LEA R4, R10, UR13, 0x4 ;  /* 0x0000000d0a047c11 */ /* 0x000fe2000f8e20ff */
[----:B------:R-:W-:Y:S01]  /*3be0*/  @UP3 ULEA UR14, UR26, UR13, 0x3 ;  /* 0x0000000d1a0e3291 */ /* 0x000fe2000f8e18ff */
[----:B------:R-:W-:Y:S01]  /*3bf0*/  PLOP3.LUT P2, PT, PT, PT, PT, 0x80, 0x8 ;  /* 0x000000000008781c */ /* 0x000fe20003f4f070 */
[----:B------:R-:W-:Y:S01]  /*3c00*/  ULEA UR15, UR27, UR13, 0x3 ;  /* 0x0000000d1b0f7291 */ /* 0x000fe2000f8e18ff */
[----:B------:R-:W-:Y:S01]  /*3c10*/  PRMT R3, RZ, 0x654, R3 ;  /* 0x00000654ff037816 */ /* 0x000fe20000000003 */
[----:B------:R-:W-:Y:S01]  /*3c20*/  ULEA UR16, UR27, UR28, 0x7 ;  /* 0x0000001c1b107291 */ /* 0x000fe2000f8e38ff */
[----:B------:R-:W2:Y:S01]  /*3c30*/  LDS.128 R4, [R4+0x120] ;  /* 0x0001200004047984 */ /* 0x000ea20000000c00 */
[----:B-1----:R-:W-:Y:S02]  /*3c40*/  @P0 SHF.L.U32 R2, R8, 0x1f, RZ ;  /* 0x0000001f08020819 */ /* 0x002fe400000006ff */
[----:B------:R-:W-:Y:S01]  /*3c50*/  SHF.L.U32 R0, R11, 0x1f, RZ ;  /* 0x0000001f0b007819 */ /* 0x000fe200000006ff */
[----:B------:R-:W-:Y:S01]  /*3c60*/  @!PT LDS RZ, [RZ] ;  /* 0x00000000fffff984 */ /* 0x000fe20000000800 */
[----:B------:R-:W-:Y:S01]  /*3c70*/  @!PT LDS RZ, [RZ] ;  /* 0x00000000fffff984 */ /* 0x000fe20000000800 */
[----:B------:R-:W-:Y:S01]  /*3c80*/  @!PT LDS RZ, [RZ] ;  /* 0x00000000fffff984 */ /* 0x000fe20000000800 */
[----:B------:R-:W-:Y:S01]  /*3c90*/  @!PT LDS RZ, [RZ] ;  /* 0x00000000fffff984 */ /* 0x000fe20000000800 */
[----:B------:R1:W-:Y:S06]  /*3ca0*/  MEMBAR.ALL.CTA ;  /* 0x0000000000007992 */ /* 0x0003ec0000008000 */
[----:B-1----:R-:W1:Y:S02]  /*3cb0*/  FENCE.VIEW.ASYNC.S ;  /* 0x00000000000073c6 */ /* 0x002e640000000000 */
[----:B-1----:R1:W-:Y:S01]  /*3cc0*/  SYNCS.ARRIVE.TRANS64.RED.A1T0 RZ, [R3+URZ], RZ ;  /* 0x000000ff03ff79a7 */ /* 0x0023e200081004ff */
[----:B------:R1:W3:Y:S01]  /*3cd0*/  @P0 SYNCS.PHASECHK.TRANS64.TRYWAIT P2, [UR14], R2 ;  /* 0x00000002ff0005a7 */ /* 0x0002e2000804110e */
[----:B--2---:R-:W-:Y:S01]  /*3ce0*/  LOP3.LUT P1, RZ, R6, 0x1, RZ, 0xc0, !PT ;  /* 0x0000000106ff7812 */ /* 0x004fe2000782c0ff */
[----:B------:R-:W2:Y:S02]  /*3cf0*/  SYNCS.PHASECHK.TRANS64.TRYWAIT P0, [UR15+0xe0], R0 ;  /* 0x0000e000ff0075a7 */ /* 0x000ea4000800110f */
[----:B-123--:R-:W-:Y:S10]  /*3d00*/  @!P0 BRA `(.L_x_67) ;  /* 0x000000ac00788947 */ /* 0x00eff40003800000 */
.L_x_215:
[----:B------:R-:W-:Y:S01]  /*3d10*/  IADD3 R10, PT, PT, R10, 0x1, RZ ;  /* 0x000000010a0a7810 */ /* 0x000fe20007ffe0ff */
[----:B------:R-:W-:Y:S06]  /*3d20*/  BRA.U !UP3, `(.L_x_68) ;  /* 0x000000010bf47547 */ /* 0x000fec000b800000 */
[----:B------:R-:W-:Y:S01]  /*3d30*/  UMOV UR25, URZ ;  /* 0x000000ff00197c82 */ /* 0x000fe20008000000 */
[----:B------:R-:W-:Y:S01]  /*3d40*/  UMOV UR24, UR18 ;  /* 0x0000001200187c82 */ /* 0x000fe20008000000 */
[----:B------:R-:W-:Y:S01]  /*3d50*/  UMOV UR23, UR12 ;  /* 0x0000000c00177c82 */ /* 0x000fe20008000000 */
[----:B------:R-:W-:-:S05]  /*3d60*/  UMOV UR29, UR26 ;  /* 0x0000001a001d7c82 */ /* 0x000fca0008000000 */
.L_x_71:
[----:B------:R-:W-:Y:S02]  /*3d70*/  UIADD3 UR24, UPT, UPT, UR24, 0x1, URZ ;  /* 0x0000000118187890 */ /* 0x000fe4000fffe0ff */
[----:B--2---:R-:W-:Y:S02]  /*3d80*/  ULEA UR14, UR29, UR13, 0x3 ;  /* 0x0000000d1d0e7291 */ /* 0x004fe4000f8e18ff */
[----:B------:R-:W-:Y:S01]  /*3d90*/  UISETP.NE.AND UP0, UPT, UR24, URZ, UPT ;  /* 0x000000ff1800728c */ /* 0x000fe2000bf05270 */
[----:B---3--:R-:W-:Y:S10]  /*3da0*/  @P2 BRA `(.L_x_69) ;  /* 0x00000000000c2947 */ /* 0x008ff40003800000 */
[----:B-1----:R-:W-:Y:S04]  /*3db0*/  SHF.L.U32 R2, R8, 0x1f, RZ ;  /* 0x0000001f08027819 */ /* 0x002fe800000006ff */
[----:B------:R-:W1:Y:S02]  /*3dc0*/  SYNCS.PHASECHK.TRANS64.TRYWAIT P0, [UR14], R2 ;  /* 0x00000002ff0075a7 */ /* 0x000e64000800110e */
[----:B-1----:R-:W-:Y:S05]  /*3dd0*/  @!P0 BRA `(.L_x_70) ;  /* 0x000000ac005c8947 */ /* 0x002fea0003800000 */
.L_x_69:
[----:B------:R-:W-:Y:S01]  /*3de0*/  UISETP.NE.AND UP1, UPT, UR23, 0x1, UPT ;  /* 0x000000011700788c */ /* 0x000fe2000bf25270 */
[----:B------:R-:W-:Y:S01]  /*3df0*/  PLOP3.LUT P2, PT, PT, PT, PT, 0x80, 0x8 ;  /* 0x000000000008781c */ /* 0x000fe20003f4f070 */
[----:B------:R-:W-:Y:S02]  /*3e00*/  UIADD3 UR26, UPT, UPT, UR29, 0x1, URZ ;  /* 0x000000011d1a7890 */ /* 0x000fe4000fffe0ff */
[----:B------:R-:W-:Y:S02]  /*3e10*/  ULEA UR44, UR29, UR21, 0x6 ;  /* 0x000000151d2c7291 */ /* 0x000fe4000f8e30ff */
[----:B------:R-:W-:Y:S01]  /*3e20*/  UISETP.NE.AND UP2, UPT, UR26, 0x6, UPT ;  /* 0x000000061a00788c */ /* 0x000fe2000bf45270 */
[----:B------:R-:W-:Y:S01]  /*3e30*/  PLOP3.LUT P0, PT, PT, PT, UP1, 0x80, 0x8 ;  /* 0x000000000008781c */ /* 0x000fe20003f0f018 */
[----:B------:R-:W-:Y:S02]  /*3e40*/  ULEA UR42, UR29, UR22, 0x6 ;  /* 0x000000161d2a7291 */ /* 0x000fe4000f8e30ff */
[----:B------:R-:W-:Y:S02]  /*3e50*/  USEL UR39, URZ, 0x1, UP2 ;  /* 0x00000001ff277887 */ /* 0x000fe40009000000 */
[----:B------:R-:W-:Y:S02]  /*3e60*/  USEL UR26, UR26, URZ, UP2 ;  /* 0x000000ff1a1a7287 */ /* 0x000fe40009000000 */
[----:B------:R-:W-:Y:S02]  /*3e70*/  ULEA UR40, UR29, UR20, 0xa ;  /* 0x000000141d287291 */ /* 0x000fe4000f8e50ff */
[----:B------:R-:W-:Y:S01]  /*3e80*/  @UP1 ULEA UR38, UR26, UR13, 0x3 ;  /* 0x0000000d1a261291 */ /* 0x000fe2000f8e18ff */
[----:B------:R-:W-:Y:S01]  /*3e90*/  LOP3.LUT R8, R8, UR39, RZ, 0x3c, !PT ;  /* 0x0000002708087c12 */ /* 0x000fe2000f8e3cff */
[----:B------:R-:W-:Y:S02]  /*3ea0*/  UIADD3 UR60, UPT, UPT, UR44, 0x20, URZ ;  /* 0x000000202c3c7890 */ /* 0x000fe4000fffe0ff */
[----:B------:R-:W-:Y:S01]  /*3eb0*/  UISETP.NE.U32.AND UP1, UPT, UR25, URZ, UPT ;  /* 0x000000ff1900728c */ /* 0x000fe2000bf25070 */
[----:B-1----:R-:W-:Y:S01]  /*3ec0*/  @P0 SHF.L.U32 R0, R8, 0x1f, RZ ;  /* 0x0000001f08000819 */ /* 0x002fe200000006ff */
[----:B------:R-:W-:Y:S02]  /*3ed0*/  UIADD3 UR58, UPT, UPT, UR42, 0x20, URZ ;  /* 0x000000202a3a7890 */ /* 0x000fe4000fffe0ff */
[----:B------:R-:W-:Y:S01]  /*3ee0*/  UIADD3 UR56, UPT, UPT, UR40, 0x2, URZ ;  /* 0x0000000228387890 */ /* 0x000fe2000fffe0ff */
[----:B------:R2:W3:Y:S01]  /*3ef0*/  @P0 SYNCS.PHASECHK.TRANS64.TRYWAIT P2, [UR38], R0 ;  /* 0x00000000ff0005a7 */ /* 0x0004e20008041126 */
[----:B------:R-:W-:Y:S02]  /*3f00*/  ULEA UR38, UR29, UR19, 0xa ;  /* 0x000000131d267291 */ /* 0x000fe4000f8e50ff */
[----:B------:R-:W-:Y:S02]  /*3f10*/  UIADD3 UR52, UPT, UPT, UR40, 0x4, URZ ;  /* 0x0000000428347890 */ /* 0x000fe4000fffe0ff */
[----:B------:R-:W-:Y:S02]  /*3f20*/  UIADD3 UR54, UPT, UPT, UR38, 0x2, URZ ;  /* 0x0000000226367890 */ /* 0x000fe4000fffe0ff */
[----:B------:R-:W-:Y:S02]  /*3f30*/  UIADD3 UR50, UPT, UPT, UR38, 0x4, URZ ;  /* 0x0000000426327890 */ /* 0x000fe4000fffe0ff */
[----:B------:R-:W-:Y:S02]  /*3f40*/  UIADD3 UR48, UPT, UPT, UR40, 0x6, URZ ;  /* 0x0000000628307890 */ /* 0x000fe4000fffe0ff */
[----:B------:R-:W-:Y:S02]  /*3f50*/  UIADD3 UR46, UPT, UPT, UR38, 0x6, URZ ;  /* 0x00000006262e7890 */ /* 0x000fe4000fffe0ff */
[----:B------:R-:W-:Y:S02]  /*3f60*/  UIADD3 UR14, UPT, UPT, UR14, 0x30, URZ ;  /* 0x000000300e0e7890 */ /* 0x000fe4000fffe0ff */
[----:B------:R-:W-:Y:S01]  /*3f70*/  UIADD3 UR23, UPT, UPT, UR23, -0x1, URZ ;  /* 0xffffffff17177890 */ /* 0x000fe2000fffe0ff */
[----:B------:R-:W-:Y:S01]  /*3f80*/  UMOV UR45, 0x4008 ;  /* 0x00004008002d7882 */ /* 0x000fe20000000000 */
[----:B------:R-:W-:Y:S01]  /*3f90*/  UMOV UR61, 0x4008 ;  /* 0x00004008003d7882 */ /* 0x000fe20000000000 */
[----:B------:R2:W-:Y:S01]  /*3fa0*/  UTCCP.T.S.4x32dp128bit tmem[UR28+0x100], gdesc[UR44] ;  /* 0x0001002c1c0079e7 */ /* 0x0005e20009100000 */
[----:B------:R2:W-:Y:S01]  /*3fb0*/  UTCCP.T.S.4x32dp128bit tmem[UR28+0x104], gdesc[UR60] ;  /* 0x0001043c1c0079e7 */ /* 0x0005e20009100000 */
[----:B------:R-:W-:Y:S01]  /*3fc0*/  UMOV UR43, 0x4008 ;  /* 0x00004008002b7882 */ /* 0x000fe20000000000 */
[----:B------:R-:W-:Y:S01]  /*3fd0*/  UMOV UR59, 0x4008 ;  /* 0x00004008003b7882 */ /* 0x000fe20000000000 */
[----:B------:R2:W-:Y:S01]  /*3fe0*/  UTCCP.T.S.4x32dp128bit tmem[UR28+0x108], gdesc[UR42] ;  /* 0x0001082a1c0079e7 */ /* 0x0005e20009100000 */
[----:B------:R2:W-:Y:S01]  /*3ff0*/  UTCCP.T.S.4x32dp128bit tmem[UR28+0x10c], gdesc[UR58] ;  /* 0x00010c3a1c0079e7 */ /* 0x0005e20009100000 */
[----:B------:R-:W-:Y:S01]  /*4000*/  UMOV UR41, 0x40004040 ;  /* 0x4000404000297882 */ /* 0x000fe20000000000 */
[----:B------:R-:W-:Y:S01]  /*4010*/  UMOV UR39, 0x40004040 ;  /* 0x4000404000277882 */ /* 0x000fe20000000000 */
[----:B------:R-:W-:Y:S01]  /*4020*/  UMOV UR57, 0x40004040 ;  /* 0x4000404000397882 */ /* 0x000fe20000000000 */
[----:B------:R2:W-:Y:S01]  /*4030*/  UTCOMMA gdesc[UR38], gdesc[UR40], tmem[UR16], tmem[UR36], idesc[UR37], tmem[UR10], UP1 ;  /* 0xc00a2428260075ea */ /* 0x0005e20008800010 */
[----:B------:R-:W-:Y:S01]  /*4040*/  UMOV UR55, 0x40004040 ;  /* 0x4000404000377882 */ /* 0x000fe20000000000 */
[----:B------:R-:W-:Y:S01]  /*4050*/  UMOV UR53, 0x40004040 ;  /* 0x4000404000357882 */ /* 0x000fe20000000000 */
[----:B------:R2:W-:Y:S01]  /*4060*/  UTCOMMA gdesc[UR54], gdesc[UR56], tmem[UR16], tmem[UR34], idesc[UR35], tmem[UR6], UPT ;  /* 0xc0062238360075ea */ /* 0x0005e2000b800010 */
[----:B------:R-:W-:Y:S01]  /*4070*/  UMOV UR51, 0x40004040 ;  /* 0x4000404000337882 */ /* 0x000fe20000000000 */
[----:B------:R-:W-:Y:S01]  /*4080*/  UMOV UR49, 0x40004040 ;  /* 0x4000404000317882 */ /* 0x000fe20000000000 */
[----:B------:R2:W-:Y:S01]  /*4090*/  UTCOMMA gdesc[UR50], gdesc[UR52], tmem[UR16], tmem[UR32], idesc[UR33], tmem[UR8], UPT ;  /* 0xc0082034320075ea */ /* 0x0005e2000b800010 */
[----:B------:R-:W-:Y:S01]  /*40a0*/  UMOV UR47, 0x40004040 ;  /* 0x40004040002f7882 */ /* 0x000fe20000000000 */
[----:B------:R-:W-:Y:S01]  /*40b0*/  UMOV UR25, 0x1 ;  /* 0x0000000100197882 */ /* 0x000fe20000000000 */
[----:B------:R2:W-:Y:S01]  /*40c0*/  UTCOMMA gdesc[UR46], gdesc[UR48], tmem[UR16], tmem[UR30], idesc[UR31], tmem[UR4], UPT ;  /* 0xc0041e302e0075ea */ /* 0x0005e2000b800010 */
[----:B------:R2:W-:Y:S01]  /*40d0*/  UTCBAR.MULTICAST [UR14], URZ, UR17 ;  /* 0x000000ff0e0073e9 */ /* 0x0005e20008000811 */
[----:B------:R-:W-:Y:S01]  /*40e0*/  UMOV UR29, UR26 ;  /* 0x0000001a001d7c82 */ /* 0x000fe20008000000 */
[----:B------:R-:W-:Y:S05]  /*40f0*/  BRA.U UP0, `(.L_x_71) ;  /* 0xfffffffd001c7547 */ /* 0x000fea000b83ffff */
.L_x_68:
[----:B------:R-:W-:Y:S01]  /*4100*/  UIADD3 UR27, UPT, UPT, UR27, 0x1, URZ ;  /* 0x000000011b1b7890 */ /* 0x000fe2000fffe0ff */
[C---:B------:R-:W-:Y:S01]  /*4110*/  ISETP.NE.AND P0, PT, R10.reuse, 0x2, PT ;  /* 0x000000020a00780c */ /* 0x040fe20003f05270 */
[----:B------:R-:W-:Y:S02]  /*4120*/  UIADD3 UR15, UPT, UPT, UR15, 0xd0, URZ ;  /* 0x000000d00f0f7890 */ /* 0x000fe4000fffe0ff */
[----:B------:R-:W-:Y:S01]  /*4130*/  UISETP.NE.AND UP0, UPT, UR27, 0x2, UPT ;  /* 0x000000021b00788c */ /* 0x000fe2000bf05270 */
[----:B-12---:R-:W-:Y:S02]  /*4140*/  SEL R0, RZ, 0x1, P0 ;  /* 0x00000001ff007807 */ /* 0x006fe40000000000 */
[----:B------:R-:W-:Y:S01]  /*4150*/  SEL R10, R10, RZ, P0 ;  /* 0x000000ff0a0a7207 */ /* 0x000fe20000000000 */
[----:B------:R-:W-:Y:S01]  /*4160*/  USEL UR14, URZ, 0x1, UP0 ;  /* 0x00000001ff0e7887 */ /* 0x000fe20008000000 */
[----:B------:R-:W-:Y:S01]  /*4170*/  LOP3.LUT R9, R9, R0, RZ, 0x3c, !PT ;  /* 0x0000000009097212 */ /* 0x000fe200078e3cff */
[----:B------:R-:W-:Y:S01]  /*4180*/  USEL UR27, UR27, URZ, UP0 ;  /* 0x000000ff1b1b7287 */ /* 0x000fe20008000000 */
[----:B------:R1:W-:Y:S03]  /*4190*/  UTCBAR [UR15], URZ ;  /* 0x000000ff0f0073e9 */ /* 0x0003e600080000ff */
[----:B------:R-:W-:Y:S01]  /*41a0*/  LOP3.LUT R11, R11, UR14, RZ, 0x3c, !PT ;  /* 0x0000000e0b0b7c12 */ /* 0x000fe2000f8e3cff */
[----:B------:R-:W-:Y:S07]  /*41b0*/  @P1 BRA `(.L_x_72) ;  /* 0xfffffff8006c1947 */ /* 0x000fee000383ffff */
[----:B------:R-:W2:Y:S01]  /*41c0*/  S2UR UR4, SR_CgaCtaId ;  /* 0x00000000000479c3 */ /* 0x000ea20000008800 */
[----:B------:R-:W-:Y:S01]  /*41d0*/  ELECT P0, URZ, PT ;  /* 0x0000000000ff782f */ /* 0x000fe20003800000 */
[----:B------:R-:W-:Y:S01]  /*41e0*/  IMAD.MOV.U32 R0, RZ, RZ, 0x1 ;  /* 0x00000001ff007424 */ /* 0x000fe200078e00ff */
[----:B------:R-:W-:Y:S01]  /*41f0*/  UIADD3 UR13, UPT, UPT, UR13, 0xe0, URZ ;  /* 0x000000e00d0d7890 */ /* 0x000fe2000fffe0ff */
[----:B------:R-:W-:Y:S01]  /*4200*/  SHF.L.U32 R2, R11, 0x1f, RZ ;  /* 0x0000001f0b027819 */ /* 0x000fe200000006ff */
[----:B------:R-:W-:-:S03]  /*4210*/  UMOV UR5, 0x40 ;  /* 0x0000004000057882 */ /* 0x000fc60000000000 */
[----:B------:R-:W-:Y:S01]  /*4220*/  UVIRTCOUNT.DEALLOC.SMPOOL 0x80 ;  /* 0x000000800000784c */ /* 0x000fe20000000000 */
[----:B--2---:R-:W-:Y:S02]  /*4230*/  ULEA UR4, UR4, UR5, 0x18 ;  /* 0x0000000504047291 */ /* 0x004fe4000f8ec0ff */
[----:B------:R-:W-:-:S07]  /*4240*/  ULEA UR5, UR27, UR13, 0x3 ;  /* 0x0000000d1b057291 */ /* 0x000fce000f8e18ff */
[----:B------:R2:W-:Y:S02]  /*4250*/  @P0 STS.U8 [UR4+0x1c], R0 ;  /* 0x00001c00ff000988 */ /* 0x0005e40008000004 */
[----:B------:R-:W4:Y:S02]  /*4260*/  SYNCS.PHASECHK.TRANS64.TRYWAIT P0, [UR5], R2 ;  /* 0x00000002ff0075a7 */ /* 0x000f240008001105 */
[----:B--2-4-:R-:W-:Y:S05]  /*4270*/  @!P0 BRA `(.L_x_73) ;  /* 0x000000a8004c8947 */ /* 0x014fea0003800000 */
.L_x_218:
[----:B------:R-:W-:-:S04]  /*4280*/  UIADD3 UR6, UPT, UPT, UR27, 0x1, URZ ;  /* 0x000000011b067890 */ /* 0x000fc8000fffe0ff */
[----:B------:R-:W-:-:S04]  /*4290*/  UISETP.NE.AND UP0, UPT, UR6, 0x2, UPT ;  /* 0x000000020600788c */ /* 0x000fc8000bf05270 */
[----:B------:R-:W-:Y:S02]  /*42a0*/  USEL UR5, URZ, 0x1, UP0 ;  /* 0x00000001ff057887 */ /* 0x000fe40008000000 */
[----:B------:R-:W-:-:S04]  /*42b0*/  USEL UR6, UR6, URZ, UP0 ;  /* 0x000000ff06067287 */ /* 0x000fc80008000000 */
[----:B------:R-:W-:Y:S01]  /*42c0*/  ULEA UR6, UR6, UR13, 0x3 ;  /* 0x0000000d06067291 */ /* 0x000fe2000f8e18ff */
[----:B--2---:R-:W-:-:S04]  /*42d0*/  LOP3.LUT R2, R11, UR5, RZ, 0x3c, !PT ;  /* 0x000000050b027c12 */ /* 0x004fc8000f8e3cff */
[----:B------:R-:W-:-:S04]  /*42e0*/  SHF.L.U32 R2, R2, 0x1f, RZ ;  /* 0x0000001f02027819 */ /* 0x000fc800000006ff */
[----:B------:R-:W2:Y:S02]  /*42f0*/  SYNCS.PHASECHK.TRANS64.TRYWAIT P0, [UR6], R2 ;  /* 0x00000002ff0075a7 */ /* 0x000ea40008001106 */
[----:B--2---:R-:W-:Y:S05]  /*4300*/  @!P0 BRA `(.L_x_74) ;  /* 0x000000a800408947 */ /* 0x004fea0003800000 */
.L_x_220:
[----:B------:R-:W-:Y:S01]  /*4310*/  NOP ;  /* 0x0000000000007918 */ /* 0x000fe20000000000 */
[----:B--2---:R-:W2:Y:S01]  /*4320*/  LDS R0, [UR4+0x14] ;  /* 0x00001404ff007984 */ /* 0x004ea20008000800 */
[----:B------:R-:W-:Y:S01]  /*4330*/  ULOP3.LUT UR6, UR28, 0xffff, URZ, 0xc0, !UPT ;  /* 0x0000ffff1c067892 */ /* 0x000fe2000f8ec0ff */
[----:B------:R-:W-:Y:S01]  /*4340*/  UMOV UR8, 0xffff ;  /* 0x0000ffff00087882 */ /* 0x000fe20000000000 */
[----:B------:R-:W-:Y:S02]  /*4350*/  UMOV UR5, 0x1 ;  /* 0x0000000100057882 */ /* 0x000fe40000000000 */
[----:B------:R-:W-:-:S04]  /*4360*/  USHF.R.U32.HI UR6, URZ, 0x5, UR6 ;  /* 0x00000005ff067899 */ /* 0x000fc80008011606 */
[----:B------:R-:W-:Y:S02]  /*4370*/  USHF.L.U32 UR8, UR8, UR6, URZ ;  /* 0x0000000608087299 */ /* 0x000fe400080006ff */
[----:B------:R-:W-:-:S04]  /*4380*/  USHF.L.U32 UR5, UR5, UR6, URZ ;  /* 0x0000000605057299 */ /* 0x000fc800080006ff */
[----:B--2---:R-:W-:-:S04]  /*4390*/  LOP3.LUT R0, R0, UR8, RZ, 0xc0, !PT ;  /* 0x0000000800007c12 */ /* 0x004fc8000f8ec0ff */
[----:B------:R-:W-:-:S13]  /*43a0*/  ISETP.NE.AND P0, PT, R0, UR8, PT ;  /* 0x0000000800007c0c */ /* 0x000fda000bf05270 */
[----:B------:R-:W-:Y:S05]  /*43b0*/  @P0 BRA `(.L_x_75) ;  /* 0x0000000000580947 */ /* 0x000fea0003800000 */
[----:B------:R-:W2:Y:S02]  /*43c0*/  LDS R0, [UR4+0x18] ;  /* 0x00001804ff007984 */ /* 0x000ea40008000800 */
[----:B--2---:R-:W-:-:S04]  /*43d0*/  LOP3.LUT R0, R0, UR5, RZ, 0xc0, !PT ;  /* 0x0000000500007c12 */ /* 0x004fc8000f8ec0ff */
[----:B------:R-:W-:-:S13]  /*43e0*/  ISETP.NE.AND P0, PT, R0, UR5, PT ;  /* 0x0000000500007c0c */ /* 0x000fda000bf05270 */
[----:B------:R-:W-:Y:S05]  /*43f0*/  @P0 BRA `(.L_x_76) ;  /* 0x00000000003c0947 */ /* 0x000fea0003800000 */
[----:B------:R-:W2:Y:S01]  /*4400*/  S2R R2, SR_LANEID ;  /* 0x0000000000027919 */ /* 0x000ea20000000000 */
[----:B------:R-:W-:Y:S01]  /*4410*/  ULOP3.LUT UR8, URZ, UR8, URZ, 0x33, !UPT ;  /* 0x00000008ff087292 */ /* 0x000fe2000f8e33ff */
[----:B------:R-:W-:Y:S02]  /*4420*/  VOTEU.ANY UR7, UPT, PT ;  /* 0x0000000000077886 */ /* 0x000fe400038e0100 */
[----:B------:R-:W-:-:S03]  /*4430*/  UFLO.U32 UR7, UR7 ;  /* 0x00000007000772bd */ /* 0x000fc600080e0000 */
[----:B------:R-:W-:-:S04]  /*4440*/  IMAD.U32 R0, RZ, RZ, UR8 ;  /* 0x00000008ff007e24 */ /* 0x000fc8000f8e00ff */
[----:B------:R4:W1:Y:S02]  /*4450*/  REDUX UR6, R0 ;  /* 0x00000000000673c4 */ /* 0x0008640000000000 */
[----:B------:R1:W-:Y:S01]  /*4460*/  UTCATOMSWS.AND URZ, UR8 ;  /* 0x0000000800ff79e3 */ /* 0x0003e20008000000 */
[----:B--2---:R-:W-:Y:S02]  /*4470*/  ISETP.EQ.U32.AND P0, PT, R2, UR7, PT ;  /* 0x0000000702007c0c */ /* 0x004fe4000bf02070 */
[----:B----4-:R-:W-:Y:S02]  /*4480*/  LOP3.LUT R0, RZ, UR5, RZ, 0x33, !PT ;  /* 0x00000005ff007c12 */ /* 0x010fe4000f8e33ff */
[----:B-1----:R-:W-:Y:S02]  /*4490*/  MOV R2, UR6 ;  /* 0x0000000600027c02 */ /* 0x002fe40008000f00 */
[----:B------:R-:W1:Y:S07]  /*44a0*/  REDUX UR5, R0 ;  /* 0x00000000000573c4 */ /* 0x000e6e0000000000 */
[----:B------:R2:W-:Y:S01]  /*44b0*/  @P0 ATOMS.AND RZ, [UR4+0x14], R2 ;  /* 0x00001402ffff098c */ /* 0x0005e2000a800004 */
[----:B-1----:R-:W-:-:S05]  /*44c0*/  IMAD.U32 R0, RZ, RZ, UR5 ;  /* 0x00000005ff007e24 */ /* 0x002fca000f8e00ff */
[----:B------:R2:W-:Y:S01]  /*44d0*/  @P0 ATOMS.AND RZ, [UR4+0x18], R0 ;  /* 0x00001800ffff098c */ /* 0x0005e2000a800004 */
[----:B------:R-:W-:Y:S05]  /*44e0*/  BRA `(.L_x_77) ;  /* 0x0000000000147947 */ /* 0x000fea0003800000 */
.L_x_76:
[----:B------:R-:W-:Y:S02]  /*44f0*/  MOV R2, 0x4510 ;  /* 0x0000451000027802 */ /* 0x000fe40000000f00 */
[----:B-1-3-5:R-:W-:Y:S05]  /*4500*/  CALL.REL.NOINC `($__internal_0_$__cuda_sm10x_tcgen05_guardrail_trap_col_being_dealloced_not_returned_by_alloc) ;  /* 0x000000ac00d87944 */ /* 0x02afea0003c00000 */
[----:B------:R-:W-:Y:S05]  /*4510*/  BRA `(.L_x_77) ;  /* 0x0000000000087947 */ /* 0x000fea0003800000 */
.L_x_75:
[----:B------:R-:W-:Y:S02]  /*4520*/  MOV R2, 0x4540 ;  /* 0x0000454000027802 */ /* 0x000fe40000000f00 */
[----:B-1-3-5:R-:W-:Y:S05]  /*4530*/  CALL.REL.NOINC `($__internal_2_$__cuda_sm10x_tcgen05_guardrail_trap_unallocated_columns_being_dealloced) ;  /* 0x000000ac00e47944 */ /* 0x02afea0003c00000 */
.L_x_77:
[----:B------:R-:W-:Y:S01]  /*4540*/  NOP ;  /* 0x0000000000007918 */ /* 0x000fe20000000000 */
[----:B------:R-:W-:Y:S05]  /*4550*/  EXIT ;  /* 0x000000000000794d */ /* 0x000fea0003800000 */
.L_x_61:
[----:B------:R-:W-:-:S09]  /*4560*/  UISETP.NE.OR UP5, UPT, UR13, 0x3, !UP5 ;  /* 0x000000030d00788c */ /* 0x000fd2000efa5670 */
[----:B------:R-:W-:Y:S05]  /*4570*/  BRA.U UP5, `(.L_x_78) ;  /* 0x0000001905347547 */ /* 0x000fea000b800000 */
[----:B------:R-:W2:Y:S01]  /*4580*/  LDC R0, c[0x0][0xf30] ;  /* 0x0003cc00ff007b82 */ /* 0x000ea20000000800 */
[----:B------:R-:W-:Y:S01]  /*4590*/  UMOV UR5, 0x400 ;  /* 0x0000040000057882 */ /* 0x000fe20000000000 */
[----:B------:R-:W-:Y:S01]  /*45a0*/  CS2R R30, SRZ ;  /* 0x00000000001e7805 */ /* 0x000fe2000001ff00 */
[----:B------:R-:W-:Y:S01]  /*45b0*/  ULEA UR5, UR37, UR5, 0x18 ;  /* 0x0000000525057291 */ /* 0x000fe2000f8ec0ff */
[----:B------:R-:W-:Y:S01]  /*45c0*/  IMAD.MOV.U32 R27, RZ, RZ, 0x1000 ;  /* 0x00001000ff1b7424 */ /* 0x000fe200078e00ff */
[----:B------:R-:W-:Y:S02]  /*45d0*/  UPLOP3.LUT UP0, UPT, UPT, UPT, UPT, 0x40, 0x4 ;  /* 0x000000000004789c */ /* 0x000fe40003f0e870 */
[----:B------:R-:W-:Y:S01]  /*45e0*/  UIADD3 UR57, UPT, UPT, UR5, 0x60, URZ ;  /* 0x0000006005397890 */ /* 0x000fe2000fffe0ff */
[----:B------:R-:W3:Y:S01]  /*45f0*/  LDC R26, c[0x0][0x370] ;  /* 0x0000dc00ff1a7b82 */ /* 0x000ee20000000800 */
[----:B------:R-:W-:Y:S02]  /*4600*/  UIADD3 UR49, UPT, UPT, UR5, 0x68, URZ ;  /* 0x0000006805317890 */ /* 0x000fe4000fffe0ff */
[----:B------:R-:W-:-:S02]  /*4610*/  UIADD3 UR41, UPT, UPT, UR5, 0x70, URZ ;  /* 0x0000007005297890 */ /* 0x000fc4000fffe0ff */
[----:B------:R-:W-:-:S03]  /*4620*/  UIADD3 UR25, UPT, UPT, UR5, 0x78, URZ ;  /* 0x0000007805197890 */ /* 0x000fc6000fffe0ff */
[----:B------:R-:W4:Y:S08]  /*4630*/  LDC R3, c[0x0][0xf0c] ;  /* 0x0003c300ff037b82 */ /* 0x000f300000000800 */
[----:B------:R-:W1:Y:S01]  /*4640*/  LDC R24, c[0x0][0xf20] ;  /* 0x0003c800ff187b82 */ /* 0x000e620000000800 */
[----:B--2---:R-:W-:-:S07]  /*4650*/  ISETP.NE.AND P1, PT, R0, 0x1, PT ;  /* 0x000000010000780c */ /* 0x004fce0003f25270 */
[----:B------:R-:W2:Y:S08]  /*4660*/  LDC.64 R32, c[0x0][0x348] ;  /* 0x0000d200ff207b82 */ /* 0x000eb00000000a00 */
[----:B------:R-:W1:Y:S08]  /*4670*/  LDC.64 R14, c[0x0][0xc88] ;  /* 0x00032200ff0e7b82 */ /* 0x000e700000000a00 */
[----:B------:R-:W1:Y:S08]  /*4680*/  LDC.64 R18, c[0x0][0xf10] ;  /* 0x0003c400ff127b82 */ /* 0x000e700000000a00 */
[----:B------:R-:W1:Y:S08]  /*4690*/  LDC.64 R6, c[0x0][0xf18] ;  /* 0x0003c600ff067b82 */ /* 0x000e700000000a00 */
[----:B------:R-:W1:Y:S08]  /*46a0*/  LDC.64 R4, c[0x0][0xf28] ;  /* 0x0003ca00ff047b82 */ /* 0x000e700000000a00 */
[----:B------:R-:W1:Y:S08]  /*46b0*/  LDC.64 R16, c[0x0][0xc90] ;  /* 0x00032400ff107b82 */ /* 0x000e700000000a00 */
[----:B--234-:R-:W1:Y:S02]  /*46c0*/  LDC R25, c[0x0][0x374] ;  /* 0x0000dd00ff197b82 */ /* 0x01ce640000000800 */
.L_x_93:
[C---:B------:R-:W-:Y:S02]  /*46d0*/  LEA R0, R31.reuse, UR5, 0x3 ;  /* 0x000000051f007c11 */ /* 0x040fe4000f8e18ff */
[----:B------:R-:W-:Y:S02]  /*46e0*/  SHF.L.U32 R2, R30, 0x1f, RZ ;  /* 0x0000001f1e027819 */ /* 0x000fe400000006ff */
[----:B------:R-:W-:Y:S02]  /*46f0*/  LEA R20, R31, UR5, 0x4 ;  /* 0x000000051f147c11 */ /* 0x000fe4000f8e20ff */
[----:B--2---:R-:W2:Y:S02]  /*4700*/  SYNCS.PHASECHK.TRANS64.TRYWAIT P0, [R0+URZ+0xb0], R2 ;  /* 0x0000b002000075a7 */ /* 0x004ea400080011ff */
[----:B--2---:R-:W-:Y:S05]  /*4710*/  @!P0 BRA `(.L_x_79) ;  /* 0x000000a400548947 */ /* 0x004fea0003800000 */
.L_x_221:
[----:B------:R-:W-:Y:S01]  /*4720*/  ISETP.GE.AND P0, PT, R43, 0x1, PT ;  /* 0x000000012b00780c */ /* 0x000fe20003f06270 */
[----:B------:R-:W3:Y:S01]  /*4730*/  LDS.128 R20, [R20+0x120] ;  /* 0x0001200014147984 */ /* 0x000ee20000000c00 */
[----:B-1----:R-:W-:Y:S01]  /*4740*/  ISETP.NE.U32.AND P5, PT, R16, RZ, PT ;  /* 0x000000ff1000720c */ /* 0x002fe20003fa5070 */
[----:B--2---:R-:W-:Y:S01]  /*4750*/  VIADD R0, R0, 0xc0 ;  /* 0x000000c000007836 */ /* 0x004fe20000000000 */
[----:B------:R-:W-:Y:S01]  /*4760*/  ISETP.NE.U32.AND P4, PT, R16, RZ, PT ;  /* 0x000000ff1000720c */ /* 0x000fe20003f85070 */
[----:B------:R-:W-:Y:S01]  /*4770*/  IMAD.MOV.U32 R28, RZ, RZ, 0x1 ;  /* 0x00000001ff1c7424 */ /* 0x000fe200078e00ff */
[C---:B------:R-:W-:Y:S01]  /*4780*/  ISETP.NE.AND.EX P5, PT, R17.reuse, RZ, PT, P5 ;  /* 0x000000ff1100720c */ /* 0x040fe20003fa5350 */
[----:B------:R-:W-:Y:S01]  /*4790*/  USHF.L.U32 UR58, UR12, 0x7, URZ ;  /* 0x000000070c3a7899 */ /* 0x000fe200080006ff */
[----:B------:R-:W-:Y:S01]  /*47a0*/  PRMT R0, RZ, 0x654, R0 ;  /* 0x00000654ff007816 */ /* 0x000fe20000000000 */
[----:B------:R-:W-:Y:S01]  /*47b0*/  @!PT LDS RZ, [RZ] ;  /* 0x00000000fffff984 */ /* 0x000fe20000000800 */
[----:B------:R-:W-:Y:S01]  /*47c0*/  @!PT LDS RZ, [RZ] ;  /* 0x00000000fffff984 */ /* 0x000fe20000000800 */
[----:B------:R-:W-:Y:S01]  /*47d0*/  @!PT LDS RZ, [RZ] ;  /* 0x00000000fffff984 */ /* 0x000fe20000000800 */
[----:B------:R-:W-:Y:S01]  /*47e0*/  @!PT LDS RZ, [RZ] ;  /* 0x00000000fffff984 */ /* 0x000fe20000000800 */
[----:B------:R1:W-:Y:S06]  /*47f0*/  MEMBAR.ALL.CTA ;  /* 0x0000000000007992 */ /* 0x0003ec0000008000 */
[----:B-1----:R-:W1:Y:S01]  /*4800*/  FENCE.VIEW.ASYNC.S ;  /* 0x00000000000073c6 */ /* 0x002e620000000000 */
[----:B------:R-:W-:Y:S01]  /*4810*/  ISETP.NE.AND.EX P4, PT, R17, RZ, PT, P4 ;  /* 0x000000ff1100720c */ /* 0x000fe20003f85340 */
[----:B------:R-:W-:Y:S01]  /*4820*/  USHF.L.U32 UR59, UR20, 0x7, URZ ;  /* 0x00000007143b7899 */ /* 0x000fe200080006ff */
[----:B------:R-:W-:Y:S01]  /*4830*/  SHF.L.U32 R28, R28, 0x1f, RZ ;  /* 0x0000001f1c1c7819 */ /* 0x000fe200000006ff */
[----:B-1----:R1:W-:Y:S01]  /*4840*/  SYNCS.ARRIVE.TRANS64.RED.A1T0 RZ, [R0+URZ], RZ ;  /* 0x000000ff00ff79a7 */ /* 0x0023e200081004ff */
[----:B---3--:R-:W-:Y:S11]  /*4850*/  LOP3.LUT P3, RZ, R22, 0x1, RZ, 0xc0, !PT ;  /* 0x0000000116ff7812 */ /* 0x008ff6000786c0ff */
[----:B------:R-:W-:Y:S02]  /*4860*/  @!UPT UIADD3 URZ, UPT, UPT, URZ, URZ, URZ ;  /* 0x000000fffffff290 */ /* 0x000fe4000fffe0ff */
[----:B------:R-:W-:Y:S02]  /*4870*/  @P3 MOV R11, R20 ;  /* 0x00000014000b3202 */ /* 0x000fe40000000f00 */
[----:B------:R-:W-:Y:S01]  /*4880*/  @P3 LOP3.LUT R10, R21, 0xffff, RZ, 0xc0, !PT ;  /* 0x0000ffff150a3812 */ /* 0x000fe200078ec0ff */
[----:B-1----:R-:W-:Y:S06]  /*4890*/  @!P0 BRA `(.L_x_80) ;  /* 0x0000000000a48947 */ /* 0x002fec0003800000 */
[-C--:B------:R-:W-:Y:S01]  /*48a0*/  IMAD.HI.U32 R0, R25, R7.reuse, RZ ;  /* 0x0000000719007227 */ /* 0x080fe200078e00ff */
[----:B------:R-:W-:Y:S02]  /*48b0*/  ISETP.NE.AND P0, PT, R6, 0x1, PT ;  /* 0x000000010600780c */ /* 0x000fe40003f05270 */
[----:B------:R-:W-:Y:S01]  /*48c0*/  ISETP.NE.AND P2, PT, R43, 0x1, PT ;  /* 0x000000012b00780c */ /* 0x000fe20003f45270 */
[----:B------:R-:W-:Y:S01]  /*48d0*/  IMAD.HI.U32 R9, R26, R18, RZ ;  /* 0x000000121a097227 */ /* 0x000fe200078e00ff */
[----:B------:R-:W-:Y:S02]  /*48e0*/  SHF.R.U32.HI R0, RZ, R24, R0 ;  /* 0x00000018ff007219 */ /* 0x000fe40000011600 */
[----:B------:R-:W-:Y:S01]  /*48f0*/  ISETP.NE.AND P6, PT, R3, 0x1, PT ;  /* 0x000000010300780c */ /* 0x000fe20003fc5270 */
[----:B------:R-:W-:Y:S01]  /*4900*/  IMAD.HI.U32 R13, R10, R7, RZ ;  /* 0x000000070a0d7227 */ /* 0x000fe200078e00ff */
[----:B------:R-:W-:Y:S02]  /*4910*/  SHF.R.U32.HI R9, RZ, R19, R9 ;  /* 0x00000013ff097219 */ /* 0x000fe40000011609 */
[----:B------:R-:W-:Y:S01]  /*4920*/  SEL R0, R25, R0, !P0 ;  /* 0x0000000019007207 */ /* 0x000fe20004000000 */
[----:B------:R-:W-:Y:S01]  /*4930*/  IMAD.HI.U32 R12, R11, R18, RZ ;  /* 0x000000120b0c7227 */ /* 0x000fe200078e00ff */
[----:B------:R-:W-:Y:S03]  /*4940*/  SEL R9, R26, R9, !P6 ;  /* 0x000000091a097207 */ /* 0x000fe60007000000 */
[-C--:B------:R-:W-:Y:S01]  /*4950*/  IMAD.HI.U32 R8, R0, R4.reuse, RZ ;  /* 0x0000000400087227 */ /* 0x080fe200078e00ff */
[----:B------:R-:W-:Y:S03]  /*4960*/  SHF.R.U32.HI R12, RZ, R19, R12 ;  /* 0x00000013ff0c7219 */ /* 0x000fe6000001160c */
[----:B------:R-:W-:Y:S01]  /*4970*/  IMAD.HI.U32 R2, R9, R4, RZ ;  /* 0x0000000409027227 */ /* 0x000fe200078e00ff */
[-C--:B------:R-:W-:Y:S02]  /*4980*/  @P2 SHF.R.U32.HI R0, RZ, R5.reuse, R8 ;  /* 0x00000005ff002219 */ /* 0x080fe40000011608 */
[----:B------:R-:W-:Y:S02]  /*4990*/  SHF.R.U32.HI R8, RZ, R24, R13 ;  /* 0x00000018ff087219 */ /* 0x000fe4000001160d */
[----:B------:R-:W-:Y:S01]  /*49a0*/  @P2 SHF.R.U32.HI R9, RZ, R5, R2 ;  /* 0x00000005ff092219 */ /* 0x000fe20000011602 */
[----:B------:R-:W-:Y:S01]  /*49b0*/  IMAD R0, R43, R0, RZ ;  /* 0x000000002b007224 */ /* 0x000fe200078e02ff */
[----:B------:R-:W-:Y:S02]  /*49c0*/  SEL R8, R10, R8, !P0 ;  /* 0x000000080a087207 */ /* 0x000fe40004000000 */
[----:B------:R-:W-:Y:S01]  /*49d0*/  SEL R2, R11, R12, !P6 ;  /* 0x0000000c0b027207 */ /* 0x000fe20007000000 */
[C---:B------:R-:W-:Y:S01]  /*49e0*/  IMAD R12, R43.reuse, R9, RZ ;  /* 0x000000092b0c7224 */ /* 0x040fe200078e02ff */
[C---:B------:R-:W-:Y:S01]  /*49f0*/  ISETP.GE.AND P0, PT, R8.reuse, R0, PT ;  /* 0x000000000800720c */ /* 0x040fe20003f06270 */
[----:B------:R-:W-:Y:S03]  /*4a00*/  IMAD.HI.U32 R0, R8, R4, RZ ;  /* 0x0000000408007227 */ /* 0x000fe600078e00ff */
[----:B------:R-:W-:Y:S02]  /*4a10*/  ISETP.GE.OR P0, PT, R2, R12, P0 ;  /* 0x0000000c0200720c */ /* 0x000fe40000706670 */
[-C--:B------:R-:W-:Y:S04]  /*4a20*/  SHF.R.U32.HI R0, RZ, R5.reuse, R0 ;  /* 0x00000005ff007219 */ /* 0x080fe80000011600 */
[----:B------:R-:W-:Y:S05]  /*4a30*/  SEL R13, R8, R0, !P2 ;  /* 0x00000000080d7207 */ /* 0x000fea0005000000 */
[----:B------:R-:W-:Y:S02]  /*4a40*/  IMAD.MOV R12, RZ, RZ, -R13 ;  /* 0x000000ffff0c7224 */ /* 0x000fe400078e0a0d */
[C---:B------:R-:W-:Y:S04]  /*4a50*/  @!P0 IMAD.HI.U32 R0, R2.reuse, R4, RZ ;  /* 0x0000000402008227 */ /* 0x040fe800078e00ff */
[----:B------:R-:W-:Y:S01]  /*4a60*/  IMAD R12, R43, R12, R8 ;  /* 0x0000000c2b0c7224 */ /* 0x000fe200078e0208 */
[----:B------:R-:W-:Y:S04]  /*4a70*/  @!P0 SHF.R.U32.HI R0, RZ, R5, R0 ;  /* 0x00000005ff008219 */ /* 0x000fe80000011600 */
[----:B------:R-:W-:Y:S04]  /*4a80*/  @!P0 SEL R0, R2, R0, !P2 ;  /* 0x0000000002008207 */ /* 0x000fe80005000000 */
[----:B------:R-:W-:Y:S01]  /*4a90*/  @!P0 IADD3 R13, PT, PT, R13, -R0, RZ ;  /* 0x800000000d0d8210 */ /* 0x000fe20007ffe0ff */
[----:B------:R-:W-:Y:S01]  /*4aa0*/  @!P0 IMAD R0, R9, R12, R0 ;  /* 0x0000000c09008224 */ /* 0x000fe200078e0200 */
[----:B------:R-:W-:Y:S01]  /*4ab0*/  IADD3 R9, PT, PT, -R8, RZ, RZ ;  /* 0x000000ff08097210 */ /* 0x000fe20007ffe1ff */
[--C-:B------:R-:W-:Y:S02]  /*4ac0*/  IMAD.MOV R12, RZ, RZ, -R2.reuse ;  /* 0x000000ffff0c7224 */ /* 0x100fe400078e0a02 */
[----:B------:R-:W-:Y:S02]  /*4ad0*/  @!P0 IMAD R8, R13, R43, R2 ;  /* 0x0000002b0d088224 */ /* 0x000fe400078e0202 */
[----:B------:R-:W-:Y:S02]  /*4ae0*/  @!P0 IMAD.MOV.U32 R2, RZ, RZ, R0 ;  /* 0x000000ffff028224 */ /* 0x000fe400078e0000 */
[----:B------:R-:W-:Y:S02]  /*4af0*/  IMAD R11, R3, R12, R11 ;  /* 0x0000000c030b7224 */ /* 0x000fe400078e020b */
[----:B------:R-:W-:Y:S02]  /*4b00*/  IMAD R10, R6, R9, R10 ;  /* 0x00000009060a7224 */ /* 0x000fe400078e020a */
[----:B------:R-:W-:Y:S02]  /*4b10*/  IMAD R11, R2, R3, R11 ;  /* 0x00000003020b7224 */ /* 0x000fe400078e020b */
[----:B------:R-:W-:Y:S02]  /*4b20*/  IMAD R10, R8, R6, R10 ;  /* 0x00000006080a7224 */ /* 0x000fe400078e020a */
.L_x_80:
[----:B------:R-:W-:Y:S05]  /*4b30*/  BRA.U UP0, `(.L_x_81) ;  /* 0x0000000100107547 */ /* 0x000fea000b800000 */
[----:B------:R-:W-:Y:S04]  /*4b40*/  MOV R2, UR4 ;  /* 0x0000000400027c02 */ /* 0x000fe80008000f00 */
[----:B------:R-:W-:Y:S04]  /*4b50*/  SHF.L.U32 R2, R2, 0x1f, RZ ;  /* 0x0000001f02027819 */ /* 0x000fe800000006ff */
[----:B------:R-:W1:Y:S02]  /*4b60*/  SYNCS.PHASECHK.TRANS64.TRYWAIT P0, [UR5+0xa8], R2 ;  /* 0x0000a802ff0075a7 */ /* 0x000e640008001105 */
[----:B-1----:R-:W-:Y:S05]  /*4b70*/  @!P0 BRA `(.L_x_82) ;  /* 0x000000a000508947 */ /* 0x002fea0003800000 */
.L_x_81:
[----:B------:R-:W-:Y:S05]  /*4b80*/  @!P5 BRA `(.L_x_83) ;  /* 0x00000000002cd947 */ /* 0x000fea0003800000 */
[----:B------:R-:W-:Y:S01]  /*4b90*/  ISETP.NE.U32.AND P0, PT, R14, RZ, PT ;  /* 0x000000ff0e00720c */ /* 0x000fe20003f05070 */
[----:B------:R-:W-:Y:S03]  /*4ba0*/  IMAD.MOV.U32 R86, RZ, RZ, 0x1 ;  /* 0x00000001ff567424 */ /* 0x000fe600078e00ff */
[----:B------:R-:W-:Y:S11]  /*4bb0*/  ISETP.NE.AND.EX P0, PT, R15, RZ, PT, P0 ;  /* 0x000000ff0f00720c */ /* 0x000ff60003f05300 */
[----:B------:R-:W-:Y:S02]  /*4bc0*/  @!UPT UIADD3 URZ, UPT, UPT, URZ, URZ, URZ ;  /* 0x000000fffffff290 */ /* 0x000fe4000fffe0ff */
[----:B------:R-:W2:Y:S01]  /*4bd0*/  @P0 LDC.64 R8, c[0x0][0xc88] ;  /* 0x00032200ff080b82 */ /* 0x000ea20000000a00 */
[----:B-1----:R-:W-:Y:S04]  /*4be0*/  @P0 IMAD R0, R16, UR36, RZ ;  /* 0x0000002410000c24 */ /* 0x002fe8000f8e02ff */
[----:B--2---:R-:W-:Y:S04]  /*4bf0*/  @P0 IMAD.WIDE R8, R0, 0x4, R8 ;  /* 0x0000000400080825 */ /* 0x004fe800078e0208 */
[----:B------:R-:W-:Y:S01]  /*4c00*/  HFMA2 R0, -RZ, RZ, 0, 5.9604644775390625e-08 ;  /* 0x00000001ff007431 */ /* 0x000fe200000001ff */
[----:B-----5:R2:W5:Y:S04]  /*4c10*/  @P0 LDG.E R53, desc[UR46][R8.64] ;  /* 0x0000002e08350981 */ /* 0x020568000c1e1900 */
[----:B------:R-:W-:Y:S01]  /*4c20*/  @!P0 PRMT R86, R0, 0x7610, R86 ;  /* 0x0000761000568816 */ /* 0x000fe20000000056 */
[----:B--2---:R-:W3:Y:S06]  /*4c30*/  @!P0 LDC R53, c[0x0][0xc80] ;  /* 0x00032000ff358b82 */ /* 0x004eec0000000800 */
.L_x_83:
[----:B---3-5:R-:W-:Y:S01]  /*4c40*/  @!P4 FSETP.EQ.AND P0, PT, R53, RZ, PT ;  /* 0x000000ff3500c20b */ /* 0x028fe20003f02000 */
[----:B------:R-:W-:Y:S01]  /*4c50*/  @!UPT UIADD3 URZ, UPT, UPT, URZ, URZ, URZ ;  /* 0x000000fffffff290 */ /* 0x000fe2000fffe0ff */
[----:B------:R-:W-:Y:S11]  /*4c60*/  @!P4 BRA `(.L_x_84) ;  /* 0x000000000018c947 */ /* 0x000ff60003800000 */
[----:B------:R-:W-:Y:S02]  /*4c70*/  LOP3.LUT P2, RZ, R86, 0xff, RZ, 0xc0, !PT ;  /* 0x000000ff56ff7812 */ /* 0x000fe4000784c0ff */
[----:B------:R-:W-:Y:S04]  /*4c80*/  ISETP.NE.U32.AND P0, PT, R14, RZ, PT ;  /* 0x000000ff0e00720c */ /* 0x000fe80003f05070 */
[----:B------:R-:W-:Y:S04]  /*4c90*/  ISETP.NE.AND.EX P0, PT, R15, RZ, PT, P0 ;  /* 0x000000ff0f00720c */ /* 0x000fe80003f05300 */
[----:B------:R-:W-:Y:S03]  /*4ca0*/  PLOP3.LUT P0, PT, P0, PT, PT, 0x8, 0x80 ;  /* 0x000000000080781c */ /* 0x000fe6000070e170 */
[----:B------:R-:W-:Y:S11]  /*4cb0*/  @P2 FSETP.EQ.AND P0, PT, R53, RZ, PT ;  /* 0x000000ff3500220b */ /* 0x000ff60003f02000 */
[----:B------:R-:W-:Y:S02]  /*4cc0*/  @!UPT UIADD3 URZ, UPT, UPT, URZ, URZ, URZ ;  /* 0x000000fffffff290 */ /* 0x000fe4000fffe0ff */
.L_x_84:
[----:B------:R-:W2:Y:S01]  /*4cd0*/  SYNCS.PHASECHK.TRANS64.TRYWAIT P2, [UR5+0x80], R28 ;  /* 0x0000801cff0075a7 */ /* 0x000ea20008041105 */
[----:B------:R-:W-:Y:S04]  /*4ce0*/  ELECT P4, URZ, PT ;  /* 0x0000000000ff782f */ /* 0x000fe80003880000 */
[----:B------:R-:W-:Y:S11]  /*4cf0*/  PLOP3.LUT P4, PT, P0, P4, PT, 0xf2, 0x2f ;  /* 0x00000000002f781c */ /* 0x000ff60000789e72 */
[----:B------:R-:W-:Y:S02]  /*4d00*/  @!UPT UIADD3 URZ, UPT, UPT, URZ, URZ, URZ ;  /* 0x000000fffffff290 */ /* 0x000fe4000fffe0ff */
[----:B------:R-:W-:Y:S05]  /*4d10*/  @!P4 IADD3 R8, P0, PT, R32, 0x980, RZ ;  /* 0x000009802008c810 */ /* 0x000fea0007f1e0ff */
[----:B-1----:R-:W-:Y:S01]  /*4d20*/  @!P4 IMAD.X R2, RZ, RZ, R33, P0 ;  /* 0x000000ffff02c224 */ /* 0x002fe200000e0621 */
[----:B--2---:R-:W-:Y:S07]  /*4d30*/  @!P2 BRA `(.L_x_85) ;  /* 0x0000009c00f8a947 */ /* 0x004fee0003800000 */
.L_x_224:
[----:B------:R-:W-:Y:S01]  /*4d40*/  @!P4 R2UR UR7, R8 ;  /* 0x000000000807c2ca */ /* 0x000fe200000e0000 */
[----:B------:R-:W-:Y:S01]  /*4d50*/  VOTEU.ALL UP0, P4 ;  /* 0x0000000000ff7886 */ /* 0x000fe20002000000 */
[----:B------:R-:W-:Y:S01]  /*4d60*/  @!P4 R2UR UR6, R2 ;  /* 0x000000000206c2ca */ /* 0x000fe200000e0000 */
[----:B------:R-:W-:Y:S01]  /*4d70*/  VOTEU.ALL UP1, P4 ;  /* 0x0000000000ff7886 */ /* 0x000fe20002020000 */
[----:B------:R-:W-:Y:S01]  /*4d80*/  UMOV UR60, UR36 ;  /* 0x00000024003c7c82 */ /* 0x000fe20008000000 */
[----:B-1----:R-:W-:Y:S01]  /*4d90*/  @!P4 IMAD.MOV.U32 R0, RZ, RZ, 0x1000 ;  /* 0x00001000ff00c424 */ /* 0x002fe200078e00ff */
[----:B------:R-:W-:Y:S02]  /*4da0*/  @!UP0 UIADD3 UR56, UPT, UPT, UR5, 0x200, URZ ;  /* 0x0000020005388890 */ /* 0x000fe4000fffe0ff */
[----:B------:R-:W-:Y:S02]  /*4db0*/  @!UP0 UIADD3 UR10, UPT, UPT, UR58, 0x40, URZ ;  /* 0x000000403a0a8890 */ /* 0x000fe4000fffe0ff */
[----:B------:R-:W-:Y:S01]  /*4dc0*/  @!UP0 UIADD3 UR8, UPT, UPT, UR5, 0xa00, URZ ;  /* 0x00000a0005088890 */ /* 0x000fe2000fffe0ff */
[----:B------:R-:W-:Y:S02]  /*4dd0*/  VOTEU.ALL UP0, P4 ;  /* 0x0000000000ff7886 */ /* 0x000fe40002000000 */
[----:B------:R-:W-:Y:S01]  /*4de0*/  IMAD.U32 R8, RZ, RZ, UR7 ;  /* 0x00000007ff087e24 */ /* 0x000fe2000f8e00ff */
[----:B------:R-:W-:Y:S01]  /*4df0*/  UMOV UR7, 0x10000000 ;  /* 0x1000000000077882 */ /* 0x000fe20000000000 */
[----:B------:R-:W-:Y:S01]  /*4e00*/  IMAD.U32 R9, RZ, RZ, UR6 ;  /* 0x00000006ff097e24 */ /* 0x000fe2000f8e00ff */
[----:B------:R-:W-:Y:S01]  /*4e10*/  UMOV UR6, 0x0 ;  /* 0x0000000000067882 */ /* 0x000fe20000000000 */
[----:B------:R-:W-:Y:S01]  /*4e20*/  UMOV UR9, UR57 ;  /* 0x0000003900097c82 */ /* 0x000fe20008000000 */
[----:B------:R-:W-:Y:S01]  /*4e30*/  @!P4 R2UR UR16, R8 ;  /* 0x000000000810c2ca */ /* 0x000fe200000e0000 */
[----:B------:R-:W-:Y:S01]  /*4e40*/  UMOV UR11, UR59 ;  /* 0x0000003b000b7c82 */ /* 0x000fe20008000000 */
[----:B------:R-:W-:Y:S01]  /*4e50*/  @!P4 R2UR UR17, R9 ;  /* 0x000000000911c2ca */ /* 0x000fe200000e0000 */
[----:B------:R-:W-:Y:S01]  /*4e60*/  UMOV UR12, UR36 ;  /* 0x00000024000c7c82 */ /* 0x000fe20008000000 */
[----:B------:R-:W-:Y:S01]  /*4e70*/  UPRMT UR14, UR37, 0x654, UR57 ;  /* 0x00000654250e7896 */ /* 0x000fe20008000039 */
[----:B------:R-:W-:Y:S05]  /*4e80*/  @!P4 IADD3 R8, P0, PT, R32, 0x980, RZ ;  /* 0x000009802008c810 */ /* 0x000fea0007f1e0ff */
[----:B------:R-:W-:Y:S05]  /*4e90*/  @!P4 IMAD.X R2, RZ, RZ, R33, P0 ;  /* 0x000000ffff02c224 */ /* 0x000fea00000e0621 */
[----:B------:R1:W-:Y:S01]  /*4ea0*/  @!UP1 UTMALDG.3D [UR56], [UR16], desc[UR6] ;  /* 0x00000638100095b4 */ /* 0x0003e20008011000 */
[----:B------:R1:W-:Y:S01]  /*4eb0*/  @!UP0 UTMALDG.3D [UR8], [UR16], desc[UR6] ;  /* 0x00000608100085b4 */ /* 0x0003e20008011000 */
[----:B------:R1:W-:Y:S01]  /*4ec0*/  @!P4 SYNCS.ARRIVE.TRANS64.RED.A0TR RZ, [UR5+0x60], R0 ;  /* 0x00006000ffffc9a7 */ /* 0x0003e20008300405 */
[----:B------:R-:W-:Y:S01]  /*4ed0*/  SYNCS.ARRIVE.TRANS64.RED.A1T0 RZ, [UR14], RZ ;  /* 0x000000ffffff79a7 */ /* 0x000fe2000810040e */
[----:B------:R-:W2:Y:S02]  /*4ee0*/  SYNCS.PHASECHK.TRANS64.TRYWAIT P2, [UR5+0x88], R28 ;  /* 0x0000881cff0075a7 */ /* 0x000ea40008041105 */
[----:B-12---:R-:W-:Y:S05]  /*4ef0*/  @!P2 BRA `(.L_x_86) ;  /* 0x0000009c00a0a947 */ /* 0x006fea0003800000 */
.L_x_226:
[----:B------:R-:W-:Y:S01]  /*4f00*/  @!P4 R2UR UR7, R8 ;  /* 0x000000000807c2ca */ /* 0x000fe200000e0000 */
[----:B------:R-:W-:Y:S01]  /*4f10*/  VOTEU.ALL UP0, P4 ;  /* 0x0000000000ff7886 */ /* 0x000fe20002000000 */
[----:B------:R-:W-:Y:S01]  /*4f20*/  @!P4 R2UR UR6, R2 ;  /* 0x000000000206c2ca */ /* 0x000fe200000e0000 */
[----:B------:R-:W-:Y:S01]  /*4f30*/  VOTEU.ALL UP1, P4 ;  /* 0x0000000000ff7886 */ /* 0x000fe20002020000 */
[----:B------:R-:W-:Y:S01]  /*4f40*/  UMOV UR50, UR58 ;  /* 0x0000003a00327c82 */ /* 0x000fe20008000000 */
[----:B------:R-:W-:Y:S01]  /*4f50*/  UMOV UR52, UR36 ;  /* 0x0000002400347c82 */ /* 0x000fe20008000000 */
[----:B------:R-:W-:Y:S01]  /*4f60*/  @!UP0 UIADD3 UR51, UPT, UPT, UR59, 0x40, URZ ;  /* 0x000000403b338890 */ /* 0x000fe2000fffe0ff */
[----:B-1----:R-:W-:Y:S01]  /*4f70*/  @!P4 IMAD.MOV.U32 R0, RZ, RZ, 0x1000 ;  /* 0x00001000ff00c424 */ /* 0x002fe200078e00ff */
[----:B------:R-:W-:Y:S02]  /*4f80*/  @!UP0 UIADD3 UR48, UPT, UPT, UR5, 0x1200, URZ ;  /* 0x0000120005308890 */ /* 0x000fe4000fffe0ff */
[----:B------:R-:W-:Y:S02]  /*4f90*/  @!UP0 UIADD3 UR10, UPT, UPT, UR58, 0x40, URZ ;  /* 0x000000403a0a8890 */ /* 0x000fe4000fffe0ff */
[----:B------:R-:W-:Y:S01]  /*4fa0*/  @!UP0 UIADD3 UR8, UPT, UPT, UR5, 0x1a00, URZ ;  /* 0x00001a0005088890 */ /* 0x000fe2000fffe0ff */
[----:B------:R-:W-:Y:S01]  /*4fb0*/  IMAD.U32 R8, RZ, RZ, UR7 ;  /* 0x00000007ff087e24 */ /* 0x000fe2000f8e00ff */
[----:B------:R-:W-:Y:S01]  /*4fc0*/  UMOV UR7, 0x10000000 ;  /* 0x1000000000077882 */ /* 0x000fe20000000000 */
[----:B------:R-:W-:Y:S01]  /*4fd0*/  IMAD.U32 R9, RZ, RZ, UR6 ;  /* 0x00000006ff097e24 */ /* 0x000fe2000f8e00ff */
[----:B------:R-:W-:Y:S01]  /*4fe0*/  UMOV UR6, 0x0 ;  /* 0x0000000000067882 */ /* 0x000fe20000000000 */
[----:B------:R-:W-:Y:S01]  /*4ff0*/  VOTEU.ALL UP0, P4 ;  /* 0x0000000000ff7886 */ /* 0x000fe20002000000 */
[----:B------:R-:W-:Y:S01]  /*5000*/  @!P4 R2UR UR16, R8 ;  /* 0x000000000810c2ca */ /* 0x000fe200000e0000 */
[----:B------:R-:W-:Y:S01]  /*5010*/  UMOV UR9, UR49 ;  /* 0x0000003100097c82 */ /* 0x000fe20008000000 */
[----:B------:R-:W-:Y:S01]  /*5020*/  @!P4 R2UR UR17, R9 ;  /* 0x000000000911c2ca */ /* 0x000fe200000e0000 */
[----:B------:R-:W-:Y:S01]  /*5030*/  UMOV UR12, UR36 ;  /* 0x00000024000c7c82 */ /* 0x000fe20008000000 */
[----:B------:R-:W-:Y:S01]  /*5040*/  UMOV UR11, UR51 ;  /* 0x00000033000b7c82 */ /* 0x000fe20008000000 */
[----:B------:R-:W-:Y:S01]  /*5050*/  UPRMT UR13, UR37, 0x654, UR49 ;  /* 0x00000654250d7896 */ /* 0x000fe20008000031 */
[----:B------:R-:W-:Y:S05]  /*5060*/  @!P4 IADD3 R8, P0, PT, R32, 0x980, RZ ;  /* 0x000009802008c810 */ /* 0x000fea0007f1e0ff */
[----:B------:R-:W-:Y:S04]  /*5070*/  @!P4 IMAD.X R2, RZ, RZ, R33, P0 ;  /* 0x000000ffff02c224 */ /* 0x000fe800000e0621 */
[----:B------:R1:W-:Y:S01]  /*5080*/  @!UP1 UTMALDG.3D [UR48], [UR16], desc[UR6] ;  /* 0x00000630100095b4 */ /* 0x0003e20008011000 */
[----:B------:R1:W-:Y:S01]  /*5090*/  @!UP0 UTMALDG.3D [UR8], [UR16], desc[UR6] ;  /* 0x00000608100085b4 */ /* 0x0003e20008011000 */
[----:B------:R1:W-:Y:S01]  /*50a0*/  @!P4 SYNCS.ARRIVE.TRANS64.RED.A0TR RZ, [UR5+0x68], R0 ;  /* 0x00006800ffffc9a7 */ /* 0x0003e20008300405 */
[----:B------:R-:W-:Y:S01]  /*50b0*/  SYNCS.ARRIVE.TRANS64.RED.A1T0 RZ, [UR13], RZ ;  /* 0x000000ffffff79a7 */ /* 0x000fe2000810040d */
[----:B------:R-:W2:Y:S02]  /*50c0*/  SYNCS.PHASECHK.TRANS64.TRYWAIT P2, [UR5+0x90], R28 ;  /* 0x0000901cff0075a7 */ /* 0x000ea40008041105 */
[----:B-12---:R-:W-:Y:S05]  /*50d0*/  @!P2 BRA `(.L_x_87) ;  /* 0x0000009c0040a947 */ /* 0x006fea0003800000 */
.L_x_228:
[----:B------:R-:W-:Y:S01]  /*50e0*/  @!P4 R2UR UR7, R8 ;  /* 0x000000000807c2ca */ /* 0x000fe200000e0000 */
[----:B------:R-:W-:Y:S01]  /*50f0*/  VOTEU.ALL UP0, P4 ;  /* 0x0000000000ff7886 */ /* 0x000fe20002000000 */
[----:B------:R-:W-:Y:S01]  /*5100*/  @!P4 R2UR UR6, R2 ;  /* 0x000000000206c2ca */ /* 0x000fe200000e0000 */
[----:B------:R-:W-:Y:S01]  /*5110*/  UIADD3 UR42, UPT, UPT, UR58, 0x10, URZ ;  /* 0x000000103a2a7890 */ /* 0x000fe2000fffe0ff */
[----:B-1----:R-:W-:Y:S01]  /*5120*/  @!P4 IMAD.MOV.U32 R0, RZ, RZ, 0x1000 ;  /* 0x00001000ff00c424 */ /* 0x002fe200078e00ff */
[----:B------:R-:W-:Y:S01]  /*5130*/  VOTEU.ALL UP1, P4 ;  /* 0x0000000000ff7886 */ /* 0x000fe20002020000 */
[----:B------:R-:W-:Y:S01]  /*5140*/  @!UP0 UIADD3 UR40, UPT, UPT, UR5, 0x2200, URZ ;  /* 0x0000220005288890 */ /* 0x000fe2000fffe0ff */
[----:B------:R-:W-:Y:S01]  /*5150*/  UMOV UR16, 0x0 ;  /* 0x0000000000107882 */ /* 0x000fe20000000000 */
[----:B------:R-:W-:Y:S01]  /*5160*/  UMOV UR17, 0x10000000 ;  /* 0x1000000000117882 */ /* 0x000fe20000000000 */
[----:B------:R-:W-:Y:S01]  /*5170*/  UMOV UR43, UR59 ;  /* 0x0000003b002b7c82 */ /* 0x000fe20008000000 */
[----:B------:R-:W-:Y:S01]  /*5180*/  UMOV UR44, UR36 ;  /* 0x00000024002c7c82 */ /* 0x000fe20008000000 */
[----:B------:R-:W-:Y:S02]  /*5190*/  @!UP0 UIADD3 UR10, UPT, UPT, UR58, 0x50, URZ ;  /* 0x000000503a0a8890 */ /* 0x000fe4000fffe0ff */
[----:B------:R-:W-:Y:S01]  /*51a0*/  IMAD.U32 R8, RZ, RZ, UR7 ;  /* 0x00000007ff087e24 */ /* 0x000fe2000f8e00ff */
[----:B------:R-:W-:Y:S01]  /*51b0*/  @!UP0 UIADD3 UR8, UPT, UPT, UR5, 0x2a00, URZ ;  /* 0x00002a0005088890 */ /* 0x000fe2000fffe0ff */
[----:B------:R-:W-:Y:S01]  /*51c0*/  IMAD.U32 R9, RZ, RZ, UR6 ;  /* 0x00000006ff097e24 */ /* 0x000fe2000f8e00ff */
[----:B------:R-:W-:Y:S01]  /*51d0*/  VOTEU.ALL UP0, P4 ;  /* 0x0000000000ff7886 */ /* 0x000fe20002000000 */
        /* <DEDUP_REMOVED lines=14> */
.L_x_230:
[----:B------:R-:W-:Y:S01]  /*52c0*/  @!P4 R2UR UR8, R8 ;  /* 0x000000000808c2ca */ /* 0x000fe200000e0000 */
[----:B------:R-:W-:Y:S01]  /*52d0*/  VOTEU.ALL UP0, P4 ;  /* 0x0000000000ff7886 */ /* 0x000fe20002000000 */
[----:B------:R-:W-:Y:S01]  /*52e0*/  @!P4 R2UR UR6, R2 ;  /* 0x000000000206c2ca */ /* 0x000fe200000e0000 */
[----:B------:R-:W-:Y:S01]  /*52f0*/  VOTEU.ALL UP1, P4 ;  /* 0x0000000000ff7886 */ /* 0x000fe20002020000 */
[----:B------:R-:W-:Y:S01]  /*5300*/  UMOV UR16, 0x0 ;  /* 0x0000000000107882 */ /* 0x000fe20000000000 */
[----:B------:R-:W-:Y:S01]  /*5310*/  UMOV UR17, 0x10000000 ;  /* 0x1000000000117882 */ /* 0x000fe20000000000 */
[----:B------:R-:W-:Y:S01]  /*5320*/  @!UP0 UIADD3 UR27, UPT, UPT, UR59, 0x40, URZ ;  /* 0x000000403b1b8890 */ /* 0x000fe2000fffe0ff */
[----:B-1----:R-:W-:Y:S01]  /*5330*/  @!P4 IMAD.MOV.U32 R0, RZ, RZ, 0x1000 ;  /* 0x00001000ff00c424 */ /* 0x002fe200078e00ff */
[----:B------:R-:W-:Y:S01]  /*5340*/  @!UP0 UIADD3 UR24, UPT, UPT, UR5, 0x3200, URZ ;  /* 0x0000320005188890 */ /* 0x000fe2000fffe0ff */
[----:B------:R-:W-:Y:S01]  /*5350*/  SHF.L.U32 R34, RZ, 0x1f, RZ ;  /* 0x0000001fff227819 */ /* 0x000fe200000006ff */
[----:B------:R-:W-:Y:S01]  /*5360*/  UMOV UR26, UR42 ;  /* 0x0000002a001a7c82 */ /* 0x000fe20008000000 */
[----:B------:R-:W-:Y:S01]  /*5370*/  UMOV UR28, UR36 ;  /* 0x00000024001c7c82 */ /* 0x000fe20008000000 */
[----:B------:R-:W-:Y:S01]  /*5380*/  @!UP0 UIADD3 UR10, UPT, UPT, UR58, 0x50, URZ ;  /* 0x000000503a0a8890 */ /* 0x000fe2000fffe0ff */
        /* <DEDUP_REMOVED lines=18> */
.L_x_232:
        /* <DEDUP_REMOVED lines=11> */
[----:B------:R-:W-:Y:S02]  /*5560*/  UMOV UR20, UR36 ;  /* 0x0000002400147c82 */ /* 0x000fe40008000000 */
[----:B------:R-:W-:Y:S01]  /*5570*/  IMAD.U32 R8, RZ, RZ, UR9 ;  /* 0x00000009ff087e24 */ /* 0x000fe2000f8e00ff */
[----:B------:R-:W-:Y:S01]  /*5580*/  @!UP0 UIADD3 UR10, UPT, UPT, UR58, 0x60, URZ ;  /* 0x000000603a0a8890 */ /* 0x000fe2000fffe0ff */
[----:B------:R-:W-:Y:S01]  /*5590*/  IMAD.U32 R9, RZ, RZ, UR8 ;  /* 0x00000008ff097e24 */ /* 0x000fe2000f8e00ff */
[----:B------:R-:W-:Y:S02]  /*55a0*/  @!UP0 UIADD3 UR8, UPT, UPT, UR5, 0xa00, URZ ;  /* 0x00000a0005088890 */ /* 0x000fe4000fffe0ff */
[----:B------:R-:W-:Y:S01]  /*55b0*/  @!P4 R2UR UR26, R8 ;  /* 0x00000000081ac2ca */ /* 0x000fe200000e0000 */
[----:B------:R-:W-:Y:S01]  /*55c0*/  VOTEU.ALL UP0, P4 ;  /* 0x0000000000ff7886 */ /* 0x000fe20002000000 */
[----:B------:R-:W-:Y:S01]  /*55d0*/  @!P4 R2UR UR27, R9 ;  /* 0x00000000091bc2ca */ /* 0x000fe200000e0000 */
[----:B------:R-:W-:Y:S01]  /*55e0*/  UMOV UR9, UR57 ;  /* 0x0000003900097c82 */ /* 0x000fe20008000000 */
[----:B------:R-:W-:Y:S01]  /*55f0*/  UMOV UR11, UR59 ;  /* 0x0000003b000b7c82 */ /* 0x000fe20008000000 */
[----:B------:R-:W-:Y:S01]  /*5600*/  UMOV UR12, UR36 ;  /* 0x00000024000c7c82 */ /* 0x000fe20008000000 */
        /* <DEDUP_REMOVED lines=8> */
.L_x_234:
        /* <DEDUP_REMOVED lines=9> */
[----:B------:R-:W-:Y:S01]  /*5720*/  UMOV UR17, UR49 ;  /* 0x0000003100117c82 */ /* 0x000fe20008000000 */
[----:B------:R-:W-:Y:S01]  /*5730*/  UMOV UR20, UR36 ;  /* 0x0000002400147c82 */ /* 0x000fe20008000000 */
[----:B------:R-:W-:Y:S02]  /*5740*/  @!UP0 UIADD3 UR10, UPT, UPT, UR58, 0x60, URZ ;  /* 0x000000603a0a8890 */ /* 0x000fe4000fffe0ff */
[----:B------:R-:W-:Y:S01]  /*5750*/  IMAD.U32 R8, RZ, RZ, UR9 ;  /* 0x00000009ff087e24 */ /* 0x000fe2000f8e00ff */
[----:B------:R-:W-:Y:S01]  /*5760*/  UMOV UR9, UR49 ;  /* 0x0000003100097c82 */ /* 0x000fe20008000000 */
[----:B------:R-:W-:Y:S01]  /*5770*/  IMAD.U32 R9, RZ, RZ, UR8 ;  /* 0x00000008ff097e24 */ /* 0x000fe2000f8e00ff */
[----:B------:R-:W-:Y:S02]  /*5780*/  @!UP0 UIADD3 UR8, UPT, UPT, UR5, 0x1a00, URZ ;  /* 0x00001a0005088890 */ /* 0x000fe4000fffe0ff */
[----:B------:R-:W-:Y:S01]  /*5790*/  @!P4 R2UR UR22, R8 ;  /* 0x000000000816c2ca */ /* 0x000fe200000e0000 */
[----:B------:R-:W-:Y:S01]  /*57a0*/  VOTEU.ALL UP0, P4 ;  /* 0x0000000000ff7886 */ /* 0x000fe20002000000 */
[----:B------:R-:W-:Y:S01]  /*57b0*/  @!P4 R2UR UR23, R9 ;  /* 0x000000000917c2ca */ /* 0x000fe200000e0000 */
[----:B------:R-:W-:Y:S01]  /*57c0*/  UMOV UR12, UR36 ;  /* 0x00000024000c7c82 */ /* 0x000fe20008000000 */
[----:B------:R-:W-:Y:S01]  /*57d0*/  UMOV UR11, UR19 ;  /* 0x00000013000b7c82 */ /* 0x000fe20008000000 */
        /* <DEDUP_REMOVED lines=8> */
.L_x_236:
[----:B------:R-:W2:Y:S01]  /*5860*/  LDC.64 R12, c[0x0][0xf18] ;  /* 0x0003c600ff0c7b82 */ /* 0x000ea20000000a00 */
[----:B------:R-:W-:Y:S01]  /*5870*/  @!P4 R2UR UR8, R2 ;  /* 0x000000000208c2ca */ /* 0x000fe200000e0000 */
[----:B------:R-:W-:Y:S01]  /*5880*/  VOTEU.ALL UP0, P4 ;  /* 0x0000000000ff7886 */ /* 0x000fe20002000000 */
[----:B------:R-:W-:Y:S01]  /*5890*/  @!P4 R2UR UR9, R8 ;  /* 0x000000000809c2ca */ /* 0x000fe200000e0000 */
[----:B------:R-:W-:Y:S01]  /*58a0*/  UIADD3 UR34, UPT, UPT, UR58, 0x30, URZ ;  /* 0x000000303a227890 */ /* 0x000fe2000fffe0ff */
[----:B-1----:R-:W-:Y:S03]  /*58b0*/  @!P4 IMAD.MOV.U32 R0, RZ, RZ, 0x1000 ;  /* 0x00001000ff00c424 */ /* 0x002fe600078e00ff */
[----:B------:R-:W1:Y:S01]  /*58c0*/  @!P1 LDC R2, c[0x0][0xf0c] ;  /* 0x0003c300ff029b82 */ /* 0x000e620000000800 */
[----:B------:R-:W-:Y:S01]  /*58d0*/  @!UP0 UIADD3 UR32, UPT, UPT, UR5, 0x2200, URZ ;  /* 0x0000220005208890 */ /* 0x000fe2000fffe0ff */
[----:B------:R-:W-:Y:S01]  /*58e0*/  @P3 SHF.R.U32.HI R29, RZ, 0x10, R21 ;  /* 0x00000010ff1d3819 */ /* 0x000fe20000011615 */
[----:B------:R-:W-:Y:S01]  /*58f0*/  VOTEU.ALL UP1, P4 ;  /* 0x0000000000ff7886 */ /* 0x000fe20002020000 */
[----:B------:R-:W-:Y:S01]  /*5900*/  UMOV UR14, 0x0 ;  /* 0x00000000000e7882 */ /* 0x000fe20000000000 */
[----:B------:R-:W-:Y:S01]  /*5910*/  UMOV UR15, 0x10000000 ;  /* 0x10000000000f7882 */ /* 0x000fe20000000000 */
[----:B------:R-:W-:Y:S01]  /*5920*/  UMOV UR33, UR41 ;  /* 0x0000002900217c82 */ /* 0x000fe20008000000 */
[----:B------:R-:W-:Y:S01]  /*5930*/  UMOV UR35, UR59 ;  /* 0x0000003b00237c82 */ /* 0x000fe20008000000 */
[----:B------:R-:W-:Y:S01]  /*5940*/  IMAD.U32 R9, RZ, RZ, UR8 ;  /* 0x00000008ff097e24 */ /* 0x000fe2000f8e00ff */
[----:B------:R-:W-:Y:S01]  /*5950*/  @!UP0 UIADD3 UR10, UPT, UPT, UR58, 0x70, URZ ;  /* 0x000000703a0a8890 */ /* 0x000fe2000fffe0ff */
[----:B------:R-:W-:Y:S01]  /*5960*/  IMAD.U32 R8, RZ, RZ, UR9 ;  /* 0x00000009ff087e24 */ /* 0x000fe2000f8e00ff */
[----:B------:R-:W-:Y:S01]  /*5970*/  @!UP0 UIADD3 UR8, UPT, UPT, UR5, 0x2a00, URZ ;  /* 0x00002a0005088890 */ /* 0x000fe2000fffe0ff */
[----:B------:R-:W-:Y:S01]  /*5980*/  VIADD R31, R31, 0x1 ;  /* 0x000000011f1f7836 */ /* 0x000fe20000000000 */
[----:B------:R-:W-:Y:S01]  /*5990*/  @!P4 R2UR UR17, R9 ;  /* 0x000000000911c2ca */ /* 0x000fe200000e0000 */
[----:B------:R-:W-:Y:S01]  /*59a0*/  VOTEU.ALL UP0, P4 ;  /* 0x0000000000ff7886 */ /* 0x000fe20002000000 */
[----:B------:R-:W-:Y:S01]  /*59b0*/  @!P4 R2UR UR16, R8 ;  /* 0x000000000810c2ca */ /* 0x000fe200000e0000 */
[----:B------:R-:W-:Y:S01]  /*59c0*/  UMOV UR9, UR41 ;  /* 0x0000002900097c82 */ /* 0x000fe20008000000 */
[----:B------:R-:W3:Y:S01]  /*59d0*/  LDC.64 R8, c[0x0][0xf10] ;  /* 0x0003c400ff087b82 */ /* 0x000ee20000000a00 */
[----:B------:R-:W-:Y:S01]  /*59e0*/  UMOV UR11, UR59 ;  /* 0x0000003b000b7c82 */ /* 0x000fe20008000000 */
[----:B------:R-:W-:Y:S09]  /*59f0*/  UMOV UR12, UR36 ;  /* 0x00000024000c7c82 */ /* 0x000ff20008000000 */
[----:B------:R4:W-:Y:S01]  /*5a00*/  @!UP1 UTMALDG.3D [UR32], [UR16], desc[UR14] ;  /* 0x00000e20100095b4 */ /* 0x0009e20008011000 */
[----:B------:R4:W-:Y:S01]  /*5a10*/  @!UP0 UTMALDG.3D [UR8], [UR16], desc[UR14] ;  /* 0x00000e08100085b4 */ /* 0x0009e20008011000 */
[----:B------:R5:W-:Y:S01]  /*5a20*/  @!P4 SYNCS.ARRIVE.TRANS64.RED.A0TR RZ, [UR5+0x70], R0 ;  /* 0x00007000ffffc9a7 */ /* 0x000be20008300405 */
[C---:B---3--:R-:W-:Y:S01]  /*5a30*/  @!P1 IMAD.HI.U32 R8, R11.reuse, R8, RZ ;  /* 0x000000080b089227 */ /* 0x048fe200078e00ff */
[----:B--2---:R-:W-:Y:S02]  /*5a40*/  @!P1 ISETP.NE.AND P0, PT, R12, 0x1, PT ;  /* 0x000000010c00980c */ /* 0x004fe40003f05270 */
[----:B-1----:R-:W-:Y:S01]  /*5a50*/  @!P1 ISETP.NE.AND P2, PT, R2, 0x1, PT ;  /* 0x000000010200980c */ /* 0x002fe20003f45270 */
[C---:B------:R-:W-:Y:S01]  /*5a60*/  @!P1 IMAD.HI.U32 R13, R10.reuse, R13, RZ ;  /* 0x0000000d0a0d9227 */ /* 0x040fe200078e00ff */
[----:B------:R-:W-:Y:S04]  /*5a70*/  @!P1 SHF.R.U32.HI R8, RZ, R9, R8 ;  /* 0x00000009ff089219 */ /* 0x000fe80000011608 */
[----:B------:R-:W-:Y:S01]  /*5a80*/  @!P1 SEL R8, R11, R8, !P2 ;  /* 0x000000080b089207 */ /* 0x000fe20005000000 */
[----:B------:R-:W-:Y:S01]  /*5a90*/  SYNCS.ARRIVE.TRANS64.RED.A1T0 RZ, [UR7], RZ ;  /* 0x000000ffffff79a7 */ /* 0x000fe20008100407 */
[----:B------:R-:W1:Y:S01]  /*5aa0*/  SYNCS.PHASECHK.TRANS64.TRYWAIT P5, [UR5+0x98], R34 ;  /* 0x00009822ff0075a7 */ /* 0x000e6200080a1105 */
[----:B-----5:R-:W2:Y:S02]  /*5ab0*/  @!P1 LDC R0, c[0x0][0xf20] ;  /* 0x0003c800ff009b82 */ /* 0x020ea40000000800 */
[----:B--2---:R-:W-:Y:S04]  /*5ac0*/  @!P1 SHF.R.U32.HI R0, RZ, R0, R13 ;  /* 0x00000000ff009219 */ /* 0x004fe8000001160d */
[----:B------:R-:W-:Y:S05]  /*5ad0*/  @!P1 SEL R9, R10, R0, !P0 ;  /* 0x000000000a099207 */ /* 0x000fea0004000000 */
[----:B------:R-:W-:Y:S02]  /*5ae0*/  @!P1 IMAD.IADD R0, R9, 0x1, -R8 ;  /* 0x0000000109009824 */ /* 0x000fe400078e0a08 */
[----:B------:R-:W-:Y:S02]  /*5af0*/  @!P1 IMAD.IADD R8, R8, 0x1, -R9 ;  /* 0x0000000108089824 */ /* 0x000fe400078e0a09 */
[----:B------:R-:W-:Y:S02]  /*5b00*/  @!P1 IMAD R11, R0, R2, R11 ;  /* 0x00000002000b9224 */ /* 0x000fe400078e020b */
[----:B------:R-:W-:Y:S01]  /*5b10*/  @!P1 IMAD R10, R8, R12, R10 ;  /* 0x0000000c080a9224 */ /* 0x000fe200078e020a */
[----:B-1--4-:R-:W-:Y:S06]  /*5b20*/  @!P5 BRA `(.L_x_92) ;  /* 0x000000940024d947 */ /* 0x012fec0003800000 */
.L_x_238:
[----:B------:R-:W-:Y:S01]  /*5b30*/  @!P4 IADD3 R2, P0, PT, R32, 0x980, RZ ;  /* 0x000009802002c810 */ /* 0x000fe20007f1e0ff */
[----:B------:R-:W-:Y:S01]  /*5b40*/  VOTEU.ALL UP0, P4 ;  /* 0x0000000000ff7886 */ /* 0x000fe20002000000 */
[----:B------:R-:W-:Y:S01]  /*5b50*/  VOTEU.ALL UP1, P4 ;  /* 0x0000000000ff7886 */ /* 0x000fe20002020000 */
[----:B------:R-:W-:Y:S01]  /*5b60*/  UMOV UR9, 0x10000000 ;  /* 0x1000000000097882 */ /* 0x000fe20000000000 */
[----:B------:R-:W-:Y:S01]  /*5b70*/  @!P4 R2UR UR8, R2 ;  /* 0x000000000208c2ca */ /* 0x000fe200000e0000 */
[----:B-1----:R-:W-:Y:S01]  /*5b80*/  @!P4 IMAD.X R0, RZ, RZ, R33, P0 ;  /* 0x000000ffff00c224 */ /* 0x002fe200000e0621 */
[----:B------:R-:W-:Y:S01]  /*5b90*/  @!UP0 UIADD3 UR35, UPT, UPT, UR59, 0x40, URZ ;  /* 0x000000403b238890 */ /* 0x000fe2000fffe0ff */
[----:B------:R-:W-:Y:S01]  /*5ba0*/  VIADD R2, R10, UR38 ;  /* 0x000000260a027c36 */ /* 0x000fe20008000000 */
[----:B------:R-:W-:Y:S01]  /*5bb0*/  @!UP0 UIADD3 UR32, UPT, UPT, UR5, 0x3200, URZ ;  /* 0x0000320005208890 */ /* 0x000fe2000fffe0ff */
[----:B------:R-:W-:Y:S01]  /*5bc0*/  ISETP.NE.AND P0, PT, R31, 0x2, PT ;  /* 0x000000021f00780c */ /* 0x000fe20003f05270 */
[----:B------:R-:W-:Y:S01]  /*5bd0*/  UMOV UR33, UR25 ;  /* 0x0000001900217c82 */ /* 0x000fe20008000000 */
[----:B------:R-:W-:Y:S01]  /*5be0*/  @!P4 R2UR UR7, R0 ;  /* 0x000000000007c2ca */ /* 0x000fe200000e0000 */
[----:B------:R-:W-:Y:S01]  /*5bf0*/  @!UP0 UIADD3 UR26, UPT, UPT, UR58, 0x70, URZ ;  /* 0x000000703a1a8890 */ /* 0x000fe2000fffe0ff */
[----:B------:R-:W-:Y:S01]  /*5c00*/  VIADD R0, R11, UR39 ;  /* 0x000000270b007c36 */ /* 0x000fe20008000000 */
[----:B------:R-:W-:Y:S01]  /*5c10*/  @!UP0 UIADD3 UR24, UPT, UPT, UR5, 0x3a00, URZ ;  /* 0x00003a0005188890 */ /* 0x000fe2000fffe0ff */
[----:B------:R-:W-:Y:S01]  /*5c20*/  R2UR UR12, R2 ;  /* 0x00000000020c72ca */ /* 0x000fe200000e0000 */
[----:B------:R-:W-:Y:S01]  /*5c30*/  VOTEU.ALL UP0, P4 ;  /* 0x0000000000ff7886 */ /* 0x000fe20002000000 */
[----:B------:R-:W-:Y:S01]  /*5c40*/  IMAD.U32 R8, RZ, RZ, UR8 ;  /* 0x00000008ff087e24 */ /* 0x000fe2000f8e00ff */
[----:B------:R-:W-:Y:S01]  /*5c50*/  UMOV UR8, 0x0 ;  /* 0x0000000000087882 */ /* 0x000fe20000000000 */
[----:B------:R-:W-:Y:S01]  /*5c60*/  UMOV UR28, UR36 ;  /* 0x00000024001c7c82 */ /* 0x000fe20008000000 */
[----:B------:R-:W-:Y:S01]  /*5c70*/  UMOV UR27, UR35 ;  /* 0x00000023001b7c82 */ /* 0x000fe20008000000 */
[----:B------:R-:W-:Y:S02]  /*5c80*/  R2UR UR20, R0 ;  /* 0x00000000001472ca */ /* 0x000fe400000e0000 */
[----:B------:R-:W-:Y:S01]  /*5c90*/  @!P4 R2UR UR10, R8 ;  /* 0x00000000080ac2ca */ /* 0x000fe200000e0000 */
[----:B------:R-:W-:Y:S01]  /*5ca0*/  IMAD.U32 R9, RZ, RZ, UR7 ;  /* 0x00000007ff097e24 */ /* 0x000fe2000f8e00ff */
[----:B------:R-:W-:Y:S02]  /*5cb0*/  SEL R0, RZ, 0x1, P0 ;  /* 0x00000001ff007807 */ /* 0x000fe40000000000 */
[----:B------:R-:W-:Y:S02]  /*5cc0*/  SEL R31, R31, RZ, P0 ;  /* 0x000000ff1f1f7207 */ /* 0x000fe40000000000 */
[----:B------:R-:W-:Y:S02]  /*5cd0*/  @!P4 R2UR UR11, R9 ;  /* 0x00000000090bc2ca */ /* 0x000fe400000e0000 */
[----:B------:R-:W-:Y:S11]  /*5ce0*/  LOP3.LUT R30, R30, R0, RZ, 0x3c, !PT ;  /* 0x000000001e1e7212 */ /* 0x000ff600078e3cff */
[----:B------:R1:W-:Y:S01]  /*5cf0*/  @!UP1 UTMALDG.3D [UR32], [UR10], desc[UR8] ;  /* 0x000008200a0095b4 */ /* 0x0003e20008011000 */
[----:B------:R2:W-:Y:S01]  /*5d00*/  @!UP0 UTMALDG.3D [UR24], [UR10], desc[UR8] ;  /* 0x000008180a0085b4 */ /* 0x0005e20008011000 */
[----:B------:R2:W-:Y:S01]  /*5d10*/  @!P4 SYNCS.ARRIVE.TRANS64.RED.A0TR RZ, [UR5+0x78], R27 ;  /* 0x0000781bffffc9a7 */ /* 0x0005e20008300405 */
[----:B------:R-:W-:Y:S01]  /*5d20*/  UPLOP3.LUT UP0, UPT, UPT, UPT, UPT, 0x80, 0x8 ;  /* 0x000000000008789c */ /* 0x000fe20003f0f070 */
[----:B------:R-:W-:Y:S01]  /*5d30*/  SYNCS.ARRIVE.TRANS64.RED.A1T0 RZ, [UR6], RZ ;  /* 0x000000ffffff79a7 */ /* 0x000fe20008100406 */
[----:B-1----:R-:W-:Y:S01]  /*5d40*/  @P3 R2UR UR36, R29 ;  /* 0x000000001d2432ca */ /* 0x002fe200000e0000 */
[----:B------:R-:W-:Y:S03]  /*5d50*/  @!UPT UIADD3 URZ, UPT, UPT, URZ, URZ, URZ ;  /* 0x000000fffffff290 */ /* 0x000fe6000fffe0ff */
[----:B------:R-:W-:Y:S11]  /*5d60*/  @P3 BRA `(.L_x_93) ;  /* 0xffffffe800583947 */ /* 0x000ff6000383ffff */
[----:B------:R-:W1:Y:S02]  /*5d70*/  SYNCS.PHASECHK.TRANS64.TRYWAIT P0, [UR5+0x80], R28 ;  /* 0x0000801cff0075a7 */ /* 0x000e640008001105 */
[----:B-1----:R-:W-:Y:S05]  /*5d80*/  @!P0 BRA `(.L_x_94) ;  /* 0x0000009000a48947 */ /* 0x002fea0003800000 */
.L_x_240:
[----:B------:R-:W3:Y:S02]  /*5d90*/  SYNCS.PHASECHK.TRANS64.TRYWAIT P0, [UR5+0x88], R28 ;  /* 0x0000881cff0075a7 */ /* 0x000ee40008001105 */
[----:B---3--:R-:W-:Y:S05]  /*5da0*/  @!P0 BRA `(.L_x_95) ;  /* 0x0000009000b48947 */ /* 0x008fea0003800000 */
.L_x_242:
[----:B------:R-:W3:Y:S01]  /*5db0*/  SYNCS.PHASECHK.TRANS64.TRYWAIT P0, [UR5+0x90], R28 ;  /* 0x0000901cff0075a7 */ /* 0x000ee20008001105 */
[----:B-1----:R-:W-:Y:S01]  /*5dc0*/  HFMA2 R0, -RZ, RZ, 0, 5.9604644775390625e-08 ;  /* 0x00000001ff007431 */ /* 0x002fe200000001ff */
[----:B---3--:R-:W-:Y:S06]  /*5dd0*/  @!P0 BRA `(.L_x_96) ;  /* 0x0000009000c08947 */ /* 0x008fec0003800000 */
.L_x_244:
[----:B-1----:R-:W-:Y:S02]  /*5de0*/  MOV R2, UR5 ;  /* 0x0000000500027c02 */ /* 0x002fe40008000f00 */
[----:B------:R-:W-:-:S07]  /*5df0*/  SHF.L.U32 R0, R0, 0x1f, RZ ;  /* 0x0000001f00007819 */ /* 0x000fce00000006ff */
.L_x_97:
[----:B-1----:R1:W3:Y:S02]  /*5e00*/  SYNCS.PHASECHK.TRANS64.TRYWAIT P0, [R2+URZ+0x98], R0 ;  /* 0x00009800020075a7 */ /* 0x0022e400080011ff */
[----:B---3--:R-:W-:Y:S05]  /*5e10*/  @!P0 NANOSLEEP.SYNCS 0x989680 ;  /* 0x009896800000895d */ /* 0x008fea0003900000 */
[----:B------:R-:W3:Y:S02]  /*5e20*/  @!P0 SYNCS.PHASECHK.TRANS64 P0, [R2+URZ+0x98], R0 ;  /* 0x00009800020085a7 */ /* 0x000ee400080010ff */
[----:B--23--:R-:W-:Y:S05]  /*5e30*/  @P0 EXIT ;  /* 0x000000000000094d */ /* 0x00cfea0003800000 */
[----:B------:R-:W-:Y:S05]  /*5e40*/  BRA `(.L_x_97) ;  /* 0xfffffffc00ec7947 */ /* 0x000fea000383ffff */
.L_x_78:
[----:B------:R-:W-:-:S06]  /*5e50*/  UISETP.GE.AND UP0, UPT, UR13, 0x4, UPT ;  /* 0x000000040d00788c */ /* 0x000fcc000bf06270 */
[----:B------:R-:W-:-:S13]  /*5e60*/  PLOP3.LUT P0, PT, PT, PT, UP0, 0x80, 0x8 ;  /* 0x000000000008781c */ /* 0x000fda0003f0f008 */
[----:B-1----:R-:W-:Y:S05]  /*5e70*/  @!P0 EXIT ;  /* 0x000000000000894d */ /* 0x002fea0003800000 */
[----:B------:R-:W-:Y:S01]  /*5e80*/  BAR.SYNC.DEFER_BLOCKING 0x6, 0xa0 ;  /* 0x0182800000007b1d */ /* 0x000fe20000010000 */
[----:B------:R-:W-:Y:S01]  /*5e90*/  IMAD.SHL.U32 R97, R3, 0x10, RZ ;  /* 0x0000001003617824 */ /* 0x000fe200078e00ff */
[----:B------:R-:W-:Y:S01]  /*5ea0*/  LOP3.LUT R98, R99, 0x3, RZ, 0xc0, !PT ;  /* 0x0000000363627812 */ /* 0x000fe200078ec0ff */
[C---:B------:R-:W-:Y:S01]  /*5eb0*/  IMAD.SHL.U32 R96, R3.reuse, 0x2, RZ ;  /* 0x0000000203607824 */ /* 0x040fe200078e00ff */
[----:B------:R-:W-:Y:S01]  /*5ec0*/  CS2R R92, SRZ ;  /* 0x00000000005c7805 */ /* 0x000fe2000001ff00 */
[----:B------:R-:W-:Y:S01]  /*5ed0*/  IMAD.U32 R3, R3, 0x10000, RZ ;  /* 0x0001000003037824 */ /* 0x000fe200078e00ff */
[----:B------:R-:W-:Y:S02]  /*5ee0*/  UMOV UR51, 0x400 ;  /* 0x0000040000337882 */ /* 0x000fe40000000000 */
[----:B------:R-:W1:Y:S01]  /*5ef0*/  LDC R90, c[0x0][0x370] ;  /* 0x0000dc00ff5a7b82 */ /* 0x000e620000000800 */
[----:B------:R-:W-:Y:S01]  /*5f00*/  ULEA UR51, UR37, UR51, 0x18 ;  /* 0x0000003325337291 */ /* 0x000fe2000f8ec0ff */
[C---:B------:R-:W-:Y:S01]  /*5f10*/  LOP3.LUT R0, R97.reuse, 0x40, RZ, 0xc0, !PT ;  /* 0x0000004061007812 */ /* 0x040fe200078ec0ff */
[----:B------:R-:W-:Y:S01]  /*5f20*/  IMAD.MOV.U32 R94, RZ, RZ, RZ ;  /* 0x000000ffff5e7224 */ /* 0x000fe200078e00ff */
[----:B------:R-:W-:Y:S01]  /*5f30*/  LOP3.LUT R2, R97, 0x1b0, RZ, 0xc0, !PT ;  /* 0x000001b061027812 */ /* 0x000fe200078ec0ff */
[----:B------:R-:W-:Y:S01]  /*5f40*/  UIADD3 UR4, UPT, UPT, UR51, 0x200, URZ ;  /* 0x0000020033047890 */ /* 0x000fe2000fffe0ff */
[----:B------:R-:W-:Y:S01]  /*5f50*/  LOP3.LUT R96, R0, 0x8, R96, 0xf8, !PT ;  /* 0x0000000800607812 */ /* 0x000fe200078ef860 */
[----:B------:R-:W-:Y:S01]  /*5f60*/  IMAD.SHL.U32 R0, R99, 0x200, RZ ;  /* 0x0000020063007824 */ /* 0x000fe200078e00ff */
[----:B------:R-:W2:Y:S01]  /*5f70*/  LDC R49, c[0x0][0xf0c] ;  /* 0x0003c300ff317b82 */ /* 0x000ea20000000800 */
[----:B------:R-:W-:Y:S01]  /*5f80*/  LOP3.LUT R3, R3, 0x200000, RZ, 0xc0, !PT ;  /* 0x0020000003037812 */ /* 0x000fe200078ec0ff */
[----:B------:R-:W-:Y:S01]  /*5f90*/  IMAD.MOV.U32 R102, RZ, RZ, RZ ;  /* 0x000000ffff667224 */ /* 0x000fe200078e00ff */
[----:B------:R-:W-:Y:S01]  /*5fa0*/  LOP3.LUT P0, RZ, R97, 0x40, RZ, 0xc0, !PT ;  /* 0x0000004061ff7812 */ /* 0x000fe2000780c0ff */
[----:B------:R-:W-:Y:S01]  /*5fb0*/  IMAD.U32 R88, RZ, RZ, UR4 ;  /* 0x00000004ff587e24 */ /* 0x000fe2000f8e00ff */
[----:B------:R-:W-:Y:S01]  /*5fc0*/  LOP3.LUT R0, R2, 0x200, R0, 0xf8, !PT ;  /* 0x0000020002007812 */ /* 0x000fe200078ef800 */
[----:B------:R-:W3:Y:S02]  /*5fd0*/  LDCU.64 UR58, c[0x0][0x348] ;  /* 0x00006900ff3a77ac */ /* 0x000ee40008000a00 */
[----:B------:R-:W4:Y:S01]  /*5fe0*/  LDC R87, c[0x0][0xf20] ;  /* 0x0003c800ff577b82 */ /* 0x000f220000000800 */
[----:B------:R-:W3:Y:S01]  /*5ff0*/  LDS R95, [UR51+0x140] ;  /* 0x00014033ff5f7984 */ /* 0x000ee20008000800 */
[----:B------:R-:W-:Y:S01]  /*6000*/  LOP3.LUT R96, R0, R96, RZ, 0xfc, !PT ;  /* 0x0000006000607212 */ /* 0x000fe200078efcff */
[----:B------:R-:W1:Y:S01]  /*6010*/  LDCU.64 UR44, c[0x0][0xc88] ;  /* 0x00019100ff2c77ac */ /* 0x000e620008000a00 */
[----:B------:R-:W-:Y:S01]  /*6020*/  P2R R0, PR, RZ, 0x1 ;  /* 0x00000001ff007803 */ /* 0x000fe20000000000 */
[----:B------:R-:W1:Y:S03]  /*6030*/  LDCU.64 UR48, c[0x0][0xc90] ;  /* 0x00019200ff3077ac */ /* 0x000e660008000a00 */
[----:B------:R-:W1:Y:S01]  /*6040*/  LDC R48, c[0x0][0xf30] ;  /* 0x0003cc00ff307b82 */ /* 0x000e620000000800 */
[----:B------:R-:W-:Y:S01]  /*6050*/  UMOV UR56, URZ ;  /* 0x000000ff00387c82 */ /* 0x000fe20008000000 */
[----:B------:R-:W-:-:S06]  /*6060*/  UMOV UR57, URZ ;  /* 0x000000ff00397c82 */ /* 0x000fcc0008000000 */
[----:B------:R-:W1:Y:S08]  /*6070*/  LDC.64 R84, c[0x0][0xf10] ;  /* 0x0003c400ff547b82 */ /* 0x000e700000000a00 */
[----:B------:R-:W1:Y:S08]  /*6080*/  LDC.64 R46, c[0x0][0xf18] ;  /* 0x0003c600ff2e7b82 */ /* 0x000e700000000a00 */
[----:B------:R-:W1:Y:S08]  /*6090*/  LDC.64 R44, c[0x0][0xf28] ;  /* 0x0003ca00ff2c7b82 */ /* 0x000e700000000a00 */
[----:B------:R-:W1:Y:S01]  /*60a0*/  LDC.64 R82, c[0x0][0xcb0] ;  /* 0x00032c00ff527b82 */ /* 0x000e620000000a00 */
[----:B---3--:R-:W-:-:S07]  /*60b0*/  IMAD.IADD R95, R95, 0x1, R3 ;  /* 0x000000015f5f7824 */ /* 0x008fce00078e0203 */
[----:B------:R-:W3:Y:S08]  /*60c0*/  LDC.64 R80, c[0x0][0xca8] ;  /* 0x00032a00ff507b82 */ /* 0x000ef00000000a00 */
[----:B--2-4-:R-:W1:Y:S02]  /*60d0*/  LDC R89, c[0x0][0x374] ;  /* 0x0000dd00ff597b82 */ /* 0x014e640000000800 */
.L_x_189:
[----:B------:R-:W-:Y:S02]  /*60e0*/  LEA R0, R102, UR51, 0x3 ;  /* 0x0000003366007c11 */ /* 0x000fe4000f8e18ff */
[----:B------:R-:W-:Y:S02]  /*60f0*/  SHF.L.U32 R2, R92, 0x1f, RZ ;  /* 0x0000001f5c027819 */ /* 0x000fe400000006ff */
[----:B------:R-:W-:Y:S02]  /*6100*/  LEA R16, R102, UR51, 0x4 ;  /* 0x0000003366107c11 */ /* 0x000fe4000f8e20ff */
[----:B------:R-:W2:Y:S02]  /*6110*/  SYNCS.PHASECHK.TRANS64.TRYWAIT P0, [R0+URZ+0xb0], R2 ;  /* 0x0000b002000075a7 */ /* 0x000ea400080011ff */
[----:B-12---:R-:W-:Y:S05]  /*6120*/  @!P0 BRA `(.L_x_98) ;  /* 0x0000009000048947 */ /* 0x006fea0003800000 */
.L_x_245:
[----:B------:R-:W4:Y:S01]  /*6130*/  LDC.64 R10, c[0x0][0xf10] ;  /* 0x0003c400ff0a7b82 */ /* 0x000f220000000a00 */
[----:B------:R-:W3:Y:S01]  /*6140*/  LDS.128 R16, [R16+0x120] ;  /* 0x0001200010107984 */ /* 0x000ee20000000c00 */
[----:B-1----:R-:W-:Y:S01]  /*6150*/  ISETP.NE.AND P1, PT, R48, 0x1, PT ;  /* 0x000000013000780c */ /* 0x002fe20003f25270 */
[----:B--2---:R-:W-:Y:S01]  /*6160*/  VIADD R0, R0, 0xc0 ;  /* 0x000000c000007836 */ /* 0x004fe20000000000 */
[----:B------:R-:W-:Y:S04]  /*6170*/  ISETP.GE.AND P0, PT, R43, 0x1, PT ;  /* 0x000000012b00780c */ /* 0x000fe80003f06270 */
[----:B------:R-:W1:Y:S01]  /*6180*/  LDC.64 R8, c[0x0][0xf18] ;  /* 0x0003c600ff087b82 */ /* 0x000e620000000a00 */
[----:B------:R-:W-:Y:S01]  /*6190*/  PRMT R0, RZ, 0x654, R0 ;  /* 0x00000654ff007816 */ /* 0x000fe20000000000 */
[----:B------:R-:W-:Y:S01]  /*61a0*/  @!PT LDS RZ, [RZ] ;  /* 0x00000000fffff984 */ /* 0x000fe20000000800 */
[----:B------:R-:W-:Y:S01]  /*61b0*/  @!PT LDS RZ, [RZ] ;  /* 0x00000000fffff984 */ /* 0x000fe20000000800 */
[----:B------:R-:W-:Y:S01]  /*61c0*/  @!PT LDS RZ, [RZ] ;  /* 0x00000000fffff984 */ /* 0x000fe20000000800 */
[----:B------:R-:W-:Y:S01]  /*61d0*/  @!PT LDS RZ, [RZ] ;  /* 0x00000000fffff984 */ /* 0x000fe20000000800 */
[----:B------:R2:W-:Y:S06]  /*61e0*/  MEMBAR.ALL.CTA ;  /* 0x0000000000007992 */ /* 0x0005ec0000008000 */
[----:B--2---:R-:W2:Y:S01]  /*61f0*/  FENCE.VIEW.ASYNC.S ;  /* 0x00000000000073c6 */ /* 0x004ea20000000000 */
[----:B------:R-:W1:Y:S08]  /*6200*/  @!P1 LDC R12, c[0x0][0xf20] ;  /* 0x0003c800ff0c9b82 */ /* 0x000e700000000800 */
[----:B------:R-:W1:Y:S01]  /*6210*/  @!P1 LDC R7, c[0x0][0xf0c] ;  /* 0x0003c300ff079b82 */ /* 0x000e620000000800 */
[----:B--2---:R2:W-:Y:S01]  /*6220*/  SYNCS.ARRIVE.TRANS64.RED.A1T0 RZ, [R0+URZ], RZ ;  /* 0x000000ff00ff79a7 */ /* 0x0045e200081004ff */
[----:B---3--:R-:W-:Y:S04]  /*6230*/  LOP3.LUT P4, RZ, R18, 0x1, RZ, 0xc0, !PT ;  /* 0x0000000112ff7812 */ /* 0x008fe8000788c0ff */
[----:B------:R-:W-:Y:S09]  /*6240*/  P2R R100, PR, RZ, 0x10 ;  /* 0x00000010ff647803 */ /* 0x000ff20000000000 */
[----:B------:R-:W-:Y:S02]  /*6250*/  @P4 MOV R51, R16 ;  /* 0x0000001000334202 */ /* 0x000fe40000000f00 */
[----:B------:R-:W-:Y:S01]  /*6260*/  @P4 LOP3.LUT R50, R17, 0xffff, RZ, 0xc0, !PT ;  /* 0x0000ffff11324812 */ /* 0x000fe200078ec0ff */
[----:B--2-4-:R-:W-:Y:S06]  /*6270*/  @!P0 BRA `(.L_x_99) ;  /* 0x0000000000a48947 */ /* 0x014fec0003800000 */
[----:B------:R-:W-:Y:S01]  /*6280*/  IMAD.HI.U32 R0, R89, R47, RZ ;  /* 0x0000002f59007227 */ /* 0x000fe200078e00ff */
[----:B------:R-:W-:Y:S02]  /*6290*/  ISETP.NE.AND P0, PT, R46, 0x1, PT ;  /* 0x000000012e00780c */ /* 0x000fe40003f05270 */
[----:B------:R-:W-:Y:S01]  /*62a0*/  ISETP.NE.AND P2, PT, R43, 0x1, PT ;  /* 0x000000012b00780c */ /* 0x000fe20003f45270 */
[----:B------:R-:W-:Y:S01]  /*62b0*/  IMAD.HI.U32 R4, R90, R84, RZ ;  /* 0x000000545a047227 */ /* 0x000fe200078e00ff */
[----:B------:R-:W-:Y:S02]  /*62c0*/  SHF.R.U32.HI R0, RZ, R87, R0 ;  /* 0x00000057ff007219 */ /* 0x000fe40000011600 */
[----:B------:R-:W-:Y:S01]  /*62d0*/  ISETP.NE.AND P3, PT, R49, 0x1, PT ;  /* 0x000000013100780c */ /* 0x000fe20003f65270 */
[----:B------:R-:W-:Y:S01]  /*62e0*/  IMAD.HI.U32 R6, R50, R47, RZ ;  /* 0x0000002f32067227 */ /* 0x000fe200078e00ff */
[-C--:B------:R-:W-:Y:S02]  /*62f0*/  SHF.R.U32.HI R4, RZ, R85.reuse, R4 ;  /* 0x00000055ff047219 */ /* 0x080fe40000011604 */
[----:B------:R-:W-:Y:S01]  /*6300*/  SEL R0, R89, R0, !P0 ;  /* 0x0000000059007207 */ /* 0x000fe20004000000 */
[----:B------:R-:W-:Y:S01]  /*6310*/  IMAD.HI.U32 R5, R51, R84, RZ ;  /* 0x0000005433057227 */ /* 0x000fe200078e00ff */
[----:B------:R-:W-:Y:S03]  /*6320*/  SEL R4, R90, R4, !P3 ;  /* 0x000000045a047207 */ /* 0x000fe60005800000 */
[-C--:B------:R-:W-:Y:S01]  /*6330*/  IMAD.HI.U32 R3, R0, R44.reuse, RZ ;  /* 0x0000002c00037227 */ /* 0x080fe200078e00ff */
[----:B------:R-:W-:Y:S03]  /*6340*/  SHF.R.U32.HI R5, RZ, R85, R5 ;  /* 0x00000055ff057219 */ /* 0x000fe60000011605 */
[----:B------:R-:W-:Y:S01]  /*6350*/  IMAD.HI.U32 R2, R4, R44, RZ ;  /* 0x0000002c04027227 */ /* 0x000fe200078e00ff */
[----:B------:R-:W-:Y:S02]  /*6360*/  @P2 SHF.R.U32.HI R0, RZ, R45, R3 ;  /* 0x0000002dff002219 */ /* 0x000fe40000011603 */
[----:B------:R-:W-:Y:S02]  /*6370*/  SHF.R.U32.HI R3, RZ, R87, R6 ;  /* 0x00000057ff037219 */ /* 0x000fe40000011606 */
[----:B------:R-:W-:Y:S01]  /*6380*/  @P2 SHF.R.U32.HI R4, RZ, R45, R2 ;  /* 0x0000002dff042219 */ /* 0x000fe20000011602 */
[----:B------:R-:W-:Y:S01]  /*6390*/  IMAD R0, R43, R0, RZ ;  /* 0x000000002b007224 */ /* 0x000fe200078e02ff */
[----:B------:R-:W-:Y:S02]  /*63a0*/  SEL R3, R50, R3, !P0 ;  /* 0x0000000332037207 */ /* 0x000fe40004000000 */
[----:B------:R-:W-:Y:S01]  /*63b0*/  SEL R2, R51, R5, !P3 ;  /* 0x0000000533027207 */ /* 0x000fe20005800000 */
[----:B------:R-:W-:Y:S01]  /*63c0*/  IMAD R5, R43, R4, RZ ;  /* 0x000000042b057224 */ /* 0x000fe200078e02ff */
[C---:B------:R-:W-:Y:S01]  /*63d0*/  ISETP.GE.AND P0, PT, R3.reuse, R0, PT ;  /* 0x000000000300720c */ /* 0x040fe20003f06270 */
[C---:B------:R-:W-:Y:S03]  /*63e0*/  IMAD.HI.U32 R0, R3.reuse, R44, RZ ;  /* 0x0000002c03007227 */ /* 0x040fe600078e00ff */
[C---:B------:R-:W-:Y:S02]  /*63f0*/  ISETP.GE.OR P0, PT, R2.reuse, R5, P0 ;  /* 0x000000050200720c */ /* 0x040fe40000706670 */
[----:B------:R-:W-:Y:S04]  /*6400*/  SHF.R.U32.HI R0, RZ, R45, R0 ;  /* 0x0000002dff007219 */ /* 0x000fe80000011600 */
        /* <DEDUP_REMOVED lines=15> */
[----:B------:R-:W-:Y:S07]  /*6500*/  IMAD R50, R3, R46, R50 ;  /* 0x0000002e03327224 */ /* 0x000fee00078e0232 */
.L_x_99:
[----:B-1----:R-:W-:Y:S01]  /*6510*/  @!P1 IMAD.HI.U32 R2, R50, R9, RZ ;  /* 0x0000000932029227 */ /* 0x002fe200078e00ff */
[----:B------:R-:W-:Y:S01]  /*6520*/  @!P1 ISETP.NE.AND P0, PT, R8, 0x1, PT ;  /* 0x000000010800980c */ /* 0x000fe20003f05270 */
[----:B------:R-:W-:Y:S01]  /*6530*/  USHF.L.U32 UR42, UR20, 0x7, URZ ;  /* 0x00000007142a7899 */ /* 0x000fe200080006ff */
[----:B------:R-:W-:Y:S01]  /*6540*/  @!P1 ISETP.NE.AND P2, PT, R7, 0x1, PT ;  /* 0x000000010700980c */ /* 0x000fe20003f45270 */
[C---:B------:R-:W-:Y:S01]  /*6550*/  @!P1 IMAD.HI.U32 R0, R51.reuse, R10, RZ ;  /* 0x0000000a33009227 */ /* 0x040fe200078e00ff */
[----:B------:R-:W-:Y:S01]  /*6560*/  @!P1 SHF.R.U32.HI R2, RZ, R12, R2 ;  /* 0x0000000cff029219 */ /* 0x000fe20000011602 */
[----:B------:R-:W-:Y:S01]  /*6570*/  USHF.L.U32 UR41, UR12, 0x7, URZ ;  /* 0x000000070c297899 */ /* 0x000fe200080006ff */
[----:B------:R-:W-:Y:S01]  /*6580*/  @P4 SHF.R.U32.HI R91, RZ, 0x10, R17 ;  /* 0x00000010ff5b4819 */ /* 0x000fe20000011611 */
[----:B------:R-:W-:Y:S01]  /*6590*/  VIADD R102, R102, 0x1 ;  /* 0x0000000166667836 */ /* 0x000fe20000000000 */
[----:B------:R-:W-:Y:S01]  /*65a0*/  @!P1 SEL R2, R50, R2, !P0 ;  /* 0x0000000232029207 */ /* 0x000fe20004000000 */
[----:B------:R-:W-:Y:S01]  /*65b0*/  BSSY.RECONVERGENT B6, `(.L_x_100) ;  /* 0x0000028000067945 */ /* 0x000fe20003800200 */
[----:B------:R-:W-:Y:S02]  /*65c0*/  @!P1 SHF.R.U32.HI R0, RZ, R11, R0 ;  /* 0x0000000bff009219 */ /* 0x000fe40000011600 */
[----:B------:R-:W-:Y:S02]  /*65d0*/  LOP3.LUT P0, RZ, R88, 0x90, RZ, 0xc0, !PT ;  /* 0x0000009058ff7812 */ /* 0x000fe4000780c0ff */
[----:B------:R-:W-:Y:S05]  /*65e0*/  @!P1 SEL R3, R51, R0, !P2 ;  /* 0x0000000033039207 */ /* 0x000fea0005000000 */
[----:B------:R-:W-:Y:S02]  /*65f0*/  @!P1 IMAD.IADD R0, R2, 0x1, -R3 ;  /* 0x0000000102009824 */ /* 0x000fe400078e0a03 */
[----:B------:R-:W-:Y:S02]  /*6600*/  @!P1 IMAD.IADD R2, R3, 0x1, -R2 ;  /* 0x0000000103029824 */ /* 0x000fe400078e0a02 */
[----:B------:R-:W-:Y:S02]  /*6610*/  @!P1 IMAD R51, R0, R7, R51 ;  /* 0x0000000700339224 */ /* 0x000fe400078e0233 */
[----:B------:R-:W-:Y:S01]  /*6620*/  @!P1 IMAD R50, R2, R8, R50 ;  /* 0x0000000802329224 */ /* 0x000fe200078e0232 */
[----:B------:R-:W-:Y:S06]  /*6630*/  @!P0 BRA `(.L_x_101) ;  /* 0x00000000007c8947 */ /* 0x000fec0003800000 */
[----:B------:R-:W1:Y:S01]  /*6640*/  LDCU.64 UR8, c[0x4][0x80] ;  /* 0x01001000ff0877ac */ /* 0x000e620008000a00 */
[----:B------:R-:W-:Y:S01]  /*6650*/  MOV R2, 0x0 ;  /* 0x0000000000027802 */ /* 0x000fe20000000f00 */
[----:B------:R-:W-:Y:S02]  /*6660*/  HFMA2 R12, -RZ, RZ, 0, 5.9604644775390625e-08 ;  /* 0x00000001ff0c7431 */ /* 0x000fe400000001ff */
[----:B------:R-:W-:Y:S01]  /*6670*/  IMAD.MOV.U32 R8, RZ, RZ, 0x70 ;  /* 0x00000070ff087424 */ /* 0x000fe200078e00ff */
[----:B------:R2:W3:Y:S01]  /*6680*/  LDC.64 R14, c[0x4][R2] ;  /* 0x01000000020e7b82 */ /* 0x0004e20000000a00 */
[----:B------:R-:W4:Y:S01]  /*6690*/  LDCU.64 UR6, c[0x4][0x88] ;  /* 0x01001100ff0677ac */ /* 0x000f220008000a00 */
[----:B------:R-:W-:Y:S01]  /*66a0*/  IMAD.MOV.U32 R13, RZ, RZ, RZ ;  /* 0x000000ffff0d7224 */ /* 0x000fe200078e00ff */
[----:B------:R-:W2:Y:S01]  /*66b0*/  LDCU.64 UR4, c[0x4][0x8] ;  /* 0x01000100ff0477ac */ /* 0x000ea20008000a00 */
[----:B-1----:R-:W-:Y:S01]  /*66c0*/  MOV R5, UR9 ;  /* 0x0000000900057c02 */ /* 0x002fe20008000f00 */
[----:B------:R-:W-:Y:S01]  /*66d0*/  IMAD.U32 R4, RZ, RZ, UR8 ;  /* 0x00000008ff047e24 */ /* 0x000fe2000f8e00ff */
[----:B----4-:R-:W-:Y:S01]  /*66e0*/  MOV R7, UR7 ;  /* 0x0000000700077c02 */ /* 0x010fe20008000f00 */
[----:B------:R-:W-:Y:S01]  /*66f0*/  IMAD.U32 R6, RZ, RZ, UR6 ;  /* 0x00000006ff067e24 */ /* 0x000fe2000f8e00ff */
[----:B--2---:R-:W-:Y:S01]  /*6700*/  MOV R11, UR5 ;  /* 0x00000005000b7c02 */ /* 0x004fe20008000f00 */
[----:B------:R-:W-:Y:S02]  /*6710*/  IMAD.U32 R10, RZ, RZ, UR4 ;  /* 0x00000004ff0a7e24 */ /* 0x000fe4000f8e00ff */
[----:B------:R-:W-:Y:S07]  /*6720*/  LEPC R20, `(.L_x_102) ;  /* 0x000000001014794e */ /* 0x000fee0000000000 */
[----:B---3-5:R-:W-:Y:S05]  /*6730*/  CALL.ABS.NOINC R14 ;  /* 0x000000000e007343 */ /* 0x028fea0003c00000 */
.L_x_102:
[----:B------:R-:W1:Y:S01]  /*6740*/  LDCU.64 UR8, c[0x4][0x80] ;  /* 0x01001000ff0877ac */ /* 0x000e620008000a00 */
[----:B------:R-:W2:Y:S01]  /*6750*/  LDC.64 R2, c[0x4][R2] ;  /* 0x0100000002027b82 */ /* 0x000ea20000000a00 */
[----:B------:R-:W-:Y:S02]  /*6760*/  HFMA2 R12, -RZ, RZ, 0, 5.9604644775390625e-08 ;  /* 0x00000001ff0c7431 */ /* 0x000fe400000001ff */
[----:B------:R-:W-:Y:S02]  /*6770*/  IMAD.MOV.U32 R8, RZ, RZ, 0x70 ;  /* 0x00000070ff087424 */ /* 0x000fe400078e00ff */
[----:B------:R-:W-:Y:S01]  /*6780*/  IMAD.MOV.U32 R13, RZ, RZ, RZ ;  /* 0x000000ffff0d7224 */ /* 0x000fe200078e00ff */
[----:B------:R-:W3:Y:S01]  /*6790*/  LDCU.64 UR6, c[0x4][0x88] ;  /* 0x01001100ff0677ac */ /* 0x000ee20008000a00 */
[----:B------:R-:W4:Y:S01]  /*67a0*/  LDCU.64 UR4, c[0x4][0x8] ;  /* 0x01000100ff0477ac */ /* 0x000f220008000a00 */
[----:B-1----:R-:W-:Y:S02]  /*67b0*/  MOV R4, UR8 ;  /* 0x0000000800047c02 */ /* 0x002fe40008000f00 */
[----:B------:R-:W-:Y:S02]  /*67c0*/  MOV R5, UR9 ;  /* 0x0000000900057c02 */ /* 0x000fe40008000f00 */
[----:B---3--:R-:W-:Y:S01]  /*67d0*/  MOV R7, UR7 ;  /* 0x0000000700077c02 */ /* 0x008fe20008000f00 */
[----:B------:R-:W-:Y:S01]  /*67e0*/  IMAD.U32 R6, RZ, RZ, UR6 ;  /* 0x00000006ff067e24 */ /* 0x000fe2000f8e00ff */
[----:B----4-:R-:W-:Y:S01]  /*67f0*/  MOV R11, UR5 ;  /* 0x00000005000b7c02 */ /* 0x010fe20008000f00 */
[----:B------:R-:W-:Y:S02]  /*6800*/  IMAD.U32 R10, RZ, RZ, UR4 ;  /* 0x00000004ff0a7e24 */ /* 0x000fe4000f8e00ff */
[----:B------:R-:W-:Y:S07]  /*6810*/  LEPC R20, `(.L_x_101) ;  /* 0x000000001014794e */ /* 0x000fee0000000000 */
[----:B--2---:R-:W-:Y:S05]  /*6820*/  CALL.ABS.NOINC R2 ;  /* 0x0000000002007343 */ /* 0x004fea0003c00000 */
.L_x_101:
[----:B------:R-:W-:Y:S05]  /*6830*/  BSYNC.RECONVERGENT B6 ;  /* 0x0000000000067941 */ /* 0x000fea0003800200 */
.L_x_100:
[----:B------:R-:W-:Y:S01]  /*6840*/  ISETP.NE.U32.AND P4, PT, R82, RZ, PT ;  /* 0x000000ff5200720c */ /* 0x000fe20003f85070 */
[----:B------:R-:W-:Y:S01]  /*6850*/  UISETP.NE.AND UP2, UPT, UR50, URZ, UPT ;  /* 0x000000ff3200728c */ /* 0x000fe2000bf45270 */
[----:B------:R-:W-:Y:S01]  /*6860*/  ISETP.NE.U32.AND P2, PT, RZ, UR44, PT ;  /* 0x0000002cff007c0c */ /* 0x000fe2000bf45070 */
[----:B------:R-:W-:Y:S01]  /*6870*/  UISETP.NE.U32.AND UP1, UPT, UR48, URZ, UPT ;  /* 0x000000ff3000728c */ /* 0x000fe2000bf25070 */
[----:B------:R-:W-:Y:S01]  /*6880*/  ISETP.NE.AND.EX P4, PT, R83, RZ, PT, P4 ;  /* 0x000000ff5300720c */ /* 0x000fe20003f85340 */
[----:B------:R-:W-:Y:S01]  /*6890*/  UPLOP3.LUT UP0, UPT, UPT, UPT, UPT, 0x40, 0x4 ;  /* 0x000000000004789c */ /* 0x000fe20003f0e870 */
[----:B------:R-:W-:Y:S01]  /*68a0*/  ISETP.NE.AND.EX P2, PT, RZ, UR45, PT, P2 ;  /* 0x0000002dff007c0c */ /* 0x000fe2000bf45320 */
[----:B------:R-:W-:Y:S01]  /*68b0*/  UISETP.NE.AND.EX UP1, UPT, UR49, URZ, UPT, UP1 ;  /* 0x000000ff3100728c */ /* 0x000fe2000bf25310 */
[----:B------:R-:W-:Y:S04]  /*68c0*/  PLOP3.LUT P1, PT, PT, PT, UP2, 0x80, 0x8 ;  /* 0x000000000008781c */ /* 0x000fe80003f2f028 */
[----:B------:R-:W-:Y:S06]  /*68d0*/  @UP2 UPLOP3.LUT UP0, UPT, UPT, UPT, UP1, 0x80, 0x8 ;  /* 0x000000000008289c */ /* 0x000fec0003f0f010 */
[----:B------:R-:W-:Y:S01]  /*68e0*/  PLOP3.LUT P0, PT, PT, PT, UP0, 0x80, 0x8 ;  /* 0x000000000008781c */ /* 0x000fe20003f0f008 */
[----:B------:R-:W-:Y:S01]  /*68f0*/  @!UPT UIADD3 URZ, UPT, UPT, URZ, URZ, URZ ;  /* 0x000000fffffff290 */ /* 0x000fe2000fffe0ff */
[----:B------:R-:W-:Y:S11]  /*6900*/  BRA.U !UP1, `(.L_x_103) ;  /* 0x0000000109387547 */ /* 0x000ff6000b800000 */
[----:B------:R-:W-:Y:S01]  /*6910*/  UISETP.NE.U32.AND UP0, UPT, UR44, URZ, UPT ;  /* 0x000000ff2c00728c */ /* 0x000fe2000bf05070 */
[----:B------:R-:W-:Y:S02]  /*6920*/  HFMA2 R0, -RZ, RZ, 0, 5.9604644775390625e-08 ;  /* 0x00000001ff007431 */ /* 0x000fe400000001ff */
[----:B------:R-:W-:Y:S01]  /*6930*/  IMAD.MOV.U32 R86, RZ, RZ, 0x1 ;  /* 0x00000001ff567424 */ /* 0x000fe200078e00ff */
[----:B------:R-:W-:Y:S06]  /*6940*/  UISETP.NE.AND.EX UP0, UPT, UR45, URZ, UPT, UP0 ;  /* 0x000000ff2d00728c */ /* 0x000fec000bf05300 */
[----:B------:R-:W-:Y:S05]  /*6950*/  PLOP3.LUT P3, PT, PT, PT, UP0, 0x80, 0x8 ;  /* 0x000000000008781c */ /* 0x000fea0003f6f008 */
[----:B------:R-:W1:Y:S01]  /*6960*/  @UP0 LDCU.64 UR6, c[0x0][0xc88] ;  /* 0x00019100ff0607ac */ /* 0x000e620008000a00 */
[----:B------:R-:W-:Y:S07]  /*6970*/  @UP0 UIMAD UR4, UR36, UR48, URZ ;  /* 0x00000030240402a4 */ /* 0x000fee000f8e02ff */
[----:B------:R-:W-:Y:S01]  /*6980*/  @!P3 PRMT R86, R0, 0x7610, R86 ;  /* 0x000076100056b816 */ /* 0x000fe20000000056 */
[----:B-1----:R-:W-:Y:S03]  /*6990*/  @UP0 UIMAD.WIDE UR6, UR4, 0x4, UR6 ;  /* 0x00000004040608a5 */ /* 0x002fe6000f8e0206 */
[----:B------:R-:W1:Y:S03]  /*69a0*/  @!UP0 LDCU UR4, c[0x0][0xc80] ;  /* 0x00019000ff0487ac */ /* 0x000e660008000800 */
[----:B------:R-:W-:Y:S01]  /*69b0*/  IMAD.U32 R2, RZ, RZ, UR6 ;  /* 0x00000006ff027e24 */ /* 0x000fe2000f8e00ff */
[----:B------:R-:W-:Y:S05]  /*69c0*/  MOV R3, UR7 ;  /* 0x0000000700037c02 */ /* 0x000fea0008000f00 */
[----:B-----5:R2:W5:Y:S02]  /*69d0*/  @P3 LDG.E R53, desc[UR46][R2.64] ;  /* 0x0000002e02353981 */ /* 0x020564000c1e1900 */
[----:B-12---:R-:W-:Y:S02]  /*69e0*/  @!P3 IMAD.U32 R53, RZ, RZ, UR4 ;  /* 0x00000004ff35be24 */ /* 0x006fe4000f8e00ff */
.L_x_103:
[----:B------:R-:W-:Y:S05]  /*69f0*/  @!P4 BRA `(.L_x_104) ;  /* 0x000000000020c947 */ /* 0x000fea0003800000 */
[----:B------:R-:W-:Y:S04]  /*6a00*/  ISETP.NE.U32.AND P3, PT, R80, RZ, PT ;  /* 0x000000ff5000720c */ /* 0x000fe80003f65070 */
[----:B------:R-:W-:Y:S11]  /*6a10*/  ISETP.NE.AND.EX P3, PT, R81, RZ, PT, P3 ;  /* 0x000000ff5100720c */ /* 0x000ff60003f65330 */
[----:B------:R-:W-:Y:S02]  /*6a20*/  @!UPT UIADD3 URZ, UPT, UPT, URZ, URZ, URZ ;  /* 0x000000fffffff290 */ /* 0x000fe4000fffe0ff */
[----:B------:R-:W1:Y:S01]  /*6a30*/  @P3 LDC.64 R2, c[0x0][0xca8] ;  /* 0x00032a00ff023b82 */ /* 0x000e620000000a00 */
[----:B------:R-:W-:Y:S04]  /*6a40*/  @P3 IMAD R0, R82, UR36, RZ ;  /* 0x0000002452003c24 */ /* 0x000fe8000f8e02ff */
[----:B-1----:R-:W-:Y:S05]  /*6a50*/  @P3 IMAD.WIDE R2, R0, 0x4, R2 ;  /* 0x0000000400023825 */ /* 0x002fea00078e0202 */
[----:B-----5:R1:W5:Y:S02]  /*6a60*/  @P3 LDG.E R52, desc[UR46][R2.64] ;  /* 0x0000002e02343981 */ /* 0x020364000c1e1900 */
[----:B-1----:R-:W2:Y:S02]  /*6a70*/  @!P3 LDC R52, c[0x0][0xca0] ;  /* 0x00032800ff34bb82 */ /* 0x002ea40000000800 */
.L_x_104:
[----:B-----5:R-:W-:Y:S01]  /*6a80*/  FSETP.NEU.AND P3, PT, R53, RZ, PT ;  /* 0x000000ff3500720b */ /* 0x020fe20003f6d000 */
[----:B------:R-:W-:Y:S01]  /*6a90*/  IMAD.MOV.U32 R69, RZ, RZ, 0x10 ;  /* 0x00000010ff457424 */ /* 0x000fe200078e00ff */
[----:B------:R-:W-:Y:S01]  /*6aa0*/  SEL R2, RZ, 0xffffffff, P2 ;  /* 0xffffffffff027807 */ /* 0x000fe20001000000 */
[----:B------:R-:W-:Y:S01]  /*6ab0*/  IMAD R59, R94, 0x80, R95 ;  /* 0x000000805e3b7824 */ /* 0x000fe200078e025f */
[----:B------:R-:W-:Y:S01]  /*6ac0*/  @P1 LOP3.LUT P2, RZ, R86, 0xff, RZ, 0xc0, !PT ;  /* 0x000000ff56ff1812 */ /* 0x000fe2000784c0ff */
[----:B------:R-:W-:Y:S01]  /*6ad0*/  IMAD.SHL.U32 R104, R96, 0x2, RZ ;  /* 0x0000000260687824 */ /* 0x000fe200078e00ff */
[----:B------:R-:W-:Y:S01]  /*6ae0*/  @P1 SEL R0, RZ, 0xffffffff, P3 ;  /* 0xffffffffff001807 */ /* 0x000fe20001800000 */
[----:B------:R-:W-:Y:S01]  /*6af0*/  BSSY B1, `(.L_x_105) ;  /* 0x0000039000017945 */ /* 0x000fe20003800000 */
[----:B------:R-:W-:Y:S01]  /*6b00*/  LEA R58, R94, UR51, 0x3 ;  /* 0x000000335e3a7c11 */ /* 0x000fe2000f8e18ff */
[----:B------:R-:W-:Y:S01]  /*6b10*/  VIADD R103, R104, UR51 ;  /* 0x0000003368677c36 */ /* 0x000fe20008000000 */
[----:B------:R-:W-:Y:S01]  /*6b20*/  @P0 SEL R0, R2, R0, !P2 ;  /* 0x0000000002000207 */ /* 0x000fe20005000000 */
[----:B------:R-:W-:Y:S01]  /*6b30*/  IMAD.MOV.U32 R70, RZ, RZ, 0x1 ;  /* 0x00000001ff467424 */ /* 0x000fe200078e00ff */
[----:B------:R-:W-:Y:S01]  /*6b40*/  SHF.L.U32 R3, R93, 0x1f, RZ ;  /* 0x0000001f5d037819 */ /* 0x000fe200000006ff */
[----:B------:R-:W-:Y:S01]  /*6b50*/  IMAD.MOV.U32 R68, RZ, RZ, RZ ;  /* 0x000000ffff447224 */ /* 0x000fe200078e00ff */
[----:B------:R-:W-:Y:S02]  /*6b60*/  @P1 LOP3.LUT R0, R0, 0x1, RZ, 0xc0, !PT ;  /* 0x0000000100001812 */ /* 0x000fe400078ec0ff */
[----:B------:R-:W-:Y:S02]  /*6b70*/  CS2R R78, SRZ ;  /* 0x00000000004e7805 */ /* 0x000fe4000001ff00 */
[----:B------:R-:W-:Y:S02]  /*6b80*/  PLOP3.LUT P2, PT, PT, PT, UP1, 0x80, 0x8 ;  /* 0x000000000008781c */ /* 0x000fe40003f4f018 */
[----:B------:R-:W-:Y:S02]  /*6b90*/  CS2R R76, SRZ ;  /* 0x00000000004c7805 */ /* 0x000fe4000001ff00 */
[----:B------:R-:W-:Y:S02]  /*6ba0*/  ISETP.NE.U32.OR P4, PT, R0, 0x1, !P1 ;  /* 0x000000010000780c */ /* 0x000fe40004f85470 */
[----:B------:R-:W-:Y:S02]  /*6bb0*/  CS2R R74, SRZ ;  /* 0x00000000004a7805 */ /* 0x000fe4000001ff00 */
[----:B------:R-:W-:Y:S02]  /*6bc0*/  LOP3.LUT P5, RZ, R97, 0x40, RZ, 0xc0, !PT ;  /* 0x0000004061ff7812 */ /* 0x000fe400078ac0ff */
[----:B------:R-:W-:Y:S02]  /*6bd0*/  CS2R R72, SRZ ;  /* 0x0000000000487805 */ /* 0x000fe4000001ff00 */
[----:B------:R-:W-:Y:S02]  /*6be0*/  P2R R105, PR, RZ, 0x10 ;  /* 0x00000010ff697803 */ /* 0x000fe40000000000 */
[----:B------:R-:W-:Y:S02]  /*6bf0*/  CS2R R66, SRZ ;  /* 0x0000000000427805 */ /* 0x000fe4000001ff00 */
[----:B------:R-:W-:Y:S02]  /*6c00*/  SEL R69, R69, 0xfffffff0, !P5 ;  /* 0xfffffff045457807 */ /* 0x000fe40006800000 */
[----:B------:R-:W-:Y:S02]  /*6c10*/  CS2R R64, SRZ ;  /* 0x0000000000407805 */ /* 0x000fe4000001ff00 */
[----:B------:R-:W-:Y:S02]  /*6c20*/  CS2R R62, SRZ ;  /* 0x00000000003e7805 */ /* 0x000fe4000001ff00 */
[----:B------:R-:W-:Y:S01]  /*6c30*/  CS2R R60, SRZ ;  /* 0x00000000003c7805 */ /* 0x000fe2000001ff00 */
[----:B------:R-:W-:Y:S01]  /*6c40*/  IMAD.IADD R103, R103, 0x1, R69 ;  /* 0x0000000167677824 */ /* 0x000fe200078e0245 */
[----:B------:R-:W-:Y:S04]  /*6c50*/  @P4 SHF.L.U32 R0, RZ, 0x1f, RZ ;  /* 0x0000001fff004819 */ /* 0x000fe800000006ff */
[----:B------:R1:W3:Y:S01]  /*6c60*/  @P4 SYNCS.PHASECHK.TRANS64.TRYWAIT P1, [UR51+0x60], R0 ;  /* 0x00006000ff0045a7 */ /* 0x0002e20008021133 */
[----:B------:R4:W2:Y:S01]  /*6c70*/  SYNCS.PHASECHK.TRANS64.TRYWAIT P0, [R58+URZ+0xd0], R3 ;  /* 0x0000d0033a0075a7 */ /* 0x0008a200080011ff */
[----:B-1----:R-:W-:Y:S02]  /*6c80*/  SEL R0, RZ, 0xffffffff, P3 ;  /* 0xffffffffff007807 */ /* 0x002fe40001800000 */
[----:B------:R-:W-:Y:S04]  /*6c90*/  LOP3.LUT P3, R101, R86, 0xff, RZ, 0xc0, !PT ;  /* 0x000000ff56657812 */ /* 0x000fe8000786c0ff */
[----:B------:R-:W-:Y:S04]  /*6ca0*/  @P2 SEL R0, R2, R0, !P3 ;  /* 0x0000000002002207 */ /* 0x000fe80005800000 */
[----:B------:R-:W-:Y:S04]  /*6cb0*/  LOP3.LUT R0, R0, 0x1, RZ, 0xc0, !PT ;  /* 0x0000000100007812 */ /* 0x000fe800078ec0ff */
[----:B------:R-:W-:Y:S02]  /*6cc0*/  ISETP.NE.U32.AND P2, PT, R0, 0x1, PT ;  /* 0x000000010000780c */ /* 0x000fe40003f45070 */
[----:B------:R-:W-:Y:S02]  /*6cd0*/  SHF.R.U32.HI R0, RZ, 0x15, R59 ;  /* 0x00000015ff007819 */ /* 0x000fe4000001163b */
[----:B------:R-:W-:Y:S02]  /*6ce0*/  P2R R71, PR, RZ, 0x4 ;  /* 0x00000004ff477803 */ /* 0x000fe40000000000 */
[----:B------:R-:W-:Y:S02]  /*6cf0*/  LOP3.LUT R2, R0, 0x3, RZ, 0xc0, !PT ;  /* 0x0000000300027812 */ /* 0x000fe400078ec0ff */
[----:B---3--:R-:W-:Y:S01]  /*6d00*/  @P4 SEL R70, RZ, 0x1, !P1 ;  /* 0x00000001ff464807 */ /* 0x008fe20004800000 */
[----:B--2-4-:R-:W-:Y:S06]  /*6d10*/  @!P4 BRA `(.L_x_106) ;  /* 0x000000000058c947 */ /* 0x014fec0003800000 */
[----:B------:R-:W-:Y:S01]  /*6d20*/  IMAD.MOV.U32 R79, RZ, RZ, RZ ;  /* 0x000000ffff4f7224 */ /* 0x000fe200078e00ff */
[----:B------:R-:W-:Y:S01]  /*6d30*/  ISETP.NE.AND P1, PT, R70, RZ, PT ;  /* 0x000000ff4600720c */ /* 0x000fe20003f25270 */
[----:B------:R-:W-:Y:S01]  /*6d40*/  BSSY B0, `(.L_x_107) ;  /* 0x000000c000007945 */ /* 0x000fe20003800000 */
[----:B------:R-:W-:Y:S02]  /*6d50*/  CS2R R62, SRZ ;  /* 0x00000000003e7805 */ /* 0x000fe4000001ff00 */
[----:B------:R-:W-:Y:S02]  /*6d60*/  CS2R R60, SRZ ;  /* 0x00000000003c7805 */ /* 0x000fe4000001ff00 */
[----:B------:R-:W-:Y:S02]  /*6d70*/  CS2R R66, SRZ ;  /* 0x0000000000427805 */ /* 0x000fe4000001ff00 */
[----:B------:R-:W-:Y:S02]  /*6d80*/  CS2R R64, SRZ ;  /* 0x0000000000407805 */ /* 0x000fe4000001ff00 */
[----:B------:R-:W-:Y:S02]  /*6d90*/  CS2R R74, SRZ ;  /* 0x00000000004a7805 */ /* 0x000fe4000001ff00 */
[----:B------:R-:W-:Y:S02]  /*6da0*/  CS2R R72, SRZ ;  /* 0x0000000000487805 */ /* 0x000fe4000001ff00 */
[----:B------:R-:W-:Y:S01]  /*6db0*/  CS2R R76, SRZ ;  /* 0x00000000004c7805 */ /* 0x000fe2000001ff00 */
[----:B------:R-:W-:Y:S06]  /*6dc0*/  @P1 BRA `(.L_x_108) ;  /* 0x00000000000c1947 */ /* 0x000fec0003800000 */
[----:B------:R-:W-:Y:S04]  /*6dd0*/  SHF.L.U32 R5, RZ, 0x1f, RZ ;  /* 0x0000001fff057819 */ /* 0x000fe800000006ff */
[----:B------:R-:W1:Y:S02]  /*6de0*/  SYNCS.PHASECHK.TRANS64.TRYWAIT P1, [UR51+0x60], R5 ;  /* 0x00006005ff0075a7 */ /* 0x000e640008021133 */
[----:B-1----:R-:W-:Y:S05]  /*6df0*/  @!P1 BRA `(.L_x_109) ;  /* 0x0000008000e49947 */ /* 0x002fea0003800000 */
.L_x_108:
[----:B------:R-:W-:Y:S05]  /*6e00*/  BSYNC B0 ;  /* 0x0000000000007941 */ /* 0x000fea0003800000 */
.L_x_107:
[----:B------:R-:W-:Y:S01]  /*6e10*/  ISETP.NE.AND P1, PT, R71, RZ, PT ;  /* 0x000000ff4700720c */ /* 0x000fe20003f25270 */
[----:B------:R-:W-:Y:S11]  /*6e20*/  HFMA2 R68, -RZ, RZ, 0, 5.9604644775390625e-08 ;  /* 0x00000001ff447431 */ /* 0x000ff600000001ff */
[----:B------:R-:W-:Y:S01]  /*6e30*/  @!UPT UIADD3 URZ, UPT, UPT, URZ, URZ, URZ ;  /* 0x000000fffffff290 */ /* 0x000fe2000fffe0ff */
[----:B------:R2:W3:Y:S04]  /*6e40*/  @P1 LDS.128 R60, [R104+UR51+0x200] ;  /* 0x00020033683c1984 */ /* 0x0004e80008000c00 */
[----:B------:R2:W4:Y:S04]  /*6e50*/  @P1 LDS.128 R64, [R103+0x200] ;  /* 0x0002000067401984 */ /* 0x0005280000000c00 */
[----:B------:R2:W1:Y:S04]  /*6e60*/  @P1 LDS.128 R72, [R104+UR51+0xa00] ;  /* 0x000a003368481984 */ /* 0x0004680008000c00 */
[----:B------:R2:W1:Y:S02]  /*6e70*/  @P1 LDS.128 R76, [R103+0xa00] ;  /* 0x000a0000674c1984 */ /* 0x0004640000000c00 */
.L_x_106:
[----:B------:R-:W-:Y:S05]  /*6e80*/  BSYNC B1 ;  /* 0x0000000000017941 */ /* 0x000fea0003800000 */
.L_x_105:
[----:B------:R-:W-:Y:S02]  /*6e90*/  ISETP.NE.AND P1, PT, R98, R2, PT ;  /* 0x000000026200720c */ /* 0x000fe40003f25270 */
[----:B------:R-:W-:Y:S01]  /*6ea0*/  MOV R39, RZ ;  /* 0x000000ff00277202 */ /* 0x000fe20000000f00 */
[----:B------:R-:W-:Y:S10]  /*6eb0*/  @P0 BRA `(.L_x_110) ;  /* 0x0000000000080947 */ /* 0x000ff40003800000 */
[----:B------:R-:W5:Y:S02]  /*6ec0*/  SYNCS.PHASECHK.TRANS64.TRYWAIT P0, [R58+URZ+0xd0], R3 ;  /* 0x0000d0033a0075a7 */ /* 0x000f6400080011ff */
[----:B-----5:R-:W-:Y:S05]  /*6ed0*/  @!P0 BRA `(.L_x_111) ;  /* 0x0000008000c48947 */ /* 0x020fea0003800000 */
.L_x_110:
[----:B------:R-:W-:Y:S01]  /*6ee0*/  IMAD.MOV.U32 R38, RZ, RZ, RZ ;  /* 0x000000ffff267224 */ /* 0x000fe200078e00ff */
[----:B------:R-:W-:Y:S02]  /*6ef0*/  CS2R R36, SRZ ;  /* 0x0000000000247805 */ /* 0x000fe4000001ff00 */
        /* <DEDUP_REMOVED lines=13> */
[----:B-1----:R-:W-:Y:S01]  /*6fd0*/  CS2R R4, SRZ ;  /* 0x0000000000047805 */ /* 0x002fe2000001ff00 */
[----:B------:R-:W-:Y:S06]  /*6fe0*/  @P1 BRA `(.L_x_112) ;  /* 0x0000000000bc1947 */ /* 0x000fec0003800000 */
[----:B------:R-:W-:Y:S11]  /*6ff0*/  LOP3.LUT P0, RZ, R0, 0x3, R99, 0x48, !PT ;  /* 0x0000000300ff7812 */ /* 0x000ff60007804863 */
[----:B------:R-:W-:Y:S02]  /*7000*/  @!UPT UIADD3 URZ, UPT, UPT, URZ, URZ, URZ ;  /* 0x000000fffffff290 */ /* 0x000fe4000fffe0ff */
[----:B------:R-:W-:Y:S05]  /*7010*/  @!P0 BRA `(.L_x_113) ;  /* 0x0000000000408947 */ /* 0x000fea0003800000 */
[----:B------:R-:W1:Y:S01]  /*7020*/  LDCU.64 UR8, c[0x4][0x70] ;  /* 0x01000e00ff0877ac */ /* 0x000e620008000a00 */
[----:B------:R-:W-:Y:S01]  /*7030*/  MOV R15, 0x0 ;  /* 0x00000000000f7802 */ /* 0x000fe20000000f00 */
[----:B------:R-:W-:Y:S02]  /*7040*/  HFMA2 R12, -RZ, RZ, 0, 5.9604644775390625e-08 ;  /* 0x00000001ff0c7431 */ /* 0x000fe400000001ff */
[----:B------:R-:W-:Y:S02]  /*7050*/  IMAD.MOV.U32 R8, RZ, RZ, 0x192 ;  /* 0x00000192ff087424 */ /* 0x000fe400078e00ff */
[----:B------:R-:W-:Y:S01]  /*7060*/  IMAD.MOV.U32 R13, RZ, RZ, RZ ;  /* 0x000000ffff0d7224 */ /* 0x000fe200078e00ff */
[----:B------:R-:W5:Y:S01]  /*7070*/  LDCU.64 UR6, c[0x4][0x78] ;  /* 0x01000f00ff0677ac */ /* 0x000f620008000a00 */
[----:B------:R-:W2:Y:S01]  /*7080*/  LDC.64 R14, c[0x4][R15] ;  /* 0x010000000f0e7b82 */ /* 0x000ea20000000a00 */
[----:B------:R-:W3:Y:S01]  /*7090*/  LDCU.64 UR4, c[0x4][0x10] ;  /* 0x01000200ff0477ac */ /* 0x000ee20008000a00 */
[----:B-1----:R-:W-:Y:S01]  /*70a0*/  MOV R5, UR9 ;  /* 0x0000000900057c02 */ /* 0x002fe20008000f00 */
[----:B------:R-:W-:Y:S01]  /*70b0*/  IMAD.U32 R4, RZ, RZ, UR8 ;  /* 0x00000008ff047e24 */ /* 0x000fe2000f8e00ff */
[----:B-----5:R-:W-:Y:S01]  /*70c0*/  MOV R7, UR7 ;  /* 0x0000000700077c02 */ /* 0x020fe20008000f00 */
[----:B------:R-:W-:Y:S01]  /*70d0*/  IMAD.U32 R6, RZ, RZ, UR6 ;  /* 0x00000006ff067e24 */ /* 0x000fe2000f8e00ff */
[----:B---3--:R-:W-:Y:S01]  /*70e0*/  MOV R11, UR5 ;  /* 0x00000005000b7c02 */ /* 0x008fe20008000f00 */
[----:B------:R-:W-:Y:S02]  /*70f0*/  IMAD.U32 R10, RZ, RZ, UR4 ;  /* 0x00000004ff0a7e24 */ /* 0x000fe4000f8e00ff */
[----:B------:R-:W-:Y:S07]  /*7100*/  LEPC R20, `(.L_x_113) ;  /* 0x000000001014794e */ /* 0x000fee0000000000 */
[----:B--2-4-:R-:W-:Y:S05]  /*7110*/  CALL.ABS.NOINC R14 ;  /* 0x000000000e007343 */ /* 0x014fea0003c00000 */
.L_x_113:
[----:B------:R-:W-:Y:S05]  /*7120*/  WARPSYNC.ALL ;  /* 0x0000000000007948 */ /* 0x000fea0003800000 */
[C---:B------:R-:W-:Y:S01]  /*7130*/  R2UR UR4, R59.reuse ;  /* 0x000000003b0472ca */ /* 0x040fe200000e0000 */
[----:B------:R-:W-:Y:S05]  /*7140*/  VIADD R0, R59, 0x40 ;  /* 0x000000403b007836 */ /* 0x000fea0000000000 */
[----:B------:R-:W-:Y:S04]  /*7150*/  SHF.R.U32.HI R0, RZ, 0x15, R0 ;  /* 0x00000015ff007819 */ /* 0x000fe80000011600 */
[----:B------:R-:W-:Y:S03]  /*7160*/  LOP3.LUT P0, RZ, R0, 0x3, R99, 0x48, !PT ;  /* 0x0000000300ff7812 */ /* 0x000fe60007804863 */
[----:B------:R-:W1:Y:S10]  /*7170*/  LDTM.x16 R24, tmem[UR4] ;  /* 0x00000004001879ee */ /* 0x000e740008240000 */
[----:B-1----:R-:W-:Y:S05]  /*7180*/  @!P0 BRA `(.L_x_114) ;  /* 0x0000000000408947 */ /* 0x002fea0003800000 */
        /* <DEDUP_REMOVED lines=16> */
.L_x_114:
[----:B------:R-:W-:Y:S05]  /*7290*/  WARPSYNC.ALL ;  /* 0x0000000000007948 */ /* 0x000fea0003800000 */
[----:B------:R-:W-:Y:S11]  /*72a0*/  R2UR UR4, R59 ;  /* 0x000000003b0472ca */ /* 0x000ff600000e0000 */
[----:B------:R-:W-:Y:S02]  /*72b0*/  @!UPT UIADD3 URZ, UPT, UPT, URZ, URZ, URZ ;  /* 0x000000fffffff290 */ /* 0x000fe4000fffe0ff */
[----:B------:R-:W1:Y:S02]  /*72c0*/  LDTM.x16 R4, tmem[UR4+0x40] ;  /* 0x00004004000479ee */ /* 0x000e640008240000 */
[----:B-1----:R-:W-:Y:S01]  /*72d0*/  NOP ;  /* 0x0000000000007918 */ /* 0x002fe20000000000 */
.L_x_112:
[----:B---3--:R-:W-:Y:S01]  /*72e0*/  SHF.L.U32 R20, R60, 0x10, RZ ;  /* 0x000000103c147819 */ /* 0x008fe200000006ff */
[----:B------:R-:W-:Y:S01]  /*72f0*/  FMUL R0, R52, R24 ;  /* 0x0000001834007220 */ /* 0x000fe20000400000 */
[----:B------:R-:W-:Y:S01]  /*7300*/  ISETP.NE.AND P0, PT, R98, R2, PT ;  /* 0x000000026200720c */ /* 0x000fe20003f05270 */
[----:B------:R-:W-:Y:S01]  /*7310*/  FMUL R2, R52, R25 ;  /* 0x0000001934027220 */ /* 0x000fe20000400000 */
[----:B------:R-:W-:Y:S01]  /*7320*/  LOP3.LUT R21, R60, 0xffff0000, RZ, 0xc0, !PT ;  /* 0xffff00003c157812 */ /* 0x000fe200078ec0ff */
[----:B------:R-:W-:Y:S01]  /*7330*/  FFMA R0, R53, R20, R0 ;  /* 0x0000001435007223 */ /* 0x000fe20000000000 */
[C---:B------:R-:W-:Y:S01]  /*7340*/  SHF.L.U32 R22, R61.reuse, 0x10, RZ ;  /* 0x000000103d167819 */ /* 0x040fe200000006ff */
[----:B------:R-:W-:Y:S01]  /*7350*/  FMUL R3, R52, R26 ;  /* 0x0000001a34037220 */ /* 0x000fe20000400000 */
[----:B------:R-:W-:Y:S01]  /*7360*/  LOP3.LUT R23, R61, 0xffff0000, RZ, 0xc0, !PT ;  /* 0xffff00003d177812 */ /* 0x000fe200078ec0ff */
[C---:B------:R-:W-:Y:S01]  /*7370*/  FFMA R2, R53.reuse, R21, R2 ;  /* 0x0000001535027223 */ /* 0x040fe20000000002 */
[----:B------:R-:W-:Y:S01]  /*7380*/  SHF.L.U32 R40, R62, 0x10, RZ ;  /* 0x000000103e287819 */ /* 0x000fe200000006ff */
[----:B------:R-:W-:Y:S01]  /*7390*/  FMUL R20, R52, R27 ;  /* 0x0000001b34147220 */ /* 0x000fe20000400000 */
[----:B------:R-:W-:Y:S01]  /*73a0*/  LOP3.LUT R41, R62, 0xffff0000, RZ, 0xc0, !PT ;  /* 0xffff00003e297812 */ /* 0x000fe200078ec0ff */
[----:B------:R-:W-:Y:S01]  /*73b0*/  FFMA R3, R53, R22, R3 ;  /* 0x0000001635037223 */ /* 0x000fe20000000003 */
[----:B------:R-:W-:Y:S01]  /*73c0*/  F2FP.BF16.F32.PACK_AB R108, R2, R0 ;  /* 0x00000000026c723e */ /* 0x000fe200000010ff */
[C---:B------:R-:W-:Y:S01]  /*73d0*/  FMUL R21, R52.reuse, R28 ;  /* 0x0000001c34157220 */ /* 0x040fe20000400000 */
[----:B------:R-:W-:Y:S01]  /*73e0*/  LOP3.LUT R42, R77, 0xffff0000, RZ, 0xc0, !PT ;  /* 0xffff00004d2a7812 */ /* 0x000fe200078ec0ff */
[----:B------:R-:W-:Y:S01]  /*73f0*/  FMUL R22, R52, R29 ;  /* 0x0000001d34167220 */ /* 0x000fe20000400000 */
[----:B------:R-:W-:Y:S01]  /*7400*/  SHF.L.U32 R54, R78, 0x10, RZ ;  /* 0x000000104e367819 */ /* 0x000fe200000006ff */
[----:B------:R-:W-:Y:S01]  /*7410*/  FFMA R20, R53, R23, R20 ;  /* 0x0000001735147223 */ /* 0x000fe20000000014 */
[----:B------:R-:W-:Y:S01]  /*7420*/  SHF.L.U32 R23, R63, 0x10, RZ ;  /* 0x000000103f177819 */ /* 0x000fe200000006ff */
[----:B------:R-:W-:Y:S01]  /*7430*/  FFMA R21, R53, R40, R21 ;  /* 0x0000002835157223 */ /* 0x000fe20000000015 */
[----:B------:R-:W-:Y:S01]  /*7440*/  LOP3.LUT R40, R63, 0xffff0000, RZ, 0xc0, !PT ;  /* 0xffff00003f287812 */ /* 0x000fe200078ec0ff */
[C---:B------:R-:W-:Y:S01]  /*7450*/  FFMA R22, R53.reuse, R41, R22 ;  /* 0x0000002935167223 */ /* 0x040fe20000000016 */
[----:B------:R-:W-:Y:S01]  /*7460*/  F2FP.BF16.F32.PACK_AB R109, R20, R3 ;  /* 0x00000003146d723e */ /* 0x000fe200000010ff */
[----:B------:R-:W-:Y:S01]  /*7470*/  FMUL R0, R52, R30 ;  /* 0x0000001e34007220 */ /* 0x000fe20000400000 */
[----:B----4-:R-:W-:Y:S01]  /*7480*/  LOP3.LUT R41, R66, 0xffff0000, RZ, 0xc0, !PT ;  /* 0xffff000042297812 */ /* 0x010fe200078ec0ff */
[----:B------:R-:W-:Y:S01]  /*7490*/  FMUL R2, R52, R31 ;  /* 0x0000001f34027220 */ /* 0x000fe20000400000 */
[----:B------:R-:W-:Y:S01]  /*74a0*/  F2FP.BF16.F32.PACK_AB R110, R22, R21 ;  /* 0x00000015166e723e */ /* 0x000fe200000010ff */
[C---:B------:R-:W-:Y:S01]  /*74b0*/  FFMA R0, R53.reuse, R23, R0 ;  /* 0x0000001735007223 */ /* 0x040fe20000000000 */
[C---:B------:R-:W-:Y:S01]  /*74c0*/  SHF.L.U32 R22, R64.reuse, 0x10, RZ ;  /* 0x0000001040167819 */ /* 0x040fe200000006ff */
[----:B------:R-:W-:Y:S01]  /*74d0*/  FFMA R2, R53, R40, R2 ;  /* 0x0000002835027223 */ /* 0x000fe20000000002 */
[----:B------:R-:W-:Y:S01]  /*74e0*/  LOP3.LUT R23, R64, 0xffff0000, RZ, 0xc0, !PT ;  /* 0xffff000040177812 */ /* 0x000fe200078ec0ff */
[C---:B------:R-:W-:Y:S01]  /*74f0*/  FMUL R3, R52.reuse, R32 ;  /* 0x0000002034037220 */ /* 0x040fe20000400000 */
[----:B------:R-:W-:Y:S01]  /*7500*/  SHF.L.U32 R40, R65, 0x10, RZ ;  /* 0x0000001041287819 */ /* 0x000fe200000006ff */
[----:B------:R-:W-:Y:S01]  /*7510*/  FMUL R20, R52, R33 ;  /* 0x0000002134147220 */ /* 0x000fe20000400000 */
[----:B------:R-:W-:Y:S01]  /*7520*/  F2FP.BF16.F32.PACK_AB R111, R2, R0 ;  /* 0x00000000026f723e */ /* 0x000fe200000010ff */
[----:B------:R-:W-:Y:S01]  /*7530*/  FMUL R21, R52, R34 ;  /* 0x0000002234157220 */ /* 0x000fe20000400000 */
[----:B------:R-:W-:Y:S01]  /*7540*/  LOP3.LUT R55, R78, 0xffff0000, RZ, 0xc0, !PT ;  /* 0xffff00004e377812 */ /* 0x000fe200078ec0ff */
[----:B------:R-:W-:Y:S01]  /*7550*/  FFMA R3, R53, R22, R3 ;  /* 0x0000001635037223 */ /* 0x000fe20000000003 */
[----:B------:R-:W-:Y:S01]  /*7560*/  SHF.L.U32 R56, R79, 0x10, RZ ;  /* 0x000000104f387819 */ /* 0x000fe200000006ff */
[----:B------:R-:W-:Y:S01]  /*7570*/  FFMA R20, R53, R23, R20 ;  /* 0x0000001735147223 */ /* 0x000fe20000000014 */
[----:B------:R-:W-:Y:S01]  /*7580*/  LOP3.LUT R23, R65, 0xffff0000, RZ, 0xc0, !PT ;  /* 0xffff000041177812 */ /* 0x000fe200078ec0ff */
[----:B------:R-:W-:Y:S01]  /*7590*/  FFMA R21, R53, R40, R21 ;  /* 0x0000002835157223 */ /* 0x000fe20000000015 */
[----:B------:R-:W-:Y:S01]  /*75a0*/  SHF.L.U32 R40, R66, 0x10, RZ ;  /* 0x0000001042287819 */ /* 0x000fe200000006ff */
[----:B------:R-:W-:Y:S01]  /*75b0*/  FMUL R0, R52, R35 ;  /* 0x0000002334007220 */ /* 0x000fe20000400000 */
[----:B------:R-:W-:Y:S01]  /*75c0*/  F2FP.BF16.F32.PACK_AB R112, R20, R3 ;  /* 0x000000031470723e */ /* 0x000fe200000010ff */
[C---:B------:R-:W-:Y:S01]  /*75d0*/  FMUL R2, R52.reuse, R36 ;  /* 0x0000002434027220 */ /* 0x040fe20000400000 */
[----:B------:R-:W-:Y:S01]  /*75e0*/  LOP3.LUT R57, R79, 0xffff0000, RZ, 0xc0, !PT ;  /* 0xffff00004f397812 */ /* 0x000fe200078ec0ff */
[----:B------:R-:W-:Y:S01]  /*75f0*/  FMUL R22, R52, R37 ;  /* 0x0000002534167220 */ /* 0x000fe20000400000 */
[----:B------:R-:W-:Y:S01]  /*7600*/  ISETP.NE.AND P1, PT, R98, RZ, PT ;  /* 0x000000ff6200720c */ /* 0x000fe20003f25270 */
[----:B------:R-:W-:Y:S01]  /*7610*/  FFMA R0, R53, R23, R0 ;  /* 0x0000001735007223 */ /* 0x000fe20000000000 */
[----:B------:R-:W-:Y:S01]  /*7620*/  SHF.L.U32 R23, R67, 0x10, RZ ;  /* 0x0000001043177819 */ /* 0x000fe200000006ff */
[----:B------:R-:W-:Y:S01]  /*7630*/  FFMA R2, R53, R40, R2 ;  /* 0x0000002835027223 */ /* 0x000fe20000000002 */
[----:B------:R-:W-:Y:S01]  /*7640*/  LOP3.LUT R40, R67, 0xffff0000, RZ, 0xc0, !PT ;  /* 0xffff000043287812 */ /* 0x000fe200078ec0ff */
[----:B------:R1:W-:Y:S01]  /*7650*/  @!P0 STS.128 [R104+UR51+0x200], R108 ;  /* 0x0002006c68008988 */ /* 0x0003e20008000c33 */
[----:B------:R-:W-:Y:S01]  /*7660*/  F2FP.BF16.F32.PACK_AB R113, R0, R21 ;  /* 0x000000150071723e */ /* 0x000fe200000010ff */
[C---:B------:R-:W-:Y:S01]  /*7670*/  FFMA R22, R53.reuse, R41, R22 ;  /* 0x0000002935167223 */ /* 0x040fe20000000016 */
[----:B------:R-:W-:Y:S01]  /*7680*/  LOP3.LUT R41, R74, 0xffff0000, RZ, 0xc0, !PT ;  /* 0xffff00004a297812 */ /* 0x000fe200078ec0ff */
[C---:B------:R-:W-:Y:S01]  /*7690*/  FMUL R3, R52.reuse, R38 ;  /* 0x0000002634037220 */ /* 0x040fe20000400000 */
[C---:B------:R-:W-:Y:S01]  /*76a0*/  FMUL R20, R52.reuse, R39 ;  /* 0x0000002734147220 */ /* 0x040fe20000400000 */
        /* <DEDUP_REMOVED lines=9> */
[C---:B------:R-:W-:Y:S01]  /*7740*/  FFMA R0, R53.reuse, R22, R0 ;  /* 0x0000001635007223 */ /* 0x040fe20000000000 */
[C---:B------:R-:W-:Y:S01]  /*7750*/  FFMA R2, R53.reuse, R23, R2 ;  /* 0x0000001735027223 */ /* 0x040fe20000000002 */
[----:B------:R-:W-:Y:S01]  /*7760*/  F2FP.BF16.F32.PACK_AB R115, R20, R3 ;  /* 0x000000031473723e */ /* 0x000fe200000010ff */
[----:B------:R-:W-:Y:S01]  /*7770*/  FFMA R21, R53, R40, R21 ;  /* 0x0000002835157223 */ /* 0x000fe20000000015 */
[----:B------:R-:W-:Y:S01]  /*7780*/  LOP3.LUT R23, R73, 0xffff0000, RZ, 0xc0, !PT ;  /* 0xffff000049177812 */ /* 0x000fe200078ec0ff */
[----:B------:R-:W-:Y:S01]  /*7790*/  FMUL R3, R52, R7 ;  /* 0x0000000734037220 */ /* 0x000fe20000400000 */
[----:B------:R-:W-:Y:S01]  /*77a0*/  SHF.L.U32 R40, R74, 0x10, RZ ;  /* 0x000000104a287819 */ /* 0x000fe200000006ff */
[----:B------:R1:W-:Y:S01]  /*77b0*/  @!P0 STS.128 [R103+0x200], R112 ;  /* 0x0002007067008388 */ /* 0x0003e20000000c00 */
[C---:B------:R-:W-:Y:S01]  /*77c0*/  FMUL R20, R52.reuse, R8 ;  /* 0x0000000834147220 */ /* 0x040fe20000400000 */
[----:B------:R-:W-:Y:S01]  /*77d0*/  FMUL R22, R52, R9 ;  /* 0x0000000934167220 */ /* 0x000fe20000400000 */
[C---:B------:R-:W-:Y:S01]  /*77e0*/  FFMA R3, R53.reuse, R23, R3 ;  /* 0x0000001735037223 */ /* 0x040fe20000000003 */
[----:B------:R-:W-:Y:S01]  /*77f0*/  F2FP.BF16.F32.PACK_AB R116, R2, R0 ;  /* 0x000000000274723e */ /* 0x000fe200000010ff */
[----:B------:R-:W-:Y:S01]  /*7800*/  FFMA R20, R53, R40, R20 ;  /* 0x0000002835147223 */ /* 0x000fe20000000014 */
[C---:B------:R-:W-:Y:S01]  /*7810*/  SHF.L.U32 R23, R75.reuse, 0x10, RZ ;  /* 0x000000104b177819 */ /* 0x040fe200000006ff */
[C---:B------:R-:W-:Y:S01]  /*7820*/  FMUL R0, R52.reuse, R10 ;  /* 0x0000000a34007220 */ /* 0x040fe20000400000 */
[----:B------:R-:W-:Y:S01]  /*7830*/  LOP3.LUT R40, R75, 0xffff0000, RZ, 0xc0, !PT ;  /* 0xffff00004b287812 */ /* 0x000fe200078ec0ff */
[C---:B------:R-:W-:Y:S01]  /*7840*/  FFMA R22, R53.reuse, R41, R22 ;  /* 0x0000002935167223 */ /* 0x040fe20000000016 */
[C---:B------:R-:W-:Y:S01]  /*7850*/  FMUL R2, R52.reuse, R11 ;  /* 0x0000000b34027220 */ /* 0x040fe20000400000 */
[----:B------:R-:W-:Y:S01]  /*7860*/  FFMA R0, R53, R23, R0 ;  /* 0x0000001735007223 */ /* 0x000fe20000000000 */
[----:B------:R-:W-:Y:S01]  /*7870*/  F2FP.BF16.F32.PACK_AB R117, R3, R21 ;  /* 0x000000150375723e */ /* 0x000fe200000010ff */
[----:B------:R-:W-:Y:S01]  /*7880*/  FMUL R3, R52, R12 ;  /* 0x0000000c34037220 */ /* 0x000fe20000400000 */
[----:B------:R-:W-:Y:S01]  /*7890*/  FFMA R2, R53, R40, R2 ;  /* 0x0000002835027223 */ /* 0x000fe20000000002 */
[----:B------:R-:W-:Y:S01]  /*78a0*/  SHF.L.U32 R23, R76, 0x10, RZ ;  /* 0x000000104c177819 */ /* 0x000fe200000006ff */
[----:B------:R-:W-:Y:S01]  /*78b0*/  FMUL R21, R52, R14 ;  /* 0x0000000e34157220 */ /* 0x000fe20000400000 */
[----:B------:R-:W-:Y:S01]  /*78c0*/  F2FP.BF16.F32.PACK_AB R118, R22, R20 ;  /* 0x000000141676723e */ /* 0x000fe200000010ff */
[----:B------:R-:W-:Y:S01]  /*78d0*/  FMUL R20, R52, R13 ;  /* 0x0000000d34147220 */ /* 0x000fe20000400000 */
[----:B------:R-:W-:Y:S01]  /*78e0*/  LOP3.LUT R40, R76, 0xffff0000, RZ, 0xc0, !PT ;  /* 0xffff00004c287812 */ /* 0x000fe200078ec0ff */
[C---:B------:R-:W-:Y:S01]  /*78f0*/  FMUL R22, R52.reuse, R15 ;  /* 0x0000000f34167220 */ /* 0x040fe20000400000 */
[----:B------:R-:W-:Y:S01]  /*7900*/  SHF.L.U32 R41, R77, 0x10, RZ ;  /* 0x000000104d297819 */ /* 0x000fe200000006ff */
[C---:B------:R-:W-:Y:S01]  /*7910*/  FFMA R3, R53.reuse, R23, R3 ;  /* 0x0000001735037223 */ /* 0x040fe20000000003 */
[C---:B------:R-:W-:Y:S01]  /*7920*/  FMUL R23, R52.reuse, R16 ;  /* 0x0000001034177220 */ /* 0x040fe20000400000 */
[C---:B------:R-:W-:Y:S01]  /*7930*/  FFMA R20, R53.reuse, R40, R20 ;  /* 0x0000002835147223 */ /* 0x040fe20000000014 */
[C---:B------:R-:W-:Y:S01]  /*7940*/  FMUL R40, R52.reuse, R17 ;  /* 0x0000001134287220 */ /* 0x040fe20000400000 */
[C---:B------:R-:W-:Y:S01]  /*7950*/  FFMA R21, R53.reuse, R41, R21 ;  /* 0x0000002935157223 */ /* 0x040fe20000000015 */
[C---:B------:R-:W-:Y:S01]  /*7960*/  FFMA R22, R53.reuse, R42, R22 ;  /* 0x0000002a35167223 */ /* 0x040fe20000000016 */
[C---:B------:R-:W-:Y:S01]  /*7970*/  FMUL R41, R52.reuse, R18 ;  /* 0x0000001234297220 */ /* 0x040fe20000400000 */
[----:B------:R-:W-:Y:S01]  /*7980*/  FMUL R42, R52, R19 ;  /* 0x00000013342a7220 */ /* 0x000fe20000400000 */
[----:B------:R-:W-:Y:S01]  /*7990*/  F2FP.BF16.F32.PACK_AB R119, R2, R0 ;  /* 0x000000000277723e */ /* 0x000fe200000010ff */
[C---:B------:R-:W-:Y:S01]  /*79a0*/  FFMA R23, R53.reuse, R54, R23 ;  /* 0x0000003635177223 */ /* 0x040fe20000000017 */
[C---:B------:R-:W-:Y:S01]  /*79b0*/  FFMA R40, R53.reuse, R55, R40 ;  /* 0x0000003735287223 */ /* 0x040fe20000000028 */
[C---:B------:R-:W-:Y:S01]  /*79c0*/  FFMA R41, R53.reuse, R56, R41 ;  /* 0x0000003835297223 */ /* 0x040fe20000000029 */
[----:B------:R-:W-:Y:S01]  /*79d0*/  FFMA R42, R53, R57, R42 ;  /* 0x00000039352a7223 */ /* 0x000fe2000000002a */
[----:B------:R1:W-:Y:S01]  /*79e0*/  @!P0 STS.128 [R104+UR51+0xa00], R116 ;  /* 0x000a007468008988 */ /* 0x0003e20008000c33 */
[----:B------:R-:W-:Y:S02]  /*79f0*/  F2FP.BF16.F32.PACK_AB R21, R22, R21 ;  /* 0x000000151615723e */ /* 0x000fe400000010ff */
[----:B------:R-:W-:Y:S02]  /*7a00*/  F2FP.BF16.F32.PACK_AB R22, R40, R23 ;  /* 0x000000172816723e */ /* 0x000fe400000010ff */
[----:B------:R-:W-:Y:S02]  /*7a10*/  F2FP.BF16.F32.PACK_AB R20, R20, R3 ;  /* 0x000000031414723e */ /* 0x000fe400000010ff */
[----:B------:R-:W-:Y:S05]  /*7a20*/  F2FP.BF16.F32.PACK_AB R23, R42, R41 ;  /* 0x000000292a17723e */ /* 0x000fea00000010ff */
[----:B------:R1:W-:Y:S01]  /*7a30*/  @!P0 STS.128 [R103+0xa00], R20 ;  /* 0x000a001467008388 */ /* 0x0003e20000000c00 */
[----:B------:R-:W-:Y:S01]  /*7a40*/  @!PT LDS RZ, [RZ] ;  /* 0x00000000fffff984 */ /* 0x000fe20000000800 */
[----:B------:R-:W-:Y:S01]  /*7a50*/  @!PT LDS RZ, [RZ] ;  /* 0x00000000fffff984 */ /* 0x000fe20000000800 */
[----:B------:R-:W-:Y:S01]  /*7a60*/  @!PT LDS RZ, [RZ] ;  /* 0x00000000fffff984 */ /* 0x000fe20000000800 */
[----:B------:R-:W-:Y:S01]  /*7a70*/  @!PT LDS RZ, [RZ] ;  /* 0x00000000fffff984 */ /* 0x000fe20000000800 */
[----:B------:R3:W-:Y:S07]  /*7a80*/  MEMBAR.ALL.CTA ;  /* 0x0000000000007992 */ /* 0x0007ee0000008000 */
[----:B---3--:R-:W3:Y:S01]  /*7a90*/  FENCE.VIEW.ASYNC.S ;  /* 0x00000000000073c6 */ /* 0x008ee20000000000 */
[----:B------:R-:W-:Y:S05]  /*7aa0*/  WARPSYNC.ALL ;  /* 0x0000000000007948 */ /* 0x000fea0003800000 */
[----:B------:R-:W-:Y:S01]  /*7ab0*/  BSSY.RECONVERGENT B0, `(.L_x_115) ;  /* 0x0000011000007945 */ /* 0x000fe20003800200 */
[----:B---3--:R-:W-:Y:S06]  /*7ac0*/  BAR.SYNC.DEFER_BLOCKING 0x1, 0x80 ;  /* 0x0042000000007b1d */ /* 0x008fec0000010000 */
[----:B------:R-:W-:Y:S05]  /*7ad0*/  @P1 BRA `(.L_x_116) ;  /* 0x0000000000381947 */ /* 0x000fea0003800000 */
[----:B------:R-:W-:Y:S02]  /*7ae0*/  UIADD3 UR4, UPT, UPT, UR51, 0x200, URZ ;  /* 0x0000020033047890 */ /* 0x000fe4000fffe0ff */
[----:B------:R-:W-:Y:S01]  /*7af0*/  UIADD3 UR8, UP0, UPT, UR58, 0xa80, URZ ;  /* 0x00000a803a087890 */ /* 0x000fe2000ff1e0ff */
[----:B------:R-:W-:Y:S01]  /*7b00*/  UMOV UR43, UR36 ;  /* 0x00000024002b7c82 */ /* 0x000fe20008000000 */
[----:B------:R-:W-:Y:S02]  /*7b10*/  UIADD3 UR5, UPT, UPT, UR41, 0x40, URZ ;  /* 0x0000004029057890 */ /* 0x000fe4000fffe0ff */
[----:B------:R-:W-:Y:S01]  /*7b20*/  MOV R88, UR4 ;  /* 0x0000000400587c02 */ /* 0x000fe20008000f00 */
[----:B------:R-:W-:Y:S02]  /*7b30*/  UIADD3.X UR9, UPT, UPT, URZ, UR59, URZ, UP0, !UPT ;  /* 0x0000003bff097290 */ /* 0x000fe400087fe4ff */
[----:B------:R-:W-:Y:S01]  /*7b40*/  UIADD3 UR4, UPT, UPT, UR51, 0xa00, URZ ;  /* 0x00000a0033047890 */ /* 0x000fe2000fffe0ff */
[----:B------:R-:W-:Y:S01]  /*7b50*/  R2UR UR40, R88 ;  /* 0x00000000582872ca */ /* 0x000fe200000e0000 */
[----:B------:R-:W-:Y:S01]  /*7b60*/  UMOV UR6, UR42 ;  /* 0x0000002a00067c82 */ /* 0x000fe20008000000 */
[----:B------:R-:W-:Y:S11]  /*7b70*/  UMOV UR7, UR36 ;  /* 0x0000002400077c82 */ /* 0x000ff60008000000 */
[----:B------:R3:W-:Y:S01]  /*7b80*/  UTMASTG.3D [UR40], [UR8] ;  /* 0x00000028080073b5 */ /* 0x0007e20008010000 */
[----:B------:R3:W-:Y:S01]  /*7b90*/  UTMASTG.3D [UR4], [UR8] ;  /* 0x00000004080073b5 */ /* 0x0007e20008010000 */
[----:B------:R0:W-:Y:S01]  /*7ba0*/  UTMACMDFLUSH ;  /* 0x00000000000079b7 */ /* 0x0001e20000000000 */
[----:B---3--:R-:W-:Y:S04]  /*7bb0*/  DEPBAR.LE SB0, 0x1 ;  /* 0x000080400000791a */ /* 0x008fe80000000000 */
.L_x_116:
[----:B------:R-:W-:Y:S05]  /*7bc0*/  BSYNC.RECONVERGENT B0 ;  /* 0x0000000000007941 */ /* 0x000fea0003800200 */
.L_x_115:
[----:B------:R-:W-:Y:S01]  /*7bd0*/  BAR.SYNC.DEFER_BLOCKING 0x1, 0x80 ;  /* 0x0042000000007b1d */ /* 0x000fe20000010000 */
[----:B------:R-:W-:Y:S01]  /*7be0*/  ISETP.NE.AND P1, PT, R105, RZ, PT ;  /* 0x000000ff6900720c */ /* 0x000fe20003f25270 */
[----:B------:R-:W-:Y:S01]  /*7bf0*/  UISETP.NE.AND UP0, UPT, UR56, URZ, UPT ;  /* 0x000000ff3800728c */ /* 0x000fe2000bf05270 */
[----:B------:R-:W-:Y:S11]  /*7c00*/  LEA R2, R68, UR51, 0x3 ;  /* 0x0000003344027c11 */ /* 0x000ff6000f8e18ff */
[----:B------:R-:W-:Y:S01]  /*7c10*/  @P1 SHF.L.U32 R3, RZ, 0x1f, RZ ;  /* 0x0000001fff031819 */ /* 0x000fe200000006ff */
[----:B------:R-:W-:Y:S06]  /*7c20*/  BRA.U !UP0, `(.L_x_117) ;  /* 0x0000000108247547 */ /* 0x000fec000b800000 */
[----:B-1----:R-:W-:Y:S01]  /*7c30*/  IMAD.U32 R20, RZ, RZ, UR57 ;  /* 0x00000039ff147e24 */ /* 0x002fe2000f8e00ff */
[----:B------:R-:W-:Y:S01]  /*7c40*/  MOV R0, UR37 ;  /* 0x0000002500007c02 */ /* 0x000fe20008000f00 */
[----:B------:R-:W-:Y:S03]  /*7c50*/  UIADD3 UR57, UPT, UPT, UR57, 0x1, URZ ;  /* 0x0000000139397890 */ /* 0x000fe6000fffe0ff */
[----:B------:R-:W-:Y:S01]  /*7c60*/  @P1 LEA R20, R20, UR51, 0x3 ;  /* 0x0000003314141c11 */ /* 0x000fe2000f8e18ff */
[----:B------:R-:W-:Y:S04]  /*7c70*/  UISETP.NE.AND UP0, UPT, UR57, 0x4, UPT ;  /* 0x000000043900788c */ /* 0x000fe8000bf05270 */
[----:B------:R-:W-:Y:S01]  /*7c80*/  @P1 VIADD R20, R20, 0x80 ;  /* 0x0000008014141836 */ /* 0x000fe20000000000 */
[----:B------:R-:W-:Y:S04]  /*7c90*/  USEL UR57, UR57, URZ, UP0 ;  /* 0x000000ff39397287 */ /* 0x000fe80008000000 */
[----:B------:R-:W-:Y:S04]  /*7ca0*/  @P1 PRMT R0, R0, 0x654, R20 ;  /* 0x0000065400001816 */ /* 0x000fe80000000014 */
[----:B------:R3:W-:Y:S04]  /*7cb0*/  @P1 SYNCS.ARRIVE.TRANS64.RED.A1T0 RZ, [R0+URZ], RZ ;  /* 0x000000ff00ff19a7 */ /* 0x0007e800081004ff */
.L_x_117:
[----:B------:R-:W4:Y:S01]  /*7cc0*/  @P1 SYNCS.PHASECHK.TRANS64.TRYWAIT P0, [R2+URZ+0x60], R3 ;  /* 0x00006003020015a7 */ /* 0x000f2200080011ff */
[----:B------:R-:W-:Y:S01]  /*7cd0*/  BSSY B1, `(.L_x_118) ;  /* 0x0000014000017945 */ /* 0x000fe20003800000 */
[----:B----4-:R-:W-:Y:S03]  /*7ce0*/  @P1 SEL R70, RZ, 0x1, !P0 ;  /* 0x00000001ff461807 */ /* 0x010fe60004000000 */
[----:B------:R-:W-:Y:S05]  /*7cf0*/  @!P1 BRA `(.L_x_119) ;  /* 0x0000000000449947 */ /* 0x000fea0003800000 */
[----:B------:R-:W-:Y:S01]  /*7d00*/  ISETP.NE.AND P1, PT, R71, RZ, PT ;  /* 0x000000ff4700720c */ /* 0x000fe20003f25270 */
[----:B------:R-:W-:Y:S01]  /*7d10*/  BSSY B0, `(.L_x_120) ;  /* 0x0000009000007945 */ /* 0x000fe20003800000 */
[----:B------:R-:W-:Y:S11]  /*7d20*/  ISETP.NE.AND P0, PT, R70, RZ, PT ;  /* 0x000000ff4600720c */ /* 0x000ff60003f05270 */
[----:B-1----:R-:W-:Y:S05]  /*7d30*/  @P1 IMAD R20, R68, 0x1000, R104 ;  /* 0x0000100044141824 */ /* 0x002fea00078e0268 */
[----:B------:R-:W-:Y:S05]  /*7d40*/  @P1 IADD3 R3, PT, PT, R20, UR51, RZ ;  /* 0x0000003314031c10 */ /* 0x000fea000fffe0ff */
[----:B------:R-:W-:Y:S01]  /*7d50*/  @P1 IMAD.IADD R3, R69, 0x1, R3 ;  /* 0x0000000145031824 */ /* 0x000fe200078e0203 */
[----:B------:R-:W-:Y:S06]  /*7d60*/  @P0 BRA `(.L_x_121) ;  /* 0x00000000000c0947 */ /* 0x000fec0003800000 */
[----:B---3--:R-:W-:Y:S04]  /*7d70*/  SHF.L.U32 R0, RZ, 0x1f, RZ ;  /* 0x0000001fff007819 */ /* 0x008fe800000006ff */
[----:B------:R-:W1:Y:S02]  /*7d80*/  SYNCS.PHASECHK.TRANS64.TRYWAIT P0, [R2+URZ+0x60], R0 ;  /* 0x00006000020075a7 */ /* 0x000e6400080011ff */
[----:B-1----:R-:W-:Y:S05]  /*7d90*/  @!P0 BRA `(.L_x_122) ;  /* 0x0000007400288947 */ /* 0x002fea0003800000 */
.L_x_121:
[----:B------:R-:W-:Y:S05]  /*7da0*/  BSYNC B0 ;  /* 0x0000000000007941 */ /* 0x000fea0003800000 */
.L_x_120:
[----:B------:R-:W-:Y:S02]  /*7db0*/  ISETP.NE.AND P0, PT, R71, RZ, PT ;  /* 0x000000ff4700720c */ /* 0x000fe40003f05270 */
[----:B------:R-:W-:Y:S11]  /*7dc0*/  IADD3 R68, PT, PT, R68, 0x1, RZ ;  /* 0x0000000144447810 */ /* 0x000ff60007ffe0ff */
[----:B------:R4:W1:Y:S04]  /*7dd0*/  @P0 LDS.128 R60, [R20+UR51+0x200] ;  /* 0x00020033143c0984 */ /* 0x0008680008000c00 */
[----:B------:R4:W1:Y:S04]  /*7de0*/  @P0 LDS.128 R72, [R20+UR51+0xa00] ;  /* 0x000a003314480984 */ /* 0x0008680008000c00 */
[----:B------:R4:W1:Y:S04]  /*7df0*/  @P0 LDS.128 R64, [R3+0x200] ;  /* 0x0002000003400984 */ /* 0x0008680000000c00 */
[----:B------:R4:W1:Y:S02]  /*7e00*/  @P0 LDS.128 R76, [R3+0xa00] ;  /* 0x000a0000034c0984 */ /* 0x0008640000000c00 */
.L_x_119:
[----:B------:R-:W-:Y:S05]  /*7e10*/  BSYNC B1 ;  /* 0x0000000000017941 */ /* 0x000fea0003800000 */
.L_x_118:
[----:B----4-:R-:W-:Y:S05]  /*7e20*/  VIADD R3, R59, 0x400000 ;  /* 0x004000003b037836 */ /* 0x010fea0000000000 */
[----:B-1-3--:R-:W-:Y:S04]  /*7e30*/  SHF.R.U32.HI R0, RZ, 0x15, R3 ;  /* 0x00000015ff007819 */ /* 0x00afe80000011603 */
[----:B------:R-:W-:Y:S04]  /*7e40*/  LOP3.LUT R22, R0, 0x3, RZ, 0xc0, !PT ;  /* 0x0000000300167812 */ /* 0x000fe800078ec0ff */
[----:B------:R-:W-:Y:S11]  /*7e50*/  ISETP.NE.AND P0, PT, R98, R22, PT ;  /* 0x000000166200720c */ /* 0x000ff60003f05270 */
[----:B------:R-:W-:Y:S02]  /*7e60*/  @!UPT UIADD3 URZ, UPT, UPT, URZ, URZ, URZ ;  /* 0x000000fffffff290 */ /* 0x000fe4000fffe0ff */
[----:B------:R-:W-:Y:S05]  /*7e70*/  @P0 BRA `(.L_x_123) ;  /* 0x0000000000bc0947 */ /* 0x000fea0003800000 */
[----:B------:R-:W-:Y:S02]  /*7e80*/  LOP3.LUT P0, RZ, R0, 0x3, R99, 0x48, !PT ;  /* 0x0000000300ff7812 */ /* 0x000fe40007804863 */
[----:B------:R-:W-:Y:S11]  /*7e90*/  MOV R2, R3 ;  /* 0x0000000300027202 */ /* 0x000ff60000000f00 */
[----:B------:R-:W-:Y:S05]  /*7ea0*/  @!P0 BRA `(.L_x_124) ;  /* 0x0000000000408947 */ /* 0x000fea0003800000 */
[----:B------:R-:W1:Y:S01]  /*7eb0*/  LDCU.64 UR8, c[0x4][0x70] ;  /* 0x01000e00ff0877ac */ /* 0x000e620008000a00 */
[----:B------:R-:W-:Y:S01]  /*7ec0*/  MOV R15, 0x0 ;  /* 0x00000000000f7802 */ /* 0x000fe20000000f00 */
[----:B------:R-:W-:Y:S02]  /*7ed0*/  HFMA2 R12, -RZ, RZ, 0, 5.9604644775390625e-08 ;  /* 0x00000001ff0c7431 */ /* 0x000fe400000001ff */
[----:B------:R-:W-:Y:S02]  /*7ee0*/  IMAD.MOV.U32 R8, RZ, RZ, 0x192 ;  /* 0x00000192ff087424 */ /* 0x000fe400078e00ff */
[----:B------:R-:W-:Y:S01]  /*7ef0*/  IMAD.MOV.U32 R13, RZ, RZ, RZ ;  /* 0x000000ffff0d7224 */ /* 0x000fe200078e00ff */
[----:B------:R-:W3:Y:S01]  /*7f00*/  LDCU.64 UR6, c[0x4][0x78] ;  /* 0x01000f00ff0677ac */ /* 0x000ee20008000a00 */
[----:B------:R-:W4:Y:S01]  /*7f10*/  LDC.64 R14, c[0x4][R15] ;  /* 0x010000000f0e7b82 */ /* 0x000f220000000a00 */
[----:B------:R-:W5:Y:S01]  /*7f20*/  LDCU.64 UR4, c[0x4][0x10] ;  /* 0x01000200ff0477ac */ /* 0x000f620008000a00 */
[----:B-1----:R-:W-:Y:S01]  /*7f30*/  MOV R5, UR9 ;  /* 0x0000000900057c02 */ /* 0x002fe20008000f00 */
[----:B------:R-:W-:Y:S01]  /*7f40*/  IMAD.U32 R4, RZ, RZ, UR8 ;  /* 0x00000008ff047e24 */ /* 0x000fe2000f8e00ff */
[----:B---3--:R-:W-:Y:S01]  /*7f50*/  MOV R7, UR7 ;  /* 0x0000000700077c02 */ /* 0x008fe20008000f00 */
[----:B------:R-:W-:Y:S01]  /*7f60*/  IMAD.U32 R6, RZ, RZ, UR6 ;  /* 0x00000006ff067e24 */ /* 0x000fe2000f8e00ff */
[----:B-----5:R-:W-:Y:S01]  /*7f70*/  MOV R11, UR5 ;  /* 0x00000005000b7c02 */ /* 0x020fe20008000f00 */
[----:B------:R-:W-:Y:S02]  /*7f80*/  IMAD.U32 R10, RZ, RZ, UR4 ;  /* 0x00000004ff0a7e24 */ /* 0x000fe4000f8e00ff */
[----:B------:R-:W-:Y:S07]  /*7f90*/  LEPC R20, `(.L_x_124) ;  /* 0x000000001014794e */ /* 0x000fee0000000000 */
[----:B--2-4-:R-:W-:Y:S05]  /*7fa0*/  CALL.ABS.NOINC R14 ;  /* 0x000000000e007343 */ /* 0x014fea0003c00000 */
.L_x_124:
        /* <DEDUP_REMOVED lines=23> */
.L_x_125:
[----:B------:R-:W-:Y:S05]  /*8120*/  WARPSYNC.ALL ;  /* 0x0000000000007948 */ /* 0x000fea0003800000 */
[----:B------:R-:W-:Y:S11]  /*8130*/  R2UR UR4, R2 ;  /* 0x00000000020472ca */ /* 0x000ff600000e0000 */
[----:B------:R-:W-:Y:S02]  /*8140*/  @!UPT UIADD3 URZ, UPT, UPT, URZ, URZ, URZ ;  /* 0x000000fffffff290 */ /* 0x000fe4000fffe0ff */
[----:B------:R-:W1:Y:S02]  /*8150*/  LDTM.x16 R4, tmem[UR4+0x40] ;  /* 0x00004004000479ee */ /* 0x000e640008240000 */
[----:B-1----:R-:W-:Y:S01]  /*8160*/  NOP ;  /* 0x0000000000007918 */ /* 0x002fe20000000000 */
.L_x_123:
[----:B------:R-:W-:Y:S01]  /*8170*/  ISETP.NE.AND P2, PT, R105, RZ, PT ;  /* 0x000000ff6900720c */ /* 0x000fe20003f45270 */
[----:B------:R-:W-:Y:S01]  /*8180*/  FMUL R0, R52, R24 ;  /* 0x0000001834007220 */ /* 0x000fe20000400000 */
[----:B------:R-:W-:Y:S01]  /*8190*/  SHF.L.U32 R3, R60, 0x10, RZ ;  /* 0x000000103c037819 */ /* 0x000fe200000006ff */
[----:B------:R-:W-:Y:S01]  /*81a0*/  FMUL R2, R52, R25 ;  /* 0x0000001934027220 */ /* 0x000fe20000400000 */
[----:B------:R-:W-:Y:S02]  /*81b0*/  LOP3.LUT R20, R60, 0xffff0000, RZ, 0xc0, !PT ;  /* 0xffff00003c147812 */ /* 0x000fe400078ec0ff */
[----:B------:R-:W-:Y:S01]  /*81c0*/  SHF.L.U32 R21, R61, 0x10, RZ ;  /* 0x000000103d157819 */ /* 0x000fe200000006ff */
[C---:B------:R-:W-:Y:S01]  /*81d0*/  FFMA R0, R53.reuse, R3, R0 ;  /* 0x0000000335007223 */ /* 0x040fe20000000000 */
[----:B------:R-:W-:Y:S01]  /*81e0*/  ISETP.NE.AND P1, PT, R98, R22, PT ;  /* 0x000000166200720c */ /* 0x000fe20003f25270 */
[C---:B------:R-:W-:Y:S01]  /*81f0*/  FFMA R2, R53.reuse, R20, R2 ;  /* 0x0000001435027223 */ /* 0x040fe20000000002 */
[----:B------:R-:W-:Y:S01]  /*8200*/  MOV R20, UR57 ;  /* 0x0000003900147c02 */ /* 0x000fe20008000f00 */
[----:B------:R-:W-:Y:S01]  /*8210*/  FMUL R3, R52, R26 ;  /* 0x0000001a34037220 */ /* 0x000fe20000400000 */
[----:B------:R-:W-:Y:S02]  /*8220*/  SHF.L.U32 R22, R62, 0x10, RZ ;  /* 0x000000103e167819 */ /* 0x000fe400000006ff */
[----:B------:R-:W-:Y:S01]  /*8230*/  @P2 LEA R20, R20, UR51, 0x3 ;  /* 0x0000003314142c11 */ /* 0x000fe2000f8e18ff */
[----:B------:R-:W-:Y:S01]  /*8240*/  FFMA R3, R53, R21, R3 ;  /* 0x0000001535037223 */ /* 0x000fe20000000003 */
[----:B------:R-:W-:Y:S01]  /*8250*/  F2FP.BF16.F32.PACK_AB R108, R2, R0 ;  /* 0x00000000026c723e */ /* 0x000fe200000010ff */
[C---:B------:R-:W-:Y:S01]  /*8260*/  FMUL R0, R52.reuse, R27 ;  /* 0x0000001b34007220 */ /* 0x040fe20000400000 */
[----:B------:R-:W-:Y:S01]  /*8270*/  LOP3.LUT R21, R61, 0xffff0000, RZ, 0xc0, !PT ;  /* 0xffff00003d157812 */ /* 0x000fe200078ec0ff */
[----:B------:R-:W-:Y:S01]  /*8280*/  FMUL R2, R52, R28 ;  /* 0x0000001c34027220 */ /* 0x000fe20000400000 */
[----:B------:R-:W-:Y:S01]  /*8290*/  @P2 IADD3 R40, PT, PT, R20, 0x80, RZ ;  /* 0x0000008014282810 */ /* 0x000fe20007ffe0ff */
[----:B------:R-:W-:Y:S01]  /*82a0*/  FMUL R20, R52, R29 ;  /* 0x0000001d34147220 */ /* 0x000fe20000400000 */
[----:B------:R-:W-:Y:S01]  /*82b0*/  LOP3.LUT R23, R62, 0xffff0000, RZ, 0xc0, !PT ;  /* 0xffff00003e177812 */ /* 0x000fe200078ec0ff */
[C---:B------:R-:W-:Y:S01]  /*82c0*/  FFMA R0, R53.reuse, R21, R0 ;  /* 0x0000001535007223 */ /* 0x040fe20000000000 */
[----:B------:R-:W-:Y:S01]  /*82d0*/  MOV R106, UR37 ;  /* 0x00000025006a7c02 */ /* 0x000fe20008000f00 */
[C---:B------:R-:W-:Y:S01]  /*82e0*/  FFMA R2, R53.reuse, R22, R2 ;  /* 0x0000001635027223 */ /* 0x040fe20000000002 */
[----:B------:R-:W-:Y:S01]  /*82f0*/  LOP3.LUT R41, R66, 0xffff0000, RZ, 0xc0, !PT ;  /* 0xffff000042297812 */ /* 0x000fe200078ec0ff */
[----:B------:R-:W-:Y:S01]  /*8300*/  FFMA R20, R53, R23, R20 ;  /* 0x0000001735147223 */ /* 0x000fe20000000014 */
[----:B------:R-:W-:Y:S01]  /*8310*/  @P2 PRMT R106, R106, 0x654, R40 ;  /* 0x000006546a6a2816 */ /* 0x000fe20000000028 */
[C---:B------:R-:W-:Y:S01]  /*8320*/  FMUL R21, R52.reuse, R30 ;  /* 0x0000001e34157220 */ /* 0x040fe20000400000 */
[C---:B------:R-:W-:Y:S01]  /*8330*/  SHF.L.U32 R23, R63.reuse, 0x10, RZ ;  /* 0x000000103f177819 */ /* 0x040fe200000006ff */
[----:B------:R-:W-:Y:S01]  /*8340*/  FMUL R22, R52, R31 ;  /* 0x0000001f34167220 */ /* 0x000fe20000400000 */
[----:B------:R-:W-:Y:S02]  /*8350*/  LOP3.LUT R40, R63, 0xffff0000, RZ, 0xc0, !PT ;  /* 0xffff00003f287812 */ /* 0x000fe400078ec0ff */
[----:B------:R-:W-:Y:S01]  /*8360*/  F2FP.BF16.F32.PACK_AB R110, R20, R2 ;  /* 0x00000002146e723e */ /* 0x000fe200000010ff */
[C---:B------:R-:W-:Y:S01]  /*8370*/  FFMA R21, R53.reuse, R23, R21 ;  /* 0x0000001735157223 */ /* 0x040fe20000000015 */
[----:B------:R-:W-:Y:S01]  /*8380*/  F2FP.BF16.F32.PACK_AB R109, R0, R3 ;  /* 0x00000003006d723e */ /* 0x000fe200000010ff */
[----:B------:R-:W-:Y:S01]  /*8390*/  FFMA R22, R53, R40, R22 ;  /* 0x0000002835167223 */ /* 0x000fe20000000016 */
[----:B------:R-:W-:Y:S01]  /*83a0*/  SHF.L.U32 R20, R64, 0x10, RZ ;  /* 0x0000001040147819 */ /* 0x000fe200000006ff */
[----:B------:R-:W-:Y:S01]  /*83b0*/  FMUL R0, R52, R32 ;  /* 0x0000002034007220 */ /* 0x000fe20000400000 */
[----:B------:R-:W-:Y:S01]  /*83c0*/  LOP3.LUT R23, R64, 0xffff0000, RZ, 0xc0, !PT ;  /* 0xffff000040177812 */ /* 0x000fe200078ec0ff */
[C---:B------:R-:W-:Y:S01]  /*83d0*/  FMUL R2, R52.reuse, R33 ;  /* 0x0000002134027220 */ /* 0x040fe20000400000 */
[----:B------:R-:W-:Y:S01]  /*83e0*/  SHF.L.U32 R40, R65, 0x10, RZ ;  /* 0x0000001041287819 */ /* 0x000fe200000006ff */
[----:B------:R-:W-:Y:S01]  /*83f0*/  FMUL R3, R52, R34 ;  /* 0x0000002234037220 */ /* 0x000fe20000400000 */
[----:B------:R-:W-:Y:S01]  /*8400*/  F2FP.BF16.F32.PACK_AB R111, R22, R21 ;  /* 0x00000015166f723e */ /* 0x000fe200000010ff */
[----:B------:R-:W-:Y:S01]  /*8410*/  FFMA R0, R53, R20, R0 ;  /* 0x0000001435007223 */ /* 0x000fe20000000000 */
[----:B------:R-:W-:Y:S01]  /*8420*/  LOP3.LUT R42, R77, 0xffff0000, RZ, 0xc0, !PT ;  /* 0xffff00004d2a7812 */ /* 0x000fe200078ec0ff */
[----:B------:R-:W-:Y:S01]  /*8430*/  FFMA R2, R53, R23, R2 ;  /* 0x0000001735027223 */ /* 0x000fe20000000002 */
[----:B------:R-:W-:Y:S01]  /*8440*/  LOP3.LUT R23, R65, 0xffff0000, RZ, 0xc0, !PT ;  /* 0xffff000041177812 */ /* 0x000fe200078ec0ff */
[C---:B------:R-:W-:Y:S01]  /*8450*/  FFMA R3, R53.reuse, R40, R3 ;  /* 0x0000002835037223 */ /* 0x040fe20000000003 */
[----:B------:R-:W-:Y:S01]  /*8460*/  SHF.L.U32 R40, R66, 0x10, RZ ;  /* 0x0000001042287819 */ /* 0x000fe200000006ff */
[----:B------:R-:W-:Y:S01]  /*8470*/  FMUL R20, R52, R35 ;  /* 0x0000002334147220 */ /* 0x000fe20000400000 */
[----:B------:R-:W-:Y:S01]  /*8480*/  F2FP.BF16.F32.PACK_AB R112, R2, R0 ;  /* 0x000000000270723e */ /* 0x000fe200000010ff */
[----:B------:R-:W-:Y:S01]  /*8490*/  FMUL R21, R52, R36 ;  /* 0x0000002434157220 */ /* 0x000fe20000400000 */
[----:B------:R-:W-:Y:S01]  /*84a0*/  SHF.L.U32 R54, R78, 0x10, RZ ;  /* 0x000000104e367819 */ /* 0x000fe200000006ff */
[----:B------:R-:W-:Y:S01]  /*84b0*/  FMUL R22, R52, R37 ;  /* 0x0000002534167220 */ /* 0x000fe20000400000 */
[----:B------:R-:W-:Y:S01]  /*84c0*/  LOP3.LUT R55, R78, 0xffff0000, RZ, 0xc0, !PT ;  /* 0xffff00004e377812 */ /* 0x000fe200078ec0ff */
[----:B------:R-:W-:Y:S01]  /*84d0*/  FFMA R20, R53, R23, R20 ;  /* 0x0000001735147223 */ /* 0x000fe20000000014 */
[----:B------:R-:W-:Y:S01]  /*84e0*/  SHF.L.U32 R23, R67, 0x10, RZ ;  /* 0x0000001043177819 */ /* 0x000fe200000006ff */
[----:B------:R-:W-:Y:S01]  /*84f0*/  FFMA R21, R53, R40, R21 ;  /* 0x0000002835157223 */ /* 0x000fe20000000015 */
[----:B------:R-:W-:Y:S01]  /*8500*/  LOP3.LUT R40, R67, 0xffff0000, RZ, 0xc0, !PT ;  /* 0xffff000043287812 */ /* 0x000fe200078ec0ff */
[C---:B------:R-:W-:Y:S01]  /*8510*/  FFMA R22, R53.reuse, R41, R22 ;  /* 0x0000002935167223 */ /* 0x040fe20000000016 */
[----:B------:R-:W-:Y:S01]  /*8520*/  F2FP.BF16.F32.PACK_AB R113, R20, R3 ;  /* 0x000000031471723e */ /* 0x000fe200000010ff */
[----:B------:R-:W-:Y:S01]  /*8530*/  FMUL R0, R52, R38 ;  /* 0x0000002634007220 */ /* 0x000fe20000400000 */
[----:B------:R-:W-:Y:S01]  /*8540*/  LOP3.LUT R41, R74, 0xffff0000, RZ, 0xc0, !PT ;  /* 0xffff00004a297812 */ /* 0x000fe200078ec0ff */
[----:B------:R-:W-:Y:S01]  /*8550*/  FMUL R2, R52, R39 ;  /* 0x0000002734027220 */ /* 0x000fe20000400000 */
[----:B------:R-:W-:Y:S01]  /*8560*/  F2FP.BF16.F32.PACK_AB R114, R22, R21 ;  /* 0x000000151672723e */ /* 0x000fe200000010ff */
[----:B------:R1:W-:Y:S01]  /*8570*/  @!P1 STS.128 [R104+UR51+0x1200], R108 ;  /* 0x0012006c68009988 */ /* 0x0003e20008000c33 */
[C---:B------:R-:W-:Y:S01]  /*8580*/  SHF.L.U32 R22, R72.reuse, 0x10, RZ ;  /* 0x0000001048167819 */ /* 0x040fe200000006ff */
[C---:B------:R-:W-:Y:S01]  /*8590*/  FFMA R0, R53.reuse, R23, R0 ;  /* 0x0000001735007223 */ /* 0x040fe20000000000 */
[----:B------:R-:W-:Y:S01]  /*85a0*/  LOP3.LUT R23, R72, 0xffff0000, RZ, 0xc0, !PT ;  /* 0xffff000048177812 */ /* 0x000fe200078ec0ff */
[----:B------:R-:W-:Y:S01]  /*85b0*/  FFMA R2, R53, R40, R2 ;  /* 0x0000002835027223 */ /* 0x000fe20000000002 */
[----:B------:R-:W-:Y:S01]  /*85c0*/  SHF.L.U32 R40, R73, 0x10, RZ ;  /* 0x0000001049287819 */ /* 0x000fe200000006ff */
[C---:B------:R-:W-:Y:S01]  /*85d0*/  FMUL R3, R52.reuse, R4 ;  /* 0x0000000434037220 */ /* 0x040fe20000400000 */
[C---:B------:R-:W-:Y:S01]  /*85e0*/  SHF.L.U32 R56, R79.reuse, 0x10, RZ ;  /* 0x000000104f387819 */ /* 0x040fe200000006ff */
[----:B------:R-:W-:Y:S01]  /*85f0*/  FMUL R20, R52, R5 ;  /* 0x0000000534147220 */ /* 0x000fe20000400000 */
[----:B------:R-:W-:Y:S01]  /*8600*/  F2FP.BF16.F32.PACK_AB R115, R2, R0 ;  /* 0x000000000273723e */ /* 0x000fe200000010ff */
[----:B------:R-:W-:Y:S01]  /*8610*/  FMUL R21, R52, R6 ;  /* 0x0000000634157220 */ /* 0x000fe20000400000 */
[----:B------:R-:W-:Y:S01]  /*8620*/  LOP3.LUT R57, R79, 0xffff0000, RZ, 0xc0, !PT ;  /* 0xffff00004f397812 */ /* 0x000fe200078ec0ff */
[C---:B------:R-:W-:Y:S01]  /*8630*/  FFMA R3, R53.reuse, R22, R3 ;  /* 0x0000001635037223 */ /* 0x040fe20000000003 */
[----:B------:R-:W-:Y:S01]  /*8640*/  FFMA R20, R53, R23, R20 ;  /* 0x0000001735147223 */ /* 0x000fe20000000014 */
[----:B------:R1:W-:Y:S01]  /*8650*/  @!P1 STS.128 [R103+0x1200], R112 ;  /* 0x0012007067009388 */ /* 0x0003e20000000c00 */
[----:B------:R-:W-:Y:S01]  /*8660*/  LOP3.LUT R23, R73, 0xffff0000, RZ, 0xc0, !PT ;  /* 0xffff000049177812 */ /* 0x000fe200078ec0ff */
[C---:B------:R-:W-:Y:S01]  /*8670*/  FFMA R21, R53.reuse, R40, R21 ;  /* 0x0000002835157223 */ /* 0x040fe20000000015 */
[----:B------:R-:W-:Y:S01]  /*8680*/  SHF.L.U32 R40, R74, 0x10, RZ ;  /* 0x000000104a287819 */ /* 0x000fe200000006ff */
[----:B------:R-:W-:Y:S01]  /*8690*/  FMUL R0, R52, R7 ;  /* 0x0000000734007220 */ /* 0x000fe20000400000 */
[----:B------:R-:W-:Y:S01]  /*86a0*/  F2FP.BF16.F32.PACK_AB R116, R20, R3 ;  /* 0x000000031474723e */ /* 0x000fe200000010ff */
[----:B------:R-:W-:Y:S01]  /*86b0*/  FMUL R2, R52, R8 ;  /* 0x0000000834027220 */ /* 0x000fe20000400000 */
[----:B------:R-:W-:Y:S01]  /*86c0*/  ISETP.NE.AND P0, PT, R98, RZ, PT ;  /* 0x000000ff6200720c */ /* 0x000fe20003f05270 */
[C---:B------:R-:W-:Y:S01]  /*86d0*/  FMUL R22, R52.reuse, R9 ;  /* 0x0000000934167220 */ /* 0x040fe20000400000 */
[C---:B------:R-:W-:Y:S01]  /*86e0*/  FFMA R0, R53.reuse, R23, R0 ;  /* 0x0000001735007223 */ /* 0x040fe20000000000 */
[----:B------:R-:W-:Y:S01]  /*86f0*/  FFMA R2, R53, R40, R2 ;  /* 0x0000002835027223 */ /* 0x000fe20000000002 */
[C---:B------:R-:W-:Y:S01]  /*8700*/  SHF.L.U32 R23, R75.reuse, 0x10, RZ ;  /* 0x000000104b177819 */ /* 0x040fe200000006ff */
[C---:B------:R-:W-:Y:S01]  /*8710*/  FMUL R3, R52.reuse, R10 ;  /* 0x0000000a34037220 */ /* 0x040fe20000400000 */
[----:B------:R-:W-:Y:S01]  /*8720*/  LOP3.LUT R40, R75, 0xffff0000, RZ, 0xc0, !PT ;  /* 0xffff00004b287812 */ /* 0x000fe200078ec0ff */
[C---:B------:R-:W-:Y:S01]  /*8730*/  FFMA R22, R53.reuse, R41, R22 ;  /* 0x0000002935167223 */ /* 0x040fe20000000016 */
[----:B------:R-:W-:Y:S01]  /*8740*/  FMUL R20, R52, R11 ;  /* 0x0000000b34147220 */ /* 0x000fe20000400000 */
[C---:B------:R-:W-:Y:S01]  /*8750*/  FFMA R3, R53.reuse, R23, R3 ;  /* 0x0000001735037223 */ /* 0x040fe20000000003 */
        /* <DEDUP_REMOVED lines=27> */
[----:B------:R-:W-:Y:S02]  /*8910*/  F2FP.BF16.F32.PACK_AB R23, R42, R41 ;  /* 0x000000292a17723e */ /* 0x000fe400000010ff */
[----:B------:R-:W-:Y:S02]  /*8920*/  LEA R0, R68, UR51, 0x3 ;  /* 0x0000003344007c11 */ /* 0x000fe4000f8e18ff */
[----:B------:R-:W-:Y:S01]  /*8930*/  @P2 SHF.L.U32 R2, RZ, 0x1f, RZ ;  /* 0x0000001fff022819 */ /* 0x000fe200000006ff */
[----:B------:R1:W-:Y:S01]  /*8940*/  @!P1 STS.128 [R103+0x1a00], R20 ;  /* 0x001a001467009388 */ /* 0x0003e20000000c00 */
[----:B------:R-:W-:Y:S01]  /*8950*/  @!PT LDS RZ, [RZ] ;  /* 0x00000000fffff984 */ /* 0x000fe20000000800 */
[----:B------:R-:W-:Y:S01]  /*8960*/  @!PT LDS RZ, [RZ] ;  /* 0x00000000fffff984 */ /* 0x000fe20000000800 */
[----:B------:R-:W-:Y:S01]  /*8970*/  @!PT LDS RZ, [RZ] ;  /* 0x00000000fffff984 */ /* 0x000fe20000000800 */
[----:B------:R-:W-:Y:S01]  /*8980*/  @!PT LDS RZ, [RZ] ;  /* 0x00000000fffff984 */ /* 0x000fe20000000800 */
[----:B------:R3:W-:Y:S07]  /*8990*/  MEMBAR.ALL.CTA ;  /* 0x0000000000007992 */ /* 0x0007ee0000008000 */
[----:B---3--:R-:W3:Y:S02]  /*89a0*/  FENCE.VIEW.ASYNC.S ;  /* 0x00000000000073c6 */ /* 0x008ee40000000000 */
[----:B------:R-:W-:Y:S05]  /*89b0*/  WARPSYNC.ALL ;  /* 0x0000000000007948 */ /* 0x000fea0003800000 */
[----:B------:R-:W-:Y:S01]  /*89c0*/  BSSY.RECONVERGENT B0, `(.L_x_126) ;  /* 0x0000011000007945 */ /* 0x000fe20003800200 */
[----:B---3--:R-:W-:Y:S06]  /*89d0*/  BAR.SYNC.DEFER_BLOCKING 0x1, 0x80 ;  /* 0x0042000000007b1d */ /* 0x008fec0000010000 */
[----:B------:R-:W-:Y:S05]  /*89e0*/  @P0 BRA `(.L_x_127) ;  /* 0x0000000000380947 */ /* 0x000fea0003800000 */
[----:B------:R-:W-:Y:S02]  /*89f0*/  UIADD3 UR12, UP0, UPT, UR58, 0xa80, URZ ;  /* 0x00000a803a0c7890 */ /* 0x000fe4000ff1e0ff */
[----:B------:R-:W-:Y:S02]  /*8a00*/  UIADD3 UR10, UPT, UPT, UR42, 0x40, URZ ;  /* 0x000000402a0a7890 */ /* 0x000fe4000fffe0ff */
[----:B------:R-:W-:Y:S02]  /*8a10*/  UIADD3 UR8, UPT, UPT, UR51, 0x1200, URZ ;  /* 0x0000120033087890 */ /* 0x000fe4000fffe0ff */
[----:B------:R-:W-:Y:S01]  /*8a20*/  UIADD3.X UR13, UPT, UPT, URZ, UR59, URZ, UP0, !UPT ;  /* 0x0000003bff0d7290 */ /* 0x000fe200087fe4ff */
[----:B------:R-:W-:Y:S01]  /*8a30*/  UMOV UR9, UR41 ;  /* 0x0000002900097c82 */ /* 0x000fe20008000000 */
[----:B------:R-:W-:Y:S01]  /*8a40*/  UMOV UR11, UR36 ;  /* 0x00000024000b7c82 */ /* 0x000fe20008000000 */
[----:B------:R-:W-:Y:S02]  /*8a50*/  UIADD3 UR5, UPT, UPT, UR41, 0x40, URZ ;  /* 0x0000004029057890 */ /* 0x000fe4000fffe0ff */
[----:B------:R-:W-:Y:S01]  /*8a60*/  UIADD3 UR4, UPT, UPT, UR51, 0x1a00, URZ ;  /* 0x00001a0033047890 */ /* 0x000fe2000fffe0ff */
[----:B------:R-:W-:Y:S03]  /*8a70*/  UMOV UR7, UR36 ;  /* 0x0000002400077c82 */ /* 0x000fe60008000000 */
[----:B------:R3:W-:Y:S01]  /*8a80*/  UTMASTG.3D [UR8], [UR12] ;  /* 0x000000080c0073b5 */ /* 0x0007e20008010000 */
[----:B------:R-:W-:Y:S04]  /*8a90*/  UMOV UR6, UR10 ;  /* 0x0000000a00067c82 */ /* 0x000fe80008000000 */
[----:B------:R3:W-:Y:S01]  /*8aa0*/  UTMASTG.3D [UR4], [UR12] ;  /* 0x000000040c0073b5 */ /* 0x0007e20008010000 */
[----:B------:R0:W-:Y:S01]  /*8ab0*/  UTMACMDFLUSH ;  /* 0x00000000000079b7 */ /* 0x0001e20000000000 */
[----:B---3--:R-:W-:Y:S04]  /*8ac0*/  DEPBAR.LE SB0, 0x1 ;  /* 0x000080400000791a */ /* 0x008fe80000000000 */
.L_x_127:
[----:B------:R-:W-:Y:S05]  /*8ad0*/  BSYNC.RECONVERGENT B0 ;  /* 0x0000000000007941 */ /* 0x000fea0003800200 */
.L_x_126:
[----:B------:R-:W-:Y:S01]  /*8ae0*/  BAR.SYNC.DEFER_BLOCKING 0x1, 0x80 ;  /* 0x0042000000007b1d */ /* 0x000fe20000010000 */
[----:B------:R-:W-:Y:S01]  /*8af0*/  UIADD3 UR43, UPT, UPT, UR57, 0x1, URZ ;  /* 0x00000001392b7890 */ /* 0x000fe2000fffe0ff */
[----:B-1----:R-:W-:Y:S01]  /*8b00*/  VIADD R23, R59, 0x10 ;  /* 0x000000103b177836 */ /* 0x002fe20000000000 */
[----:B------:R-:W-:Y:S02]  /*8b10*/  UIADD3 UR53, UPT, UPT, UR41, 0x10, URZ ;  /* 0x0000001029357890 */ /* 0x000fe4000fffe0ff */
[----:B------:R-:W-:Y:S02]  /*8b20*/  UISETP.NE.AND UP0, UPT, UR43, 0x4, UPT ;  /* 0x000000042b00788c */ /* 0x000fe4000bf05270 */
[----:B------:R-:W-:Y:S02]  /*8b30*/  SHF.R.U32.HI R21, RZ, 0x15, R23 ;  /* 0x00000015ff157819 */ /* 0x000fe40000011617 */
[----:B------:R-:W-:Y:S02]  /*8b40*/  USEL UR43, UR43, URZ, UP0 ;  /* 0x000000ff2b2b7287 */ /* 0x000fe40008000000 */
[----:B------:R-:W-:Y:S01]  /*8b50*/  LOP3.LUT R22, R21, 0x3, RZ, 0xc0, !PT ;  /* 0x0000000315167812 */ /* 0x000fe200078ec0ff */
[----:B------:R1:W-:Y:S01]  /*8b60*/  @P2 SYNCS.ARRIVE.TRANS64.RED.A1T0 RZ, [R106+URZ], RZ ;  /* 0x000000ff6aff29a7 */ /* 0x0003e200081004ff */
[----:B------:R-:W-:Y:S01]  /*8b70*/  BSSY B1, `(.L_x_128) ;  /* 0x0000015000017945 */ /* 0x000fe20003800000 */
[----:B------:R-:W3:Y:S02]  /*8b80*/  @P2 SYNCS.PHASECHK.TRANS64.TRYWAIT P0, [R0+URZ+0x60], R2 ;  /* 0x00006002000025a7 */ /* 0x000ee400080011ff */
[----:B---3--:R-:W-:Y:S01]  /*8b90*/  @P2 SEL R70, RZ, 0x1, !P0 ;  /* 0x00000001ff462807 */ /* 0x008fe20004000000 */
[----:B-1----:R-:W-:Y:S06]  /*8ba0*/  @!P2 BRA `(.L_x_129) ;  /* 0x000000000044a947 */ /* 0x002fec0003800000 */
[----:B------:R-:W-:Y:S01]  /*8bb0*/  ISETP.NE.AND P1, PT, R71, RZ, PT ;  /* 0x000000ff4700720c */ /* 0x000fe20003f25270 */
[----:B------:R-:W-:Y:S01]  /*8bc0*/  BSSY B0, `(.L_x_130) ;  /* 0x0000009000007945 */ /* 0x000fe20003800000 */
[----:B------:R-:W-:Y:S11]  /*8bd0*/  ISETP.NE.AND P0, PT, R70, RZ, PT ;  /* 0x000000ff4600720c */ /* 0x000ff60003f05270 */
[----:B------:R-:W-:Y:S05]  /*8be0*/  @P1 IMAD R3, R68, 0x1000, R104 ;  /* 0x0000100044031824 */ /* 0x000fea00078e0268 */
[----:B------:R-:W-:Y:S05]  /*8bf0*/  @P1 IADD3 R2, PT, PT, R3, UR51, RZ ;  /* 0x0000003303021c10 */ /* 0x000fea000fffe0ff */
[----:B------:R-:W-:Y:S01]  /*8c00*/  @P1 IMAD.IADD R2, R69, 0x1, R2 ;  /* 0x0000000145021824 */ /* 0x000fe200078e0202 */
[----:B------:R-:W-:Y:S06]  /*8c10*/  @P0 BRA `(.L_x_131) ;  /* 0x00000000000c0947 */ /* 0x000fec0003800000 */
[----:B------:R-:W-:Y:S04]  /*8c20*/  SHF.L.U32 R20, RZ, 0x1f, RZ ;  /* 0x0000001fff147819 */ /* 0x000fe800000006ff */
[----:B------:R-:W1:Y:S02]  /*8c30*/  SYNCS.PHASECHK.TRANS64.TRYWAIT P0, [R0+URZ+0x60], R20 ;  /* 0x00006014000075a7 */ /* 0x000e6400080011ff */
[----:B-1----:R-:W-:Y:S05]  /*8c40*/  @!P0 BRA `(.L_x_132) ;  /* 0x0000006400908947 */ /* 0x002fea0003800000 */
.L_x_131:
[----:B------:R-:W-:Y:S05]  /*8c50*/  BSYNC B0 ;  /* 0x0000000000007941 */ /* 0x000fea0003800000 */
.L_x_130:
[----:B------:R-:W-:Y:S02]  /*8c60*/  ISETP.NE.AND P0, PT, R71, RZ, PT ;  /* 0x000000ff4700720c */ /* 0x000fe40003f05270 */
[----:B------:R-:W-:Y:S11]  /*8c70*/  IADD3 R68, PT, PT, R68, 0x1, RZ ;  /* 0x0000000144447810 */ /* 0x000ff60007ffe0ff */
[----:B------:R3:W4:Y:S04]  /*8c80*/  @P0 LDS.128 R60, [R3+UR51+0x200] ;  /* 0x00020033033c0984 */ /* 0x0007280008000c00 */
[----:B------:R3:W1:Y:S04]  /*8c90*/  @P0 LDS.128 R72, [R3+UR51+0xa00] ;  /* 0x000a003303480984 */ /* 0x0006680008000c00 */
[----:B------:R3:W1:Y:S04]  /*8ca0*/  @P0 LDS.128 R64, [R2+0x200] ;  /* 0x0002000002400984 */ /* 0x0006680000000c00 */
[----:B------:R3:W1:Y:S02]  /*8cb0*/  @P0 LDS.128 R76, [R2+0xa00] ;  /* 0x000a0000024c0984 */ /* 0x0006640000000c00 */
.L_x_129:
[----:B------:R-:W-:Y:S05]  /*8cc0*/  BSYNC B1 ;  /* 0x0000000000017941 */ /* 0x000fea0003800000 */
.L_x_128:
[----:B------:R-:W-:Y:S11]  /*8cd0*/  ISETP.NE.AND P0, PT, R98, R22, PT ;  /* 0x000000166200720c */ /* 0x000ff60003f05270 */
[----:B------:R-:W-:Y:S02]  /*8ce0*/  @!UPT UIADD3 URZ, UPT, UPT, URZ, URZ, URZ ;  /* 0x000000fffffff290 */ /* 0x000fe4000fffe0ff */
[----:B------:R-:W-:Y:S05]  /*8cf0*/  @P0 BRA `(.L_x_133) ;  /* 0x0000000000bc0947 */ /* 0x000fea0003800000 */
[----:B------:R-:W-:Y:S11]  /*8d00*/  LOP3.LUT P0, RZ, R21, 0x3, R99, 0x48, !PT ;  /* 0x0000000315ff7812 */ /* 0x000ff60007804863 */
[----:B------:R-:W-:Y:S02]  /*8d10*/  @!UPT UIADD3 URZ, UPT, UPT, URZ, URZ, URZ ;  /* 0x000000fffffff290 */ /* 0x000fe4000fffe0ff */
[----:B------:R-:W-:Y:S05]  /*8d20*/  @!P0 BRA `(.L_x_134) ;  /* 0x0000000000408947 */ /* 0x000fea0003800000 */
[----:B------:R-:W5:Y:S01]  /*8d30*/  LDCU.64 UR8, c[0x4][0x70] ;  /* 0x01000e00ff0877ac */ /* 0x000f620008000a00 */
[----:B---3--:R-:W-:Y:S01]  /*8d40*/  MOV R3, 0x0 ;  /* 0x0000000000037802 */ /* 0x008fe20000000f00 */
[----:B------:R-:W-:Y:S02]  /*8d50*/  HFMA2 R12, -RZ, RZ, 0, 5.9604644775390625e-08 ;  /* 0x00000001ff0c7431 */ /* 0x000fe400000001ff */
[----:B------:R-:W-:Y:S02]  /*8d60*/  IMAD.MOV.U32 R8, RZ, RZ, 0x192 ;  /* 0x00000192ff087424 */ /* 0x000fe400078e00ff */
[----:B------:R-:W-:Y:S01]  /*8d70*/  IMAD.MOV.U32 R13, RZ, RZ, RZ ;  /* 0x000000ffff0d7224 */ /* 0x000fe200078e00ff */
[----:B------:R-:W3:Y:S01]  /*8d80*/  LDCU.64 UR6, c[0x4][0x78] ;  /* 0x01000f00ff0677ac */ /* 0x000ee20008000a00 */
[----:B------:R-:W1:Y:S01]  /*8d90*/  LDC.64 R2, c[0x4][R3] ;  /* 0x0100000003027b82 */ /* 0x000e620000000a00 */
[----:B------:R-:W2:Y:S01]  /*8da0*/  LDCU.64 UR4, c[0x4][0x10] ;  /* 0x01000200ff0477ac */ /* 0x000ea20008000a00 */
[----:B-----5:R-:W-:Y:S01]  /*8db0*/  MOV R5, UR9 ;  /* 0x0000000900057c02 */ /* 0x020fe20008000f00 */
[----:B------:R-:W-:Y:S01]  /*8dc0*/  IMAD.U32 R4, RZ, RZ, UR8 ;  /* 0x00000008ff047e24 */ /* 0x000fe2000f8e00ff */
[----:B---3--:R-:W-:Y:S01]  /*8dd0*/  MOV R7, UR7 ;  /* 0x0000000700077c02 */ /* 0x008fe20008000f00 */
[----:B------:R-:W-:Y:S01]  /*8de0*/  IMAD.U32 R6, RZ, RZ, UR6 ;  /* 0x00000006ff067e24 */ /* 0x000fe2000f8e00ff */
[----:B--2---:R-:W-:Y:S01]  /*8df0*/  MOV R11, UR5 ;  /* 0x00000005000b7c02 */ /* 0x004fe20008000f00 */
[----:B------:R-:W-:Y:S02]  /*8e00*/  IMAD.U32 R10, RZ, RZ, UR4 ;  /* 0x00000004ff0a7e24 */ /* 0x000fe4000f8e00ff */
[----:B-1----:R-:W-:Y:S07]  /*8e10*/  LEPC R20, `(.L_x_134) ;  /* 0x000000001014794e */ /* 0x002fee0000000000 */
[----:B----4-:R-:W-:Y:S05]  /*8e20*/  CALL.ABS.NOINC R2 ;  /* 0x0000000002007343 */ /* 0x010fea0003c00000 */
.L_x_134:
[----:B------:R-:W-:Y:S05]  /*8e30*/  WARPSYNC.ALL ;  /* 0x0000000000007948 */ /* 0x000fea0003800000 */
[C---:B------:R-:W-:Y:S01]  /*8e40*/  R2UR UR4, R23.reuse ;  /* 0x00000000170472ca */ /* 0x040fe200000e0000 */
[----:B-1----:R-:W-:Y:S05]  /*8e50*/  VIADD R0, R23, 0x40 ;  /* 0x0000004017007836 */ /* 0x002fea0000000000 */
[----:B------:R-:W-:Y:S04]  /*8e60*/  SHF.R.U32.HI R0, RZ, 0x15, R0 ;  /* 0x00000015ff007819 */ /* 0x000fe80000011600 */
[----:B------:R-:W-:Y:S03]  /*8e70*/  LOP3.LUT P0, RZ, R0, 0x3, R99, 0x48, !PT ;  /* 0x0000000300ff7812 */ /* 0x000fe60007804863 */
[----:B------:R-:W1:Y:S10]  /*8e80*/  LDTM.x16 R24, tmem[UR4] ;  /* 0x00000004001879ee */ /* 0x000e740008240000 */
[----:B-1----:R-:W-:Y:S05]  /*8e90*/  @!P0 BRA `(.L_x_135) ;  /* 0x0000000000408947 */ /* 0x002fea0003800000 */
[----:B------:R-:W1:Y:S01]  /*8ea0*/  LDCU.64 UR8, c[0x4][0x70] ;  /* 0x01000e00ff0877ac */ /* 0x000e620008000a00 */
[----:B---3--:R-:W-:Y:S01]  /*8eb0*/  MOV R3, 0x0 ;  /* 0x0000000000037802 */ /* 0x008fe20000000f00 */
[----:B------:R-:W-:Y:S02]  /*8ec0*/  HFMA2 R12, -RZ, RZ, 0, 5.9604644775390625e-08 ;  /* 0x00000001ff0c7431 */ /* 0x000fe400000001ff */
[----:B------:R-:W-:Y:S02]  /*8ed0*/  IMAD.MOV.U32 R8, RZ, RZ, 0x192 ;  /* 0x00000192ff087424 */ /* 0x000fe400078e00ff */
[----:B------:R-:W-:Y:S01]  /*8ee0*/  IMAD.MOV.U32 R13, RZ, RZ, RZ ;  /* 0x000000ffff0d7224 */ /* 0x000fe200078e00ff */
[----:B------:R-:W3:Y:S01]  /*8ef0*/  LDCU.64 UR6, c[0x4][0x78] ;  /* 0x01000f00ff0677ac */ /* 0x000ee20008000a00 */
[----:B------:R-:W2:Y:S01]  /*8f00*/  LDC.64 R2, c[0x4][R3] ;  /* 0x0100000003027b82 */ /* 0x000ea20000000a00 */
        /* <DEDUP_REMOVED lines=9> */
.L_x_135:
[----:B------:R-:W-:Y:S05]  /*8fa0*/  WARPSYNC.ALL ;  /* 0x0000000000007948 */ /* 0x000fea0003800000 */
[----:B------:R-:W-:Y:S11]  /*8fb0*/  R2UR UR4, R23 ;  /* 0x00000000170472ca */ /* 0x000ff600000e0000 */
[----:B------:R-:W-:Y:S02]  /*8fc0*/  @!UPT UIADD3 URZ, UPT, UPT, URZ, URZ, URZ ;  /* 0x000000fffffff290 */ /* 0x000fe4000fffe0ff */
[----:B------:R-:W1:Y:S02]  /*8fd0*/  LDTM.x16 R4, tmem[UR4+0x40] ;  /* 0x00004004000479ee */ /* 0x000e640008240000 */
[----:B-1----:R-:W-:Y:S01]  /*8fe0*/  NOP ;  /* 0x0000000000007918 */ /* 0x002fe20000000000 */
.L_x_133:
[----:B------:R-:W-:Y:S01]  /*8ff0*/  ISETP.NE.AND P2, PT, R105, RZ, PT ;  /* 0x000000ff6900720c */ /* 0x000fe20003f45270 */
[----:B-1----:R-:W-:Y:S01]  /*9000*/  FMUL R0, R52, R24 ;  /* 0x0000001834007220 */ /* 0x002fe20000400000 */
[----:B---34-:R-:W-:Y:S01]  /*9010*/  SHF.L.U32 R3, R60, 0x10, RZ ;  /* 0x000000103c037819 */ /* 0x018fe200000006ff */
        /* <DEDUP_REMOVED lines=146> */
.L_x_137:
[----:B------:R-:W-:Y:S05]  /*9940*/  BSYNC.RECONVERGENT B0 ;  /* 0x0000000000007941 */ /* 0x000fea0003800200 */
.L_x_136:
[----:B------:R-:W-:Y:S01]  /*9950*/  BAR.SYNC.DEFER_BLOCKING 0x1, 0x80 ;  /* 0x0042000000007b1d */ /* 0x000fe20000010000 */
[----:B------:R-:W-:Y:S04]  /*9960*/  UIADD3 UR40, UPT, UPT, UR43, 0x1, URZ ;  /* 0x000000012b287890 */ /* 0x000fe8000fffe0ff */
[----:B------:R-:W-:Y:S04]  /*9970*/  UISETP.NE.AND UP0, UPT, UR40, 0x4, UPT ;  /* 0x000000042800788c */ /* 0x000fe8000bf05270 */
[----:B------:R-:W-:Y:S01]  /*9980*/  USEL UR40, UR40, URZ, UP0 ;  /* 0x000000ff28287287 */ /* 0x000fe20008000000 */
[----:B------:R3:W-:Y:S01]  /*9990*/  @P2 SYNCS.ARRIVE.TRANS64.RED.A1T0 RZ, [R106+URZ], RZ ;  /* 0x000000ff6aff29a7 */ /* 0x0007e200081004ff */
[----:B------:R-:W-:Y:S01]  /*99a0*/  BSSY B1, `(.L_x_138) ;  /* 0x000001a000017945 */ /* 0x000fe20003800000 */
[----:B------:R-:W4:Y:S01]  /*99b0*/  @P2 SYNCS.PHASECHK.TRANS64.TRYWAIT P0, [R0+URZ+0x60], R2 ;  /* 0x00006002000025a7 */ /* 0x000f2200080011ff */
[----:B---3--:R-:W-:Y:S01]  /*99c0*/  HFMA2 R106, -RZ, RZ, 0, 0 ;  /* 0x00000000ff6a7431 */ /* 0x008fe200000001ff */
[----:B----4-:R-:W-:Y:S01]  /*99d0*/  @P2 SEL R70, RZ, 0x1, !P0 ;  /* 0x00000001ff462807 */ /* 0x010fe20004000000 */
[----:B------:R-:W-:Y:S06]  /*99e0*/  @!P2 BRA `(.L_x_139) ;  /* 0x000000000054a947 */ /* 0x000fec0003800000 */
[----:B------:R-:W-:Y:S01]  /*99f0*/  ISETP.NE.AND P1, PT, R71, RZ, PT ;  /* 0x000000ff4700720c */ /* 0x000fe20003f25270 */
[----:B------:R-:W-:Y:S01]  /*9a00*/  BSSY B0, `(.L_x_140) ;  /* 0x0000009000007945 */ /* 0x000fe20003800000 */
[----:B------:R-:W-:Y:S11]  /*9a10*/  ISETP.NE.AND P0, PT, R70, RZ, PT ;  /* 0x000000ff4600720c */ /* 0x000ff60003f05270 */
[----:B------:R-:W-:Y:S05]  /*9a20*/  @P1 IMAD R3, R68, 0x1000, R104 ;  /* 0x0000100044031824 */ /* 0x000fea00078e0268 */
[----:B------:R-:W-:Y:S05]  /*9a30*/  @P1 IADD3 R2, PT, PT, R3, UR51, RZ ;  /* 0x0000003303021c10 */ /* 0x000fea000fffe0ff */
[----:B------:R-:W-:Y:S01]  /*9a40*/  @P1 IMAD.IADD R2, R69, 0x1, R2 ;  /* 0x0000000145021824 */ /* 0x000fe200078e0202 */
[----:B------:R-:W-:Y:S06]  /*9a50*/  @P0 BRA `(.L_x_141) ;  /* 0x00000000000c0947 */ /* 0x000fec0003800000 */
[----:B-1----:R-:W-:Y:S04]  /*9a60*/  SHF.L.U32 R20, RZ, 0x1f, RZ ;  /* 0x0000001fff147819 */ /* 0x002fe800000006ff */
[----:B------:R-:W1:Y:S02]  /*9a70*/  SYNCS.PHASECHK.TRANS64.TRYWAIT P0, [R0+URZ+0x60], R20 ;  /* 0x00006014000075a7 */ /* 0x000e6400080011ff */
[----:B-1----:R-:W-:Y:S05]  /*9a80*/  @!P0 BRA `(.L_x_142) ;  /* 0x0000005800148947 */ /* 0x002fea0003800000 */
.L_x_141:
[----:B------:R-:W-:Y:S05]  /*9a90*/  BSYNC B0 ;  /* 0x0000000000007941 */ /* 0x000fea0003800000 */
.L_x_140:
[----:B------:R-:W-:Y:S01]  /*9aa0*/  ISETP.NE.AND P0, PT, R71, RZ, PT ;  /* 0x000000ff4700720c */ /* 0x000fe20003f05270 */
[----:B------:R-:W-:Y:S11]  /*9ab0*/  VIADD R68, R68, 0x1 ;  /* 0x0000000144447836 */ /* 0x000ff60000000000 */
[----:B------:R-:W-:Y:S01]  /*9ac0*/  @!UPT UIADD3 URZ, UPT, UPT, URZ, URZ, URZ ;  /* 0x000000fffffff290 */ /* 0x000fe2000fffe0ff */
[----:B------:R3:W4:Y:S04]  /*9ad0*/  @P0 LDS.128 R60, [R3+UR51+0x200] ;  /* 0x00020033033c0984 */ /* 0x0007280008000c00 */
[----:B------:R3:W1:Y:S04]  /*9ae0*/  @P0 LDS.128 R72, [R3+UR51+0xa00] ;  /* 0x000a003303480984 */ /* 0x0006680008000c00 */
[----:B------:R3:W1:Y:S04]  /*9af0*/  @P0 LDS.128 R64, [R2+0x200] ;  /* 0x0002000002400984 */ /* 0x0006680000000c00 */
[----:B------:R3:W1:Y:S01]  /*9b00*/  @P0 LDS.128 R76, [R2+0xa00] ;  /* 0x000a0000024c0984 */ /* 0x0006620000000c00 */
[C---:B------:R-:W-:Y:S04]  /*9b10*/  ISETP.NE.AND P0, PT, R68.reuse, 0x4, PT ;  /* 0x000000044400780c */ /* 0x040fe80003f05270 */
[----:B------:R-:W-:Y:S02]  /*9b20*/  SEL R68, R68, RZ, P0 ;  /* 0x000000ff44447207 */ /* 0x000fe40000000000 */
[----:B------:R-:W-:Y:S02]  /*9b30*/  SEL R106, RZ, 0x1, P0 ;  /* 0x00000001ff6a7807 */ /* 0x000fe40000000000 */
.L_x_139:
[----:B------:R-:W-:Y:S05]  /*9b40*/  BSYNC B1 ;  /* 0x0000000000017941 */ /* 0x000fea0003800000 */
.L_x_138:
[----:B---3--:R-:W-:Y:S05]  /*9b50*/  VIADD R3, R59, 0x400010 ;  /* 0x004000103b037836 */ /* 0x008fea0000000000 */
[----:B-1----:R-:W-:Y:S04]  /*9b60*/  SHF.R.U32.HI R0, RZ, 0x15, R3 ;  /* 0x00000015ff007819 */ /* 0x002fe80000011603 */
        /* <DEDUP_REMOVED lines=23> */
.L_x_144:
        /* <DEDUP_REMOVED lines=23> */
.L_x_145:
[----:B------:R-:W-:Y:S05]  /*9e50*/  WARPSYNC.ALL ;  /* 0x0000000000007948 */ /* 0x000fea0003800000 */
[----:B------:R-:W-:Y:S11]  /*9e60*/  R2UR UR4, R2 ;  /* 0x00000000020472ca */ /* 0x000ff600000e0000 */
[----:B------:R-:W-:Y:S02]  /*9e70*/  @!UPT UIADD3 URZ, UPT, UPT, URZ, URZ, URZ ;  /* 0x000000fffffff290 */ /* 0x000fe4000fffe0ff */
[----:B------:R-:W1:Y:S02]  /*9e80*/  LDTM.x16 R4, tmem[UR4+0x40] ;  /* 0x00004004000479ee */ /* 0x000e640008240000 */
[----:B-1----:R-:W-:Y:S01]  /*9e90*/  NOP ;  /* 0x0000000000007918 */ /* 0x002fe20000000000 */
.L_x_143:
[----:B------:R-:W-:Y:S01]  /*9ea0*/  ISETP.NE.AND P2, PT, R105, RZ, PT ;  /* 0x000000ff6900720c */ /* 0x000fe20003f45270 */
[----:B------:R-:W-:Y:S01]  /*9eb0*/  FMUL R0, R52, R24 ;  /* 0x0000001834007220 */ /* 0x000fe20000400000 */
[----:B----4-:R-:W-:Y:S01]  /*9ec0*/  SHF.L.U32 R3, R60, 0x10, RZ ;  /* 0x000000103c037819 */ /* 0x010fe200000006ff */
        /* <DEDUP_REMOVED lines=121> */
[----:B------:R-:W-:Y:S01]  /*a660*/  @P2 SHF.L.U32 R2, R106, 0x1f, RZ ;  /* 0x0000001f6a022819 */ /* 0x000fe200000006ff */
        /* <DEDUP_REMOVED lines=16> */
[----:B------:R-:W-:Y:S02]  /*a770*/  UIADD3 UR5, UPT, UPT, UR41, 0x50, URZ ;  /* 0x0000005029057890 */ /* 0x000fe4000fffe0ff */
[----:B------:R-:W-:Y:S01]  /*a780*/  UIADD3 UR4, UPT, UPT, UR51, 0x3a00, URZ ;  /* 0x00003a0033047890 */ /* 0x000fe2000fffe0ff */
[----:B------:R-:W-:Y:S01]  /*a790*/  UMOV UR7, UR36 ;  /* 0x0000002400077c82 */ /* 0x000fe20008000000 */
[----:B------:R-:W-:Y:S03]  /*a7a0*/  UMOV UR6, UR54 ;  /* 0x0000003600067c82 */ /* 0x000fe60008000000 */
[----:B------:R3:W-:Y:S04]  /*a7b0*/  UTMASTG.3D [UR52], [UR8] ;  /* 0x00000034080073b5 */ /* 0x0007e80008010000 */
[----:B------:R3:W-:Y:S01]  /*a7c0*/  UTMASTG.3D [UR4], [UR8] ;  /* 0x00000004080073b5 */ /* 0x0007e20008010000 */
[----:B------:R0:W-:Y:S01]  /*a7d0*/  UTMACMDFLUSH ;  /* 0x00000000000079b7 */ /* 0x0001e20000000000 */
[----:B---3--:R-:W-:Y:S04]  /*a7e0*/  DEPBAR.LE SB0, 0x1 ;  /* 0x000080400000791a */ /* 0x008fe80000000000 */
.L_x_147:
[----:B------:R-:W-:Y:S05]  /*a7f0*/  BSYNC.RECONVERGENT B0 ;  /* 0x0000000000007941 */ /* 0x000fea0003800200 */
.L_x_146:
        /* <DEDUP_REMOVED lines=20> */
[----:B------:R-:W-:Y:S04]  /*a940*/  SHF.L.U32 R20, R106, 0x1f, RZ ;  /* 0x0000001f6a147819 */ /* 0x000fe800000006ff */
[----:B------:R-:W1:Y:S02]  /*a950*/  SYNCS.PHASECHK.TRANS64.TRYWAIT P0, [R0+URZ+0x60], R20 ;  /* 0x00006014000075a7 */ /* 0x000e6400080011ff */
[----:B-1----:R-:W-:Y:S05]  /*a960*/  @!P0 BRA `(.L_x_152) ;  /* 0x0000004800708947 */ /* 0x002fea0003800000 */
.L_x_151:
[----:B------:R-:W-:Y:S05]  /*a970*/  BSYNC B0 ;  /* 0x0000000000007941 */ /* 0x000fea0003800000 */
.L_x_150:
[----:B------:R-:W-:Y:S01]  /*a980*/  ISETP.NE.AND P0, PT, R71, RZ, PT ;  /* 0x000000ff4700720c */ /* 0x000fe20003f05270 */
[----:B------:R-:W-:Y:S11]  /*a990*/  VIADD R68, R68, 0x1 ;  /* 0x0000000144447836 */ /* 0x000ff60000000000 */
[----:B------:R-:W-:Y:S01]  /*a9a0*/  @!UPT UIADD3 URZ, UPT, UPT, URZ, URZ, URZ ;  /* 0x000000fffffff290 */ /* 0x000fe2000fffe0ff */
[----:B------:R3:W4:Y:S04]  /*a9b0*/  @P0 LDS.128 R60, [R3+UR51+0x200] ;  /* 0x00020033033c0984 */ /* 0x0007280008000c00 */
[----:B------:R3:W2:Y:S04]  /*a9c0*/  @P0 LDS.128 R72, [R3+UR51+0xa00] ;  /* 0x000a003303480984 */ /* 0x0006a80008000c00 */
[----:B------:R3:W2:Y:S04]  /*a9d0*/  @P0 LDS.128 R64, [R2+0x200] ;  /* 0x0002000002400984 */ /* 0x0006a80000000c00 */
[----:B------:R3:W2:Y:S01]  /*a9e0*/  @P0 LDS.128 R76, [R2+0xa00] ;  /* 0x000a0000024c0984 */ /* 0x0006a20000000c00 */
[C---:B------:R-:W-:Y:S04]  /*a9f0*/  ISETP.NE.AND P0, PT, R68.reuse, 0x4, PT ;  /* 0x000000044400780c */ /* 0x040fe80003f05270 */
[----:B-1----:R-:W-:Y:S02]  /*aa00*/  SEL R0, RZ, 0x1, P0 ;  /* 0x00000001ff007807 */ /* 0x002fe40000000000 */
[----:B------:R-:W-:Y:S02]  /*aa10*/  SEL R68, R68, RZ, P0 ;  /* 0x000000ff44447207 */ /* 0x000fe40000000000 */
[----:B------:R-:W-:Y:S02]  /*aa20*/  LOP3.LUT R106, R106, R0, RZ, 0x3c, !PT ;  /* 0x000000006a6a7212 */ /* 0x000fe400078e3cff */
.L_x_149:
[----:B------:R-:W-:Y:S05]  /*aa30*/  BSYNC B1 ;  /* 0x0000000000017941 */ /* 0x000fea0003800000 */
.L_x_148:
[----:B------:R-:W-:Y:S11]  /*aa40*/  ISETP.NE.AND P0, PT, R98, R22, PT ;  /* 0x000000166200720c */ /* 0x000ff60003f05270 */
[----:B------:R-:W-:Y:S02]  /*aa50*/  @!UPT UIADD3 URZ, UPT, UPT, URZ, URZ, URZ ;  /* 0x000000fffffff290 */ /* 0x000fe4000fffe0ff */
[----:B------:R-:W-:Y:S05]  /*aa60*/  @P0 BRA `(.L_x_153) ;  /* 0x0000000000bc0947 */ /* 0x000fea0003800000 */
[----:B------:R-:W-:Y:S11]  /*aa70*/  LOP3.LUT P0, RZ, R21, 0x3, R99, 0x48, !PT ;  /* 0x0000000315ff7812 */ /* 0x000ff60007804863 */
[----:B------:R-:W-:Y:S02]  /*aa80*/  @!UPT UIADD3 URZ, UPT, UPT, URZ, URZ, URZ ;  /* 0x000000fffffff290 */ /* 0x000fe4000fffe0ff */
[----:B------:R-:W-:Y:S05]  /*aa90*/  @!P0 BRA `(.L_x_154) ;  /* 0x0000000000408947 */ /* 0x000fea0003800000 */
        /* <DEDUP_REMOVED lines=16> */
.L_x_154:
        /* <DEDUP_REMOVED lines=23> */
.L_x_155:
[----:B------:R-:W-:Y:S05]  /*ad10*/  WARPSYNC.ALL ;  /* 0x0000000000007948 */ /* 0x000fea0003800000 */
[----:B------:R-:W-:Y:S11]  /*ad20*/  R2UR UR4, R23 ;  /* 0x00000000170472ca */ /* 0x000ff600000e0000 */
[----:B------:R-:W-:Y:S02]  /*ad30*/  @!UPT UIADD3 URZ, UPT, UPT, URZ, URZ, URZ ;  /* 0x000000fffffff290 */ /* 0x000fe4000fffe0ff */
[----:B------:R-:W1:Y:S02]  /*ad40*/  LDTM.x16 R4, tmem[UR4+0x40] ;  /* 0x00004004000479ee */ /* 0x000e640008240000 */
[----:B-1----:R-:W-:Y:S01]  /*ad50*/  NOP ;  /* 0x0000000000007918 */ /* 0x002fe20000000000 */
.L_x_153:
[----:B------:R-:W-:Y:S01]  /*ad60*/  ISETP.NE.AND P2, PT, R105, RZ, PT ;  /* 0x000000ff6900720c */ /* 0x000fe20003f45270 */
[----:B------:R-:W-:Y:S01]  /*ad70*/  FMUL R0, R52, R24 ;  /* 0x0000001834007220 */ /* 0x000fe20000400000 */
        /* <DEDUP_REMOVED lines=22> */
[----:B--2---:R-:W-:Y:S01]  /*aee0*/  LOP3.LUT R41, R66, 0xffff0000, RZ, 0xc0, !PT ;  /* 0xffff000042297812 */ /* 0x004fe200078ec0ff */
        /* <DEDUP_REMOVED lines=106> */
[----:B--2---:R-:W2:Y:S02]  /*b590*/  FENCE.VIEW.ASYNC.S ;  /* 0x00000000000073c6 */ /* 0x004ea40000000000 */
[----:B------:R-:W-:Y:S05]  /*b5a0*/  WARPSYNC.ALL ;  /* 0x0000000000007948 */ /* 0x000fea0003800000 */
[----:B------:R-:W-:Y:S01]  /*b5b0*/  BSSY.RECONVERGENT B0, `(.L_x_156) ;  /* 0x0000012000007945 */ /* 0x000fe20003800200 */
[----:B--2---:R-:W-:Y:S06]  /*b5c0*/  BAR.SYNC.DEFER_BLOCKING 0x1, 0x80 ;  /* 0x0042000000007b1d */ /* 0x004fec0000010000 */
[----:B------:R-:W-:Y:S05]  /*b5d0*/  @P0 BRA `(.L_x_157) ;  /* 0x00000000003c0947 */ /* 0x000fea0003800000 */
[----:B------:R-:W-:Y:S02]  /*b5e0*/  UIADD3 UR4, UPT, UPT, UR51, 0x200, URZ ;  /* 0x0000020033047890 */ /* 0x000fe4000fffe0ff */
[----:B------:R-:W-:Y:S01]  /*b5f0*/  UIADD3 UR8, UP0, UPT, UR58, 0xa80, URZ ;  /* 0x00000a803a087890 */ /* 0x000fe2000ff1e0ff */
[----:B------:R-:W-:Y:S01]  /*b600*/  UMOV UR54, UR42 ;  /* 0x0000002a00367c82 */ /* 0x000fe20008000000 */
[----:B------:R-:W-:Y:S02]  /*b610*/  UMOV UR55, UR36 ;  /* 0x0000002400377c82 */ /* 0x000fe40008000000 */
[----:B------:R-:W-:Y:S01]  /*b620*/  MOV R88, UR4 ;  /* 0x0000000400587c02 */ /* 0x000fe20008000f00 */
[----:B------:R-:W-:Y:S02]  /*b630*/  UIADD3.X UR9, UPT, UPT, URZ, UR59, URZ, UP0, !UPT ;  /* 0x0000003bff097290 */ /* 0x000fe400087fe4ff */
[----:B------:R-:W-:Y:S01]  /*b640*/  UIADD3 UR5, UPT, UPT, UR41, 0x60, URZ ;  /* 0x0000006029057890 */ /* 0x000fe2000fffe0ff */
[----:B------:R-:W-:Y:S01]  /*b650*/  R2UR UR52, R88 ;  /* 0x00000000583472ca */ /* 0x000fe200000e0000 */
[----:B------:R-:W-:Y:S01]  /*b660*/  UIADD3 UR4, UPT, UPT, UR51, 0xa00, URZ ;  /* 0x00000a0033047890 */ /* 0x000fe2000fffe0ff */
[----:B------:R-:W-:Y:S01]  /*b670*/  UMOV UR6, UR42 ;  /* 0x0000002a00067c82 */ /* 0x000fe20008000000 */
[----:B------:R-:W-:Y:S10]  /*b680*/  UMOV UR7, UR36 ;  /* 0x0000002400077c82 */ /* 0x000ff40008000000 */
[----:B------:R2:W-:Y:S01]  /*b690*/  UTMASTG.3D [UR52], [UR8] ;  /* 0x00000034080073b5 */ /* 0x0005e20008010000 */
[----:B------:R2:W-:Y:S01]  /*b6a0*/  UTMASTG.3D [UR4], [UR8] ;  /* 0x00000004080073b5 */ /* 0x0005e20008010000 */
[----:B------:R0:W-:Y:S01]  /*b6b0*/  UTMACMDFLUSH ;  /* 0x00000000000079b7 */ /* 0x0001e20000000000 */
[----:B--2---:R-:W-:Y:S04]  /*b6c0*/  DEPBAR.LE SB0, 0x1 ;  /* 0x000080400000791a */ /* 0x004fe80000000000 */
.L_x_157:
[----:B------:R-:W-:Y:S05]  /*b6d0*/  BSYNC.RECONVERGENT B0 ;  /* 0x0000000000007941 */ /* 0x000fea0003800200 */
.L_x_156:
[----:B------:R-:W-:Y:S01]  /*b6e0*/  BAR.SYNC.DEFER_BLOCKING 0x1, 0x80 ;  /* 0x0042000000007b1d */ /* 0x000fe20000010000 */
[----:B------:R-:W-:Y:S04]  /*b6f0*/  UIADD3 UR40, UPT, UPT, UR43, 0x1, URZ ;  /* 0x000000012b287890 */ /* 0x000fe8000fffe0ff */
[----:B------:R-:W-:Y:S04]  /*b700*/  UISETP.NE.AND UP0, UPT, UR40, 0x4, UPT ;  /* 0x000000042800788c */ /* 0x000fe8000bf05270 */
[----:B------:R-:W-:Y:S01]  /*b710*/  USEL UR40, UR40, URZ, UP0 ;  /* 0x000000ff28287287 */ /* 0x000fe20008000000 */
[----:B------:R2:W-:Y:S01]  /*b720*/  @P2 SYNCS.ARRIVE.TRANS64.RED.A1T0 RZ, [R107+URZ], RZ ;  /* 0x000000ff6bff29a7 */ /* 0x0005e200081004ff */
[----:B------:R-:W-:Y:S01]  /*b730*/  BSSY B1, `(.L_x_158) ;  /* 0x000001a000017945 */ /* 0x000fe20003800000 */
[----:B------:R-:W3:Y:S02]  /*b740*/  @P2 SYNCS.PHASECHK.TRANS64.TRYWAIT P0, [R0+URZ+0x60], R2 ;  /* 0x00006002000025a7 */ /* 0x000ee400080011ff */
[----:B---3--:R-:W-:Y:S01]  /*b750*/  @P2 SEL R70, RZ, 0x1, !P0 ;  /* 0x00000001ff462807 */ /* 0x008fe20004000000 */
[----:B--2---:R-:W-:Y:S06]  /*b760*/  @!P2 BRA `(.L_x_159) ;  /* 0x000000000058a947 */ /* 0x004fec0003800000 */
[----:B------:R-:W-:Y:S01]  /*b770*/  ISETP.NE.AND P1, PT, R71, RZ, PT ;  /* 0x000000ff4700720c */ /* 0x000fe20003f25270 */
[----:B------:R-:W-:Y:S01]  /*b780*/  BSSY B0, `(.L_x_160) ;  /* 0x0000009000007945 */ /* 0x000fe20003800000 */
[----:B------:R-:W-:Y:S11]  /*b790*/  ISETP.NE.AND P0, PT, R70, RZ, PT ;  /* 0x000000ff4600720c */ /* 0x000ff60003f05270 */
[----:B------:R-:W-:Y:S05]  /*b7a0*/  @P1 IMAD R3, R68, 0x1000, R104 ;  /* 0x0000100044031824 */ /* 0x000fea00078e0268 */
[----:B------:R-:W-:Y:S05]  /*b7b0*/  @P1 IADD3 R2, PT, PT, R3, UR51, RZ ;  /* 0x0000003303021c10 */ /* 0x000fea000fffe0ff */
[----:B------:R-:W-:Y:S01]  /*b7c0*/  @P1 IMAD.IADD R2, R69, 0x1, R2 ;  /* 0x0000000145021824 */ /* 0x000fe200078e0202 */
[----:B------:R-:W-:Y:S06]  /*b7d0*/  @P0 BRA `(.L_x_161) ;  /* 0x00000000000c0947 */ /* 0x000fec0003800000 */
[----:B-1----:R-:W-:Y:S04]  /*b7e0*/  SHF.L.U32 R20, R106, 0x1f, RZ ;  /* 0x0000001f6a147819 */ /* 0x002fe800000006ff */
[----:B------:R-:W1:Y:S02]  /*b7f0*/  SYNCS.PHASECHK.TRANS64.TRYWAIT P0, [R0+URZ+0x60], R20 ;  /* 0x00006014000075a7 */ /* 0x000e6400080011ff */
[----:B-1----:R-:W-:Y:S05]  /*b800*/  @!P0 BRA `(.L_x_162) ;  /* 0x0000003800dc8947 */ /* 0x002fea0003800000 */
.L_x_161:
[----:B------:R-:W-:Y:S05]  /*b810*/  BSYNC B0 ;  /* 0x0000000000007941 */ /* 0x000fea0003800000 */
.L_x_160:
[----:B------:R-:W-:Y:S01]  /*b820*/  ISETP.NE.AND P0, PT, R71, RZ, PT ;  /* 0x000000ff4700720c */ /* 0x000fe20003f05270 */
[----:B------:R-:W-:Y:S11]  /*b830*/  VIADD R68, R68, 0x1 ;  /* 0x0000000144447836 */ /* 0x000ff60000000000 */
[----:B------:R-:W-:Y:S01]  /*b840*/  @!UPT UIADD3 URZ, UPT, UPT, URZ, URZ, URZ ;  /* 0x000000fffffff290 */ /* 0x000fe2000fffe0ff */
[----:B------:R2:W3:Y:S04]  /*b850*/  @P0 LDS.128 R60, [R3+UR51+0x200] ;  /* 0x00020033033c0984 */ /* 0x0004e80008000c00 */
[----:B------:R2:W4:Y:S04]  /*b860*/  @P0 LDS.128 R72, [R3+UR51+0xa00] ;  /* 0x000a003303480984 */ /* 0x0005280008000c00 */
[----:B------:R2:W2:Y:S04]  /*b870*/  @P0 LDS.128 R64, [R2+0x200] ;  /* 0x0002000002400984 */ /* 0x0004a80000000c00 */
[----:B------:R2:W2:Y:S01]  /*b880*/  @P0 LDS.128 R76, [R2+0xa00] ;  /* 0x000a0000024c0984 */ /* 0x0004a20000000c00 */
[C---:B------:R-:W-:Y:S04]  /*b890*/  ISETP.NE.AND P0, PT, R68.reuse, 0x4, PT ;  /* 0x000000044400780c */ /* 0x040fe80003f05270 */
[----:B-1----:R-:W-:Y:S02]  /*b8a0*/  SEL R0, RZ, 0x1, P0 ;  /* 0x00000001ff007807 */ /* 0x002fe40000000000 */
[----:B------:R-:W-:Y:S02]  /*b8b0*/  SEL R68, R68, RZ, P0 ;  /* 0x000000ff44447207 */ /* 0x000fe40000000000 */
[----:B------:R-:W-:Y:S02]  /*b8c0*/  LOP3.LUT R106, R106, R0, RZ, 0x3c, !PT ;  /* 0x000000006a6a7212 */ /* 0x000fe400078e3cff */
.L_x_159:
[----:B------:R-:W-:Y:S05]  /*b8d0*/  BSYNC B1 ;  /* 0x0000000000017941 */ /* 0x000fea0003800000 */
.L_x_158:
[----:B--2---:R-:W-:Y:S05]  /*b8e0*/  VIADD R3, R59, 0x400020 ;  /* 0x004000203b037836 */ /* 0x004fea0000000000 */
[----:B------:R-:W-:Y:S04]  /*b8f0*/  SHF.R.U32.HI R0, RZ, 0x15, R3 ;  /* 0x00000015ff007819 */ /* 0x000fe80000011603 */
[----:B-1----:R-:W-:Y:S04]  /*b900*/  LOP3.LUT R22, R0, 0x3, RZ, 0xc0, !PT ;  /* 0x0000000300167812 */ /* 0x002fe800078ec0ff */
        /* <DEDUP_REMOVED lines=11> */
[----:B------:R-:W2:Y:S01]  /*b9c0*/  LDCU.64 UR6, c[0x4][0x78] ;  /* 0x01000f00ff0677ac */ /* 0x000ea20008000a00 */
[----:B------:R-:W3:Y:S01]  /*b9d0*/  LDC.64 R14, c[0x4][R15] ;  /* 0x010000000f0e7b82 */ /* 0x000ee20000000a00 */
[----:B------:R-:W5:Y:S01]  /*b9e0*/  LDCU.64 UR4, c[0x4][0x10] ;  /* 0x01000200ff0477ac */ /* 0x000f620008000a00 */
[----:B-1----:R-:W-:Y:S01]  /*b9f0*/  MOV R5, UR9 ;  /* 0x0000000900057c02 */ /* 0x002fe20008000f00 */
[----:B------:R-:W-:Y:S01]  /*ba00*/  IMAD.U32 R4, RZ, RZ, UR8 ;  /* 0x00000008ff047e24 */ /* 0x000fe2000f8e00ff */
[----:B--2---:R-:W-:Y:S01]  /*ba10*/  MOV R7, UR7 ;  /* 0x0000000700077c02 */ /* 0x004fe20008000f00 */
[----:B------:R-:W-:Y:S01]  /*ba20*/  IMAD.U32 R6, RZ, RZ, UR6 ;  /* 0x00000006ff067e24 */ /* 0x000fe2000f8e00ff */
[----:B-----5:R-:W-:Y:S01]  /*ba30*/  MOV R11, UR5 ;  /* 0x00000005000b7c02 */ /* 0x020fe20008000f00 */
[----:B------:R-:W-:Y:S02]  /*ba40*/  IMAD.U32 R10, RZ, RZ, UR4 ;  /* 0x00000004ff0a7e24 */ /* 0x000fe4000f8e00ff */
[----:B------:R-:W-:Y:S07]  /*ba50*/  LEPC R20, `(.L_x_164) ;  /* 0x000000001014794e */ /* 0x000fee0000000000 */
[----:B---34-:R-:W-:Y:S05]  /*ba60*/  CALL.ABS.NOINC R14 ;  /* 0x000000000e007343 */ /* 0x018fea0003c00000 */
.L_x_164:
        /* <DEDUP_REMOVED lines=23> */
.L_x_165:
[----:B------:R-:W-:Y:S05]  /*bbe0*/  WARPSYNC.ALL ;  /* 0x0000000000007948 */ /* 0x000fea0003800000 */
[----:B------:R-:W-:Y:S11]  /*bbf0*/  R2UR UR4, R2 ;  /* 0x00000000020472ca */ /* 0x000ff600000e0000 */
[----:B------:R-:W-:Y:S02]  /*bc00*/  @!UPT UIADD3 URZ, UPT, UPT, URZ, URZ, URZ ;  /* 0x000000fffffff290 */ /* 0x000fe4000fffe0ff */
[----:B------:R-:W1:Y:S02]  /*bc10*/  LDTM.x16 R4, tmem[UR4+0x40] ;  /* 0x00004004000479ee */ /* 0x000e640008240000 */
[----:B-1----:R-:W-:Y:S01]  /*bc20*/  NOP ;  /* 0x0000000000007918 */ /* 0x002fe20000000000 */
.L_x_163:
[----:B------:R-:W-:Y:S01]  /*bc30*/  ISETP.NE.AND P2, PT, R105, RZ, PT ;  /* 0x000000ff6900720c */ /* 0x000fe20003f45270 */
[----:B------:R-:W-:Y:S01]  /*bc40*/  FMUL R0, R52, R24 ;  /* 0x0000001834007220 */ /* 0x000fe20000400000 */
[----:B---3--:R-:W-:Y:S01]  /*bc50*/  SHF.L.U32 R3, R60, 0x10, RZ ;  /* 0x000000103c037819 */ /* 0x008fe200000006ff */
        /* <DEDUP_REMOVED lines=145> */
[----:B--2---:R-:W-:Y:S04]  /*c570*/  DEPBAR.LE SB0, 0x1 ;  /* 0x000080400000791a */ /* 0x004fe80000000000 */
.L_x_167:
[----:B------:R-:W-:Y:S05]  /*c580*/  BSYNC.RECONVERGENT B0 ;  /* 0x0000000000007941 */ /* 0x000fea0003800200 */
.L_x_166:
        /* <DEDUP_REMOVED lines=10> */
[----:B------:R-:W2:Y:S02]  /*c630*/  @P2 SYNCS.PHASECHK.TRANS64.TRYWAIT P0, [R0+URZ+0x60], R2 ;  /* 0x00006002000025a7 */ /* 0x000ea400080011ff */
[----:B--2---:R-:W-:Y:S01]  /*c640*/  @P2 SEL R70, RZ, 0x1, !P0 ;  /* 0x00000001ff462807 */ /* 0x004fe20004000000 */
        /* <DEDUP_REMOVED lines=11> */
.L_x_171:
[----:B------:R-:W-:Y:S05]  /*c700*/  BSYNC B0 ;  /* 0x0000000000007941 */ /* 0x000fea0003800000 */
.L_x_170:
        /* <DEDUP_REMOVED lines=11> */
.L_x_169:
[----:B------:R-:W-:Y:S05]  /*c7c0*/  BSYNC B1 ;  /* 0x0000000000017941 */ /* 0x000fea0003800000 */
.L_x_168:
[----:B------:R-:W-:Y:S11]  /*c7d0*/  ISETP.NE.AND P0, PT, R98, R22, PT ;  /* 0x000000166200720c */ /* 0x000ff60003f05270 */
[----:B------:R-:W-:Y:S02]  /*c7e0*/  @!UPT UIADD3 URZ, UPT, UPT, URZ, URZ, URZ ;  /* 0x000000fffffff290 */ /* 0x000fe4000fffe0ff */
[----:B------:R-:W-:Y:S05]  /*c7f0*/  @P0 BRA `(.L_x_173) ;  /* 0x0000000000bc0947 */ /* 0x000fea0003800000 */
[----:B------:R-:W-:Y:S11]  /*c800*/  LOP3.LUT P0, RZ, R21, 0x3, R99, 0x48, !PT ;  /* 0x0000000315ff7812 */ /* 0x000ff60007804863 */
[----:B------:R-:W-:Y:S02]  /*c810*/  @!UPT UIADD3 URZ, UPT, UPT, URZ, URZ, URZ ;  /* 0x000000fffffff290 */ /* 0x000fe4000fffe0ff */
[----:B------:R-:W-:Y:S05]  /*c820*/  @!P0 BRA `(.L_x_174) ;  /* 0x0000000000408947 */ /* 0x000fea0003800000 */
[----:B------:R-:W1:Y:S01]  /*c830*/  LDCU.64 UR8, c[0x4][0x70] ;  /* 0x01000e00ff0877ac */ /* 0x000e620008000a00 */
[----:B--2---:R-:W-:Y:S01]  /*c840*/  MOV R3, 0x0 ;  /* 0x0000000000037802 */ /* 0x004fe20000000f00 */
        /* <DEDUP_REMOVED lines=14> */
.L_x_174:
        /* <DEDUP_REMOVED lines=23> */
.L_x_175:
[----:B------:R-:W-:Y:S05]  /*caa0*/  WARPSYNC.ALL ;  /* 0x0000000000007948 */ /* 0x000fea0003800000 */
[----:B------:R-:W-:Y:S11]  /*cab0*/  R2UR UR4, R23 ;  /* 0x00000000170472ca */ /* 0x000ff600000e0000 */
[----:B------:R-:W-:Y:S02]  /*cac0*/  @!UPT UIADD3 URZ, UPT, UPT, URZ, URZ, URZ ;  /* 0x000000fffffff290 */ /* 0x000fe4000fffe0ff */
[----:B------:R-:W1:Y:S02]  /*cad0*/  LDTM.x16 R4, tmem[UR4+0x40] ;  /* 0x00004004000479ee */ /* 0x000e640008240000 */
[----:B-1----:R-:W-:Y:S01]  /*cae0*/  NOP ;  /* 0x0000000000007918 */ /* 0x002fe20000000000 */
.L_x_173:
[----:B------:R-:W-:Y:S01]  /*caf0*/  ISETP.NE.AND P2, PT, R105, RZ, PT ;  /* 0x000000ff6900720c */ /* 0x000fe20003f45270 */
[----:B------:R-:W-:Y:S01]  /*cb00*/  FMUL R0, R52, R24 ;  /* 0x0000001834007220 */ /* 0x000fe20000400000 */
[----:B--23--:R-:W-:Y:S01]  /*cb10*/  SHF.L.U32 R3, R60, 0x10, RZ ;  /* 0x000000103c037819 */ /* 0x00cfe200000006ff */
        /* <DEDUP_REMOVED lines=145> */
[----:B--2---:R-:W-:Y:S04]  /*d430*/  DEPBAR.LE SB0, 0x1 ;  /* 0x000080400000791a */ /* 0x004fe80000000000 */
.L_x_177:
[----:B------:R-:W-:Y:S05]  /*d440*/  BSYNC.RECONVERGENT B0 ;  /* 0x0000000000007941 */ /* 0x000fea0003800200 */
.L_x_176:
        /* <DEDUP_REMOVED lines=17> */
[----:B------:R-:W2:Y:S02]  /*d560*/  SYNCS.PHASECHK.TRANS64.TRYWAIT P0, [R0+URZ+0x60], R106 ;  /* 0x0000606a000075a7 */ /* 0x000ea400080011ff */
[----:B--2---:R-:W-:Y:S05]  /*d570*/  @!P0 BRA `(.L_x_182) ;  /* 0x0000001c00a88947 */ /* 0x004fea0003800000 */
.L_x_181:
[----:B------:R-:W-:Y:S05]  /*d580*/  BSYNC B0 ;  /* 0x0000000000007941 */ /* 0x000fea0003800000 */
.L_x_180:
[----:B------:R-:W-:Y:S11]  /*d590*/  ISETP.NE.AND P0, PT, R71, RZ, PT ;  /* 0x000000ff4700720c */ /* 0x000ff60003f05270 */
[----:B------:R-:W-:Y:S02]  /*d5a0*/  @!UPT UIADD3 URZ, UPT, UPT, URZ, URZ, URZ ;  /* 0x000000fffffff290 */ /* 0x000fe4000fffe0ff */
[----:B------:R3:W4:Y:S04]  /*d5b0*/  @P0 LDS.128 R60, [R68+UR51+0x200] ;  /* 0x00020033443c0984 */ /* 0x0007280008000c00 */
[----:B------:R3:W1:Y:S04]  /*d5c0*/  @P0 LDS.128 R72, [R68+UR51+0xa00] ;  /* 0x000a003344480984 */ /* 0x0006680008000c00 */
[----:B------:R3:W1:Y:S04]  /*d5d0*/  @P0 LDS.128 R64, [R2+0x200] ;  /* 0x0002000002400984 */ /* 0x0006680000000c00 */
[----:B------:R3:W1:Y:S02]  /*d5e0*/  @P0 LDS.128 R76, [R2+0xa00] ;  /* 0x000a0000024c0984 */ /* 0x0006640000000c00 */
.L_x_179:
[----:B------:R-:W-:Y:S05]  /*d5f0*/  BSYNC B1 ;  /* 0x0000000000017941 */ /* 0x000fea0003800000 */
.L_x_178:
[----:B------:R-:W-:Y:S05]  /*d600*/  VIADD R59, R59, 0x400030 ;  /* 0x004000303b3b7836 */ /* 0x000fea0000000000 */
[----:B--2---:R-:W-:Y:S04]  /*d610*/  SHF.R.U32.HI R0, RZ, 0x15, R59 ;  /* 0x00000015ff007819 */ /* 0x004fe8000001163b */
[----:B---3--:R-:W-:Y:S04]  /*d620*/  LOP3.LUT R2, R0, 0x3, RZ, 0xc0, !PT ;  /* 0x0000000300027812 */ /* 0x008fe800078ec0ff */
[----:B------:R-:W-:Y:S11]  /*d630*/  ISETP.NE.AND P0, PT, R98, R2, PT ;  /* 0x000000026200720c */ /* 0x000ff60003f05270 */
[----:B------:R-:W-:Y:S02]  /*d640*/  @!UPT UIADD3 URZ, UPT, UPT, URZ, URZ, URZ ;  /* 0x000000fffffff290 */ /* 0x000fe4000fffe0ff */
[----:B------:R-:W-:Y:S05]  /*d650*/  @P0 BRA `(.L_x_183) ;  /* 0x0000000000bc0947 */ /* 0x000fea0003800000 */
[----:B------:R-:W-:Y:S02]  /*d660*/  LOP3.LUT P0, RZ, R0, 0x3, R99, 0x48, !PT ;  /* 0x0000000300ff7812 */ /* 0x000fe40007804863 */
[----:B------:R-:W-:Y:S11]  /*d670*/  MOV R16, R59 ;  /* 0x0000003b00107202 */ /* 0x000ff60000000f00 */
[----:B------:R-:W-:Y:S05]  /*d680*/  @!P0 BRA `(.L_x_184) ;  /* 0x0000000000408947 */ /* 0x000fea0003800000 */
[----:B------:R-:W2:Y:S01]  /*d690*/  LDCU.64 UR8, c[0x4][0x70] ;  /* 0x01000e00ff0877ac */ /* 0x000ea20008000a00 */
[----:B------:R-:W-:Y:S01]  /*d6a0*/  MOV R15, 0x0 ;  /* 0x00000000000f7802 */ /* 0x000fe20000000f00 */
[----:B------:R-:W-:Y:S02]  /*d6b0*/  HFMA2 R12, -RZ, RZ, 0, 5.9604644775390625e-08 ;  /* 0x00000001ff0c7431 */ /* 0x000fe400000001ff */
[----:B------:R-:W-:Y:S02]  /*d6c0*/  IMAD.MOV.U32 R8, RZ, RZ, 0x192 ;  /* 0x00000192ff087424 */ /* 0x000fe400078e00ff */
[----:B------:R-:W-:Y:S01]  /*d6d0*/  IMAD.MOV.U32 R13, RZ, RZ, RZ ;  /* 0x000000ffff0d7224 */ /* 0x000fe200078e00ff */
[----:B------:R-:W3:Y:S01]  /*d6e0*/  LDCU.64 UR6, c[0x4][0x78] ;  /* 0x01000f00ff0677ac */ /* 0x000ee20008000a00 */
[----:B------:R-:W1:Y:S01]  /*d6f0*/  LDC.64 R14, c[0x4][R15] ;  /* 0x010000000f0e7b82 */ /* 0x000e620000000a00 */
[----:B------:R-:W5:Y:S01]  /*d700*/  LDCU.64 UR4, c[0x4][0x10] ;  /* 0x01000200ff0477ac */ /* 0x000f620008000a00 */
[----:B--2---:R-:W-:Y:S01]  /*d710*/  MOV R5, UR9 ;  /* 0x0000000900057c02 */ /* 0x004fe20008000f00 */
[----:B------:R-:W-:Y:S01]  /*d720*/  IMAD.U32 R4, RZ, RZ, UR8 ;  /* 0x00000008ff047e24 */ /* 0x000fe2000f8e00ff */
[----:B---3--:R-:W-:Y:S01]  /*d730*/  MOV R7, UR7 ;  /* 0x0000000700077c02 */ /* 0x008fe20008000f00 */
[----:B------:R-:W-:Y:S01]  /*d740*/  IMAD.U32 R6, RZ, RZ, UR6 ;  /* 0x00000006ff067e24 */ /* 0x000fe2000f8e00ff */
[----:B-----5:R-:W-:Y:S01]  /*d750*/  MOV R11, UR5 ;  /* 0x00000005000b7c02 */ /* 0x020fe20008000f00 */
[----:B------:R-:W-:Y:S02]  /*d760*/  IMAD.U32 R10, RZ, RZ, UR4 ;  /* 0x00000004ff0a7e24 */ /* 0x000fe4000f8e00ff */
[----:B-1----:R-:W-:Y:S07]  /*d770*/  LEPC R20, `(.L_x_184) ;  /* 0x000000001014794e */ /* 0x002fee0000000000 */
[----:B----4-:R-:W-:Y:S05]  /*d780*/  CALL.ABS.NOINC R14 ;  /* 0x000000000e007343 */ /* 0x010fea0003c00000 */
.L_x_184:
[----:B------:R-:W-:Y:S05]  /*d790*/  WARPSYNC.ALL ;  /* 0x0000000000007948 */ /* 0x000fea0003800000 */
[C---:B------:R-:W-:Y:S01]  /*d7a0*/  R2UR UR4, R16.reuse ;  /* 0x00000000100472ca */ /* 0x040fe200000e0000 */
[----:B------:R-:W-:Y:S05]  /*d7b0*/  VIADD R0, R16, 0x40 ;  /* 0x0000004010007836 */ /* 0x000fea0000000000 */
[----:B------:R-:W-:Y:S04]  /*d7c0*/  SHF.R.U32.HI R0, RZ, 0x15, R0 ;  /* 0x00000015ff007819 */ /* 0x000fe80000011600 */
[----:B------:R-:W-:Y:S03]  /*d7d0*/  LOP3.LUT P0, RZ, R0, 0x3, R99, 0x48, !PT ;  /* 0x0000000300ff7812 */ /* 0x000fe60007804863 */
[----:B------:R-:W2:Y:S10]  /*d7e0*/  LDTM.x16 R24, tmem[UR4] ;  /* 0x00000004001879ee */ /* 0x000eb40008240000 */
[----:B--2---:R-:W-:Y:S05]  /*d7f0*/  @!P0 BRA `(.L_x_185) ;  /* 0x0000000000408947 */ /* 0x004fea0003800000 */
        /* <DEDUP_REMOVED lines=16> */
.L_x_185:
[----:B------:R-:W-:Y:S05]  /*d900*/  WARPSYNC.ALL ;  /* 0x0000000000007948 */ /* 0x000fea0003800000 */
[----:B------:R-:W-:Y:S11]  /*d910*/  R2UR UR4, R16 ;  /* 0x00000000100472ca */ /* 0x000ff600000e0000 */
[----:B------:R-:W-:Y:S02]  /*d920*/  @!UPT UIADD3 URZ, UPT, UPT, URZ, URZ, URZ ;  /* 0x000000fffffff290 */ /* 0x000fe4000fffe0ff */
[----:B------:R-:W2:Y:S02]  /*d930*/  LDTM.x16 R4, tmem[UR4+0x40] ;  /* 0x00004004000479ee */ /* 0x000ea40008240000 */
[----:B--2---:R-:W-:Y:S01]  /*d940*/  NOP ;  /* 0x0000000000007918 */ /* 0x004fe20000000000 */
.L_x_183:
[----:B------:R-:W-:Y:S01]  /*d950*/  ISETP.NE.AND P1, PT, R98, R2, PT ;  /* 0x000000026200720c */ /* 0x000fe20003f25270 */
[----:B------:R-:W-:Y:S05]  /*d960*/  WARPSYNC.ALL ;  /* 0x0000000000007948 */ /* 0x000fea0003800000 */
[C---:B----4-:R-:W-:Y:S01]  /*d970*/  SHF.L.U32 R3, R60.reuse, 0x10, RZ ;  /* 0x000000103c037819 */ /* 0x050fe200000006ff */
[----:B------:R-:W-:Y:S01]  /*d980*/  NOP ;  /* 0x0000000000007918 */ /* 0x000fe20000000000 */
[----:B------:R-:W-:Y:S01]  /*d990*/  LOP3.LUT R40, R60, 0xffff0000, RZ, 0xc0, !PT ;  /* 0xffff00003c287812 */ /* 0x000fe200078ec0ff */
[C---:B------:R-:W-:Y:S01]  /*d9a0*/  FMUL R0, R52.reuse, R24 ;  /* 0x0000001834007220 */ /* 0x040fe20000400000 */
[C---:B------:R-:W-:Y:S01]  /*d9b0*/  SHF.L.U32 R41, R61.reuse, 0x10, RZ ;  /* 0x000000103d297819 */ /* 0x040fe200000006ff */
[----:B------:R-:W-:Y:S01]  /*d9c0*/  FMUL R2, R52, R25 ;  /* 0x0000001934027220 */ /* 0x000fe20000400000 */
[----:B------:R-:W-:Y:S01]  /*d9d0*/  LOP3.LUT R42, R61, 0xffff0000, RZ, 0xc0, !PT ;  /* 0xffff00003d2a7812 */ /* 0x000fe200078ec0ff */
[C---:B------:R-:W-:Y:S01]  /*d9e0*/  FFMA R0, R53.reuse, R3, R0 ;  /* 0x0000000335007223 */ /* 0x040fe20000000000 */
[----:B------:R-:W-:Y:S01]  /*d9f0*/  R2UR UR4, R58 ;  /* 0x000000003a0472ca */ /* 0x000fe200000e0000 */
[----:B------:R-:W-:Y:S01]  /*da00*/  FFMA R2, R53, R40, R2 ;  /* 0x0000002835027223 */ /* 0x000fe20000000002 */
[----:B------:R-:W-:Y:S01]  /*da10*/  SHF.L.U32 R54, R62, 0x10, RZ ;  /* 0x000000103e367819 */ /* 0x000fe200000006ff */
[----:B-1----:R-:W-:Y:S01]  /*da20*/  FMUL R20, R52, R4 ;  /* 0x0000000434147220 */ /* 0x002fe20000400000 */
[----:B------:R-:W-:Y:S01]  /*da30*/  LOP3.LUT R55, R62, 0xffff0000, RZ, 0xc0, !PT ;  /* 0xffff00003e377812 */ /* 0x000fe200078ec0ff */
[----:B------:R-:W-:Y:S01]  /*da40*/  FMUL R3, R52, R26 ;  /* 0x0000001a34037220 */ /* 0x000fe20000400000 */
[----:B------:R-:W-:Y:S01]  /*da50*/  F2FP.BF16.F32.PACK_AB R108, R2, R0 ;  /* 0x00000000026c723e */ /* 0x000fe200000010ff */
[----:B------:R-:W-:Y:S01]  /*da60*/  FMUL R4, R52, R27 ;  /* 0x0000001b34047220 */ /* 0x000fe20000400000 */
[----:B------:R-:W-:Y:S01]  /*da70*/  SHF.L.U32 R56, R63, 0x10, RZ ;  /* 0x000000103f387819 */ /* 0x000fe200000006ff */
[----:B------:R-:W-:Y:S01]  /*da80*/  FFMA R3, R53, R41, R3 ;  /* 0x0000002935037223 */ /* 0x000fe20000000003 */
[----:B------:R-:W-:Y:S01]  /*da90*/  LOP3.LUT R57, R63, 0xffff0000, RZ, 0xc0, !PT ;  /* 0xffff00003f397812 */ /* 0x000fe200078ec0ff */
[----:B------:R-:W-:Y:S01]  /*daa0*/  FFMA R4, R53, R42, R4 ;  /* 0x0000002a35047223 */ /* 0x000fe20000000004 */
[----:B------:R-:W-:Y:S01]  /*dab0*/  SHF.L.U32 R58, R64, 0x10, RZ ;  /* 0x00000010403a7819 */ /* 0x000fe200000006ff */
[----:B------:R-:W-:Y:S01]  /*dac0*/  FMUL R0, R52, R28 ;  /* 0x0000001c34007220 */ /* 0x000fe20000400000 */
[----:B------:R-:W-:Y:S01]  /*dad0*/  LOP3.LUT R59, R64, 0xffff0000, RZ, 0xc0, !PT ;  /* 0xffff0000403b7812 */ /* 0x000fe200078ec0ff */
[----:B------:R-:W-:Y:S01]  /*dae0*/  FMUL R2, R52, R29 ;  /* 0x0000001d34027220 */ /* 0x000fe20000400000 */
[----:B------:R-:W-:Y:S01]  /*daf0*/  F2FP.BF16.F32.PACK_AB R109, R4, R3 ;  /* 0x00000003046d723e */ /* 0x000fe200000010ff */
[C---:B------:R-:W-:Y:S01]  /*db00*/  FMUL R21, R52.reuse, R5 ;  /* 0x0000000534157220 */ /* 0x040fe20000400000 */
[C---:B------:R-:W-:Y:S01]  /*db10*/  SHF.L.U32 R60, R65.reuse, 0x10, RZ ;  /* 0x00000010413c7819 */ /* 0x040fe200000006ff */
[C---:B------:R-:W-:Y:S01]  /*db20*/  FMUL R5, R52.reuse, R30 ;  /* 0x0000001e34057220 */ /* 0x040fe20000400000 */
[----:B------:R-:W-:Y:S01]  /*db30*/  LOP3.LUT R61, R65, 0xffff0000, RZ, 0xc0, !PT ;  /* 0xffff0000413d7812 */ /* 0x000fe200078ec0ff */
[----:B------:R-:W-:Y:S01]  /*db40*/  FMUL R22, R52, R6 ;  /* 0x0000000634167220 */ /* 0x000fe20000400000 */
[----:B------:R-:W-:Y:S01]  /*db50*/  SHF.L.U32 R62, R66, 0x10, RZ ;  /* 0x00000010423e7819 */ /* 0x000fe200000006ff */
        /* <DEDUP_REMOVED lines=10> */
[----:B------:R-:W-:Y:S01]  /*dc00*/  FMUL R3, R52, R33 ;  /* 0x0000002134037220 */ /* 0x000fe20000400000 */
[----:B------:R-:W-:Y:S01]  /*dc10*/  F2FP.BF16.F32.PACK_AB R110, R2, R0 ;  /* 0x00000000026e723e */ /* 0x000fe200000010ff */
[----:B------:R-:W-:Y:S01]  /*dc20*/  FFMA R5, R53, R56, R5 ;  /* 0x0000003835057223 */ /* 0x000fe20000000005 */
[----:B------:R-:W-:Y:S01]  /*dc30*/  SHF.L.U32 R68, R73, 0x10, RZ ;  /* 0x0000001049447819 */ /* 0x000fe200000006ff */
[----:B------:R-:W-:Y:S01]  /*dc40*/  FFMA R6, R53, R57, R6 ;  /* 0x0000003935067223 */ /* 0x000fe20000000006 */
[----:B------:R-:W-:Y:S01]  /*dc50*/  LOP3.LUT R69, R73, 0xffff0000, RZ, 0xc0, !PT ;  /* 0xffff000049457812 */ /* 0x000fe200078ec0ff */
[C---:B------:R-:W-:Y:S01]  /*dc60*/  FFMA R7, R53.reuse, R58, R7 ;  /* 0x0000003a35077223 */ /* 0x040fe20000000007 */
[----:B------:R-:W-:Y:S01]  /*dc70*/  SHF.L.U32 R70, R74, 0x10, RZ ;  /* 0x000000104a467819 */ /* 0x000fe200000006ff */
[----:B------:R-:W-:Y:S01]  /*dc80*/  UIADD3 UR4, UPT, UPT, UR4, 0xe0, URZ ;  /* 0x000000e004047890 */ /* 0x000fe2000fffe0ff */
[----:B------:R-:W-:Y:S01]  /*dc90*/  F2FP.BF16.F32.PACK_AB R111, R6, R5 ;  /* 0x00000005066f723e */ /* 0x000fe200000010ff */
[----:B------:R-:W-:Y:S01]  /*dca0*/  FFMA R3, R53, R59, R3 ;  /* 0x0000003b35037223 */ /* 0x000fe20000000003 */
[----:B------:R-:W-:Y:S01]  /*dcb0*/  LOP3.LUT R71, R74, 0xffff0000, RZ, 0xc0, !PT ;  /* 0xffff00004a477812 */ /* 0x000fe200078ec0ff */
[C---:B------:R-:W-:Y:S01]  /*dcc0*/  FMUL R0, R52.reuse, R34 ;  /* 0x0000002234007220 */ /* 0x040fe20000400000 */
[----:B------:R-:W-:Y:S01]  /*dcd0*/  SHF.L.U32 R72, R75, 0x10, RZ ;  /* 0x000000104b487819 */ /* 0x000fe200000006ff */
[C---:B------:R-:W-:Y:S01]  /*dce0*/  FMUL R2, R52.reuse, R35 ;  /* 0x0000002334027220 */ /* 0x040fe20000400000 */
[----:B------:R-:W-:Y:S01]  /*dcf0*/  UPRMT UR4, UR37, 0x654, UR4 ;  /* 0x0000065425047896 */ /* 0x000fe20008000004 */
[C---:B------:R-:W-:Y:S01]  /*dd00*/  FMUL R4, R52.reuse, R36 ;  /* 0x0000002434047220 */ /* 0x040fe20000400000 */
[C---:B------:R-:W-:Y:S01]  /*dd10*/  FMUL R5, R52.reuse, R37 ;  /* 0x0000002534057220 */ /* 0x040fe20000400000 */
[----:B------:R-:W-:Y:S01]  /*dd20*/  F2FP.BF16.F32.PACK_AB R28, R3, R7 ;  /* 0x00000007031c723e */ /* 0x000fe200000010ff */
[C---:B------:R-:W-:Y:S01]  /*dd30*/  FFMA R0, R53.reuse, R60, R0 ;  /* 0x0000003c35007223 */ /* 0x040fe20000000000 */
[C---:B------:R-:W-:Y:S01]  /*dd40*/  FMUL R6, R52.reuse, R38 ;  /* 0x0000002634067220 */ /* 0x040fe20000400000 */
[C---:B------:R-:W-:Y:S01]  /*dd50*/  FFMA R2, R53.reuse, R61, R2 ;  /* 0x0000003d35027223 */ /* 0x040fe20000000002 */
[C---:B------:R-:W-:Y:S01]  /*dd60*/  FMUL R3, R52.reuse, R39 ;  /* 0x0000002734037220 */ /* 0x040fe20000400000 */
[C---:B------:R-:W-:Y:S01]  /*dd70*/  FFMA R4, R53.reuse, R62, R4 ;  /* 0x0000003e35047223 */ /* 0x040fe20000000004 */
[C---:B------:R-:W-:Y:S01]  /*dd80*/  FFMA R5, R53.reuse, R63, R5 ;  /* 0x0000003f35057223 */ /* 0x040fe20000000005 */
[C---:B------:R-:W-:Y:S01]  /*dd90*/  FFMA R6, R53.reuse, R64, R6 ;  /* 0x0000004035067223 */ /* 0x040fe20000000006 */
[C---:B------:R-:W-:Y:S01]  /*dda0*/  FFMA R3, R53.reuse, R65, R3 ;  /* 0x0000004135037223 */ /* 0x040fe20000000003 */
[----:B------:R-:W-:Y:S01]  /*ddb0*/  FFMA R20, R53, R66, R20 ;  /* 0x0000004235147223 */ /* 0x000fe20000000014 */
[----:B------:R-:W-:Y:S01]  /*ddc0*/  FMUL R8, R52, R8 ;  /* 0x0000000834087220 */ /* 0x000fe20000400000 */
[----:B------:R-:W-:Y:S01]  /*ddd0*/  SYNCS.ARRIVE.TRANS64.RED.A1T0 RZ, [UR4], RZ ;  /* 0x000000ffffff79a7 */ /* 0x000fe20008100404 */
[----:B------:R1:W-:Y:S01]  /*dde0*/  @!P1 STS.128 [R104+UR51+0x3200], R108 ;  /* 0x0032006c68009988 */ /* 0x0003e20008000c33 */
[----:B------:R-:W-:Y:S01]  /*ddf0*/  LOP3.LUT R73, R75, 0xffff0000, RZ, 0xc0, !PT ;  /* 0xffff00004b497812 */ /* 0x000fe200078ec0ff */
[C---:B------:R-:W-:Y:S01]  /*de00*/  FFMA R21, R53.reuse, R67, R21 ;  /* 0x0000004335157223 */ /* 0x040fe20000000015 */
[----:B------:R-:W-:Y:S01]  /*de10*/  SHF.L.U32 R24, R76, 0x10, RZ ;  /* 0x000000104c187819 */ /* 0x000fe200000006ff */
[----:B------:R-:W-:Y:S01]  /*de20*/  FMUL R9, R52, R9 ;  /* 0x0000000934097220 */ /* 0x000fe20000400000 */
[----:B------:R-:W-:Y:S01]  /*de30*/  LOP3.LUT R25, R76, 0xffff0000, RZ, 0xc0, !PT ;  /* 0xffff00004c197812 */ /* 0x000fe200078ec0ff */
[C---:B------:R-:W-:Y:S01]  /*de40*/  FFMA R22, R53.reuse, R68, R22 ;  /* 0x0000004435167223 */ /* 0x040fe20000000016 */
[C---:B------:R-:W-:Y:S01]  /*de50*/  FMUL R10, R52.reuse, R10 ;  /* 0x0000000a340a7220 */ /* 0x040fe20000400000 */
[C---:B------:R-:W-:Y:S01]  /*de60*/  FFMA R23, R53.reuse, R69, R23 ;  /* 0x0000004535177223 */ /* 0x040fe20000000017 */
[----:B------:R-:W-:Y:S01]  /*de70*/  FMUL R11, R52, R11 ;  /* 0x0000000b340b7220 */ /* 0x000fe20000400000 */
[----:B------:R-:W-:Y:S01]  /*de80*/  F2FP.BF16.F32.PACK_AB R29, R2, R0 ;  /* 0x00000000021d723e */ /* 0x000fe200000010ff */
[----:B------:R-:W-:Y:S01]  /*de90*/  FFMA R8, R53, R70, R8 ;  /* 0x0000004635087223 */ /* 0x000fe20000000008 */
[----:B------:R-:W-:Y:S01]  /*dea0*/  F2FP.BF16.F32.PACK_AB R30, R5, R4 ;  /* 0x00000004051e723e */ /* 0x000fe200000010ff */
[C---:B------:R-:W-:Y:S01]  /*deb0*/  FMUL R12, R52.reuse, R12 ;  /* 0x0000000c340c7220 */ /* 0x040fe20000400000 */
[----:B------:R-:W-:Y:S01]  /*dec0*/  F2FP.BF16.F32.PACK_AB R31, R3, R6 ;  /* 0x00000006031f723e */ /* 0x000fe200000010ff */
[----:B------:R-:W-:Y:S01]  /*ded0*/  FFMA R9, R53, R71, R9 ;  /* 0x0000004735097223 */ /* 0x000fe20000000009 */
[C---:B------:R-:W-:Y:S01]  /*dee0*/  FMUL R13, R52.reuse, R13 ;  /* 0x0000000d340d7220 */ /* 0x040fe20000400000 */
[----:B------:R-:W-:Y:S01]  /*def0*/  SHF.L.U32 R26, R77, 0x10, RZ ;  /* 0x000000104d1a7819 */ /* 0x000fe200000006ff */
[----:B------:R-:W-:Y:S01]  /*df00*/  FFMA R10, R53, R72, R10 ;  /* 0x00000048350a7223 */ /* 0x000fe2000000000a */
[----:B------:R1:W-:Y:S01]  /*df10*/  @!P1 STS.128 [R103+0x3200], R28 ;  /* 0x0032001c67009388 */ /* 0x0003e20000000c00 */
[C---:B------:R-:W-:Y:S01]  /*df20*/  FMUL R14, R52.reuse, R14 ;  /* 0x0000000e340e7220 */ /* 0x040fe20000400000 */
[----:B------:R-:W-:Y:S01]  /*df30*/  LOP3.LUT R27, R77, 0xffff0000, RZ, 0xc0, !PT ;  /* 0xffff00004d1b7812 */ /* 0x000fe200078ec0ff */
[C---:B------:R-:W-:Y:S01]  /*df40*/  FFMA R11, R53.reuse, R73, R11 ;  /* 0x00000049350b7223 */ /* 0x040fe2000000000b */
[----:B------:R-:W-:Y:S01]  /*df50*/  FMUL R15, R52, R15 ;  /* 0x0000000f340f7220 */ /* 0x000fe20000400000 */
[----:B------:R-:W-:Y:S01]  /*df60*/  SHF.L.U32 R40, R78, 0x10, RZ ;  /* 0x000000104e287819 */ /* 0x000fe200000006ff */
[C---:B------:R-:W-:Y:S01]  /*df70*/  FFMA R12, R53.reuse, R24, R12 ;  /* 0x00000018350c7223 */ /* 0x040fe2000000000c */
[----:B------:R-:W-:Y:S01]  /*df80*/  FMUL R16, R52, R16 ;  /* 0x0000001034107220 */ /* 0x000fe20000400000 */
[----:B------:R-:W-:Y:S01]  /*df90*/  LOP3.LUT R74, R78, 0xffff0000, RZ, 0xc0, !PT ;  /* 0xffff00004e4a7812 */ /* 0x000fe200078ec0ff */
[----:B------:R-:W-:Y:S01]  /*dfa0*/  FFMA R13, R53, R25, R13 ;  /* 0x00000019350d7223 */ /* 0x000fe2000000000d */
[C---:B------:R-:W-:Y:S01]  /*dfb0*/  FMUL R17, R52.reuse, R17 ;  /* 0x0000001134117220 */ /* 0x040fe20000400000 */
[----:B------:R-:W-:Y:S01]  /*dfc0*/  SHF.L.U32 R75, R79, 0x10, RZ ;  /* 0x000000104f4b7819 */ /* 0x000fe200000006ff */
[----:B------:R-:W-:Y:S01]  /*dfd0*/  FFMA R14, R53, R26, R14 ;  /* 0x0000001a350e7223 */ /* 0x000fe2000000000e */
[----:B------:R-:W-:Y:S01]  /*dfe0*/  F2FP.BF16.F32.PACK_AB R20, R21, R20 ;  /* 0x000000141514723e */ /* 0x000fe200000010ff */
[C---:B------:R-:W-:Y:S01]  /*dff0*/  FMUL R18, R52.reuse, R18 ;  /* 0x0000001234127220 */ /* 0x040fe20000400000 */
[----:B------:R-:W-:Y:S01]  /*e000*/  LOP3.LUT R76, R79, 0xffff0000, RZ, 0xc0, !PT ;  /* 0xffff00004f4c7812 */ /* 0x000fe200078ec0ff */
[----:B------:R-:W-:Y:S01]  /*e010*/  FFMA R15, R53, R27, R15 ;  /* 0x0000001b350f7223 */ /* 0x000fe2000000000f */
[----:B------:R-:W-:Y:S01]  /*e020*/  F2FP.BF16.F32.PACK_AB R21, R23, R22 ;  /* 0x000000161715723e */ /* 0x000fe200000010ff */
[----:B------:R-:W-:Y:S01]  /*e030*/  FMUL R19, R52, R19 ;  /* 0x0000001334137220 */ /* 0x000fe20000400000 */
[----:B------:R-:W-:Y:S01]  /*e040*/  F2FP.BF16.F32.PACK_AB R22, R9, R8 ;  /* 0x000000080916723e */ /* 0x000fe200000010ff */
[----:B------:R-:W-:Y:S01]  /*e050*/  FFMA R16, R53, R40, R16 ;  /* 0x0000002835107223 */ /* 0x000fe20000000010 */
[----:B------:R-:W-:Y:S01]  /*e060*/  F2FP.BF16.F32.PACK_AB R23, R11, R10 ;  /* 0x0000000a0b17723e */ /* 0x000fe200000010ff */
[C---:B------:R-:W-:Y:S01]  /*e070*/  FFMA R17, R53.reuse, R74, R17 ;  /* 0x0000004a35117223 */ /* 0x040fe20000000011 */
[C---:B------:R-:W-:Y:S01]  /*e080*/  FFMA R18, R53.reuse, R75, R18 ;  /* 0x0000004b35127223 */ /* 0x040fe20000000012 */
[----:B------:R-:W-:Y:S01]  /*e090*/  FFMA R19, R53, R76, R19 ;  /* 0x0000004c35137223 */ /* 0x000fe20000000013 */
[----:B------:R-:W-:Y:S01]  /*e0a0*/  F2FP.BF16.F32.PACK_AB R12, R13, R12 ;  /* 0x0000000c0d0c723e */ /* 0x000fe200000010ff */
[----:B------:R1:W-:Y:S01]  /*e0b0*/  @!P1 STS.128 [R104+UR51+0x3a00], R20 ;  /* 0x003a001468009988 */ /* 0x0003e20008000c33 */
[----:B------:R-:W-:Y:S01]  /*e0c0*/  F2FP.BF16.F32.PACK_AB R13, R15, R14 ;  /* 0x0000000e0f0d723e */ /* 0x000fe200000010ff */
[----:B------:R-:W-:Y:S01]  /*e0d0*/  BSSY.RECONVERGENT B0, `(.L_x_186) ;  /* 0x000001a000007945 */ /* 0x000fe20003800200 */
[----:B------:R-:W-:Y:S02]  /*e0e0*/  F2FP.BF16.F32.PACK_AB R14, R17, R16 ;  /* 0x00000010110e723e */ /* 0x000fe400000010ff */
[----:B------:R-:W-:Y:S02]  /*e0f0*/  F2FP.BF16.F32.PACK_AB R15, R19, R18 ;  /* 0x00000012130f723e */ /* 0x000fe400000010ff */
[----:B------:R-:W-:Y:S03]  /*e100*/  ISETP.NE.AND P0, PT, R98, RZ, PT ;  /* 0x000000ff6200720c */ /* 0x000fe60003f05270 */
[----:B------:R1:W-:Y:S01]  /*e110*/  @!P1 STS.128 [R103+0x3a00], R12 ;  /* 0x003a000c67009388 */ /* 0x0003e20000000c00 */
[----:B------:R-:W-:Y:S01]  /*e120*/  @!PT LDS RZ, [RZ] ;  /* 0x00000000fffff984 */ /* 0x000fe20000000800 */
[----:B------:R-:W-:Y:S01]  /*e130*/  @!PT LDS RZ, [RZ] ;  /* 0x00000000fffff984 */ /* 0x000fe20000000800 */
[----:B------:R-:W-:Y:S01]  /*e140*/  @!PT LDS RZ, [RZ] ;  /* 0x00000000fffff984 */ /* 0x000fe20000000800 */
[----:B------:R-:W-:Y:S01]  /*e150*/  @!PT LDS RZ, [RZ] ;  /* 0x00000000fffff984 */ /* 0x000fe20000000800 */
[----:B------:R2:W-:Y:S07]  /*e160*/  MEMBAR.ALL.CTA ;  /* 0x0000000000007992 */ /* 0x0005ee0000008000 */
[----:B--2---:R-:W2:Y:S02]  /*e170*/  FENCE.VIEW.ASYNC.S ;  /* 0x00000000000073c6 */ /* 0x004ea40000000000 */
        /* <DEDUP_REMOVED lines=15> */
.L_x_187:
[----:B------:R-:W-:Y:S05]  /*e270*/  BSYNC.RECONVERGENT B0 ;  /* 0x0000000000007941 */ /* 0x000fea0003800200 */
.L_x_186:
[----:B------:R-:W-:Y:S01]  /*e280*/  BAR.SYNC.DEFER_BLOCKING 0x1, 0x80 ;  /* 0x0042000000007b1d */ /* 0x000fe20000010000 */
[----:B------:R-:W-:Y:S01]  /*e290*/  UISETP.NE.AND UP0, UPT, UR56, -0x8, UPT ;  /* 0xfffffff83800788c */ /* 0x000fe2000bf05270 */
[----:B------:R-:W-:Y:S08]  /*e2a0*/  IADD3 R94, PT, PT, R94, 0x1, RZ ;  /* 0x000000015e5e7810 */ /* 0x000ff00007ffe0ff */
[----:B------:R-:W-:Y:S05]  /*e2b0*/  BRA.U !UP0, `(.L_x_188) ;  /* 0x0000000108287547 */ /* 0x000fea000b800000 */
[----:B------:R-:W-:Y:S01]  /*e2c0*/  ISETP.NE.AND P0, PT, R105, RZ, PT ;  /* 0x000000ff6900720c */ /* 0x000fe20003f05270 */
[----:B------:R-:W-:Y:S01]  /*e2d0*/  IMAD.U32 R2, RZ, RZ, UR57 ;  /* 0x00000039ff027e24 */ /* 0x000fe2000f8e00ff */
[----:B------:R-:W-:Y:S01]  /*e2e0*/  UIADD3 UR57, UPT, UPT, UR57, 0x1, URZ ;  /* 0x0000000139397890 */ /* 0x000fe2000fffe0ff */
[----:B------:R-:W-:Y:S03]  /*e2f0*/  IMAD.U32 R0, RZ, RZ, UR37 ;  /* 0x00000025ff007e24 */ /* 0x000fe6000f8e00ff */
[----:B------:R-:W-:Y:S04]  /*e300*/  UISETP.NE.AND UP0, UPT, UR57, 0x4, UPT ;  /* 0x000000043900788c */ /* 0x000fe8000bf05270 */
[----:B------:R-:W-:Y:S03]  /*e310*/  USEL UR57, UR57, URZ, UP0 ;  /* 0x000000ff39397287 */ /* 0x000fe60008000000 */
[----:B------:R-:W-:Y:S05]  /*e320*/  @P0 LEA R2, R2, UR51, 0x3 ;  /* 0x0000003302020c11 */ /* 0x000fea000f8e18ff */
[----:B------:R-:W-:Y:S05]  /*e330*/  @P0 VIADD R2, R2, 0x80 ;  /* 0x0000008002020836 */ /* 0x000fea0000000000 */
[----:B------:R-:W-:Y:S04]  /*e340*/  @P0 PRMT R0, R0, 0x654, R2 ;  /* 0x0000065400000816 */ /* 0x000fe80000000002 */
[----:B------:R2:W-:Y:S03]  /*e350*/  @P0 SYNCS.ARRIVE.TRANS64.RED.A1T0 RZ, [R0+URZ], RZ ;  /* 0x000000ff00ff09a7 */ /* 0x0005e600081004ff */
.L_x_188:
[----:B------:R-:W-:Y:S01]  /*e360*/  ISETP.NE.AND P2, PT, R100, RZ, PT ;  /* 0x000000ff6400720c */ /* 0x000fe20003f45270 */
[----:B------:R-:W-:Y:S01]  /*e370*/  VIADD R2, R50, UR38 ;  /* 0x0000002632027c36 */ /* 0x000fe20008000000 */
[----:B------:R-:W-:Y:S01]  /*e380*/  ISETP.NE.AND P0, PT, R102, 0x2, PT ;  /* 0x000000026600780c */ /* 0x000fe20003f05270 */
[----:B--2---:R-:W-:Y:S01]  /*e390*/  VIADD R0, R51, UR39 ;  /* 0x0000002733007c36 */ /* 0x004fe20008000000 */
[----:B------:R-:W-:Y:S01]  /*e3a0*/  ISETP.NE.AND P1, PT, R94, 0x2, PT ;  /* 0x000000025e00780c */ /* 0x000fe20003f25270 */
[----:B------:R-:W-:Y:S01]  /*e3b0*/  UIADD3 UR56, UPT, UPT, UR56, 0x8, URZ ;  /* 0x0000000838387890 */ /* 0x000fe2000fffe0ff */
[----:B------:R-:W-:Y:S02]  /*e3c0*/  R2UR UR12, R2 ;  /* 0x00000000020c72ca */ /* 0x000fe400000e0000 */
[----:B------:R-:W-:Y:S02]  /*e3d0*/  R2UR UR20, R0 ;  /* 0x00000000001472ca */ /* 0x000fe400000e0000 */
[----:B------:R-:W-:Y:S02]  /*e3e0*/  SEL R2, RZ, 0x1, P0 ;  /* 0x00000001ff027807 */ /* 0x000fe40000000000 */
[----:B------:R-:W-:Y:S02]  /*e3f0*/  SEL R0, RZ, 0x1, P1 ;  /* 0x00000001ff007807 */ /* 0x000fe40000800000 */
[----:B------:R-:W-:Y:S02]  /*e400*/  @P2 R2UR UR36, R91 ;  /* 0x000000005b2422ca */ /* 0x000fe400000e0000 */
[----:B------:R-:W-:Y:S02]  /*e410*/  LOP3.LUT R92, R92, R2, RZ, 0x3c, !PT ;  /* 0x000000025c5c7212 */ /* 0x000fe400078e3cff */
[----:B------:R-:W-:Y:S02]  /*e420*/  LOP3.LUT R93, R93, R0, RZ, 0x3c, !PT ;  /* 0x000000005d5d7212 */ /* 0x000fe400078e3cff */
[----:B------:R-:W-:Y:S02]  /*e430*/  SEL R102, R102, RZ, P0 ;  /* 0x000000ff66667207 */ /* 0x000fe40000000000 */
[----:B------:R-:W-:Y:S01]  /*e440*/  SEL R94, R94, RZ, P1 ;  /* 0x000000ff5e5e7207 */ /* 0x000fe20000800000 */
[----:B------:R-:W-:Y:S06]  /*e450*/  @P2 BRA `(.L_x_189) ;  /* 0xffffff7c00202947 */ /* 0x000fec000383ffff */
[----:B------:R-:W-:-:S09]  /*e460*/  UISETP.NE.AND UP0, UPT, UR50, URZ, UPT ;  /* 0x000000ff3200728c */ /* 0x000fd2000bf05270 */
[----:B------:R-:W-:Y:S05]  /*e470*/  BRA.U !UP0, `(.L_x_190) ;  /* 0x0000000108487547 */ /* 0x000fea000b800000 */
[----:B------:R-:W2:Y:S02]  /*e480*/  LDCU.64 UR4, c[0x0][0xc90] ;  /* 0x00019200ff0477ac */ /* 0x000ea40008000a00 */
[----:B--2---:R-:W-:-:S04]  /*e490*/  UISETP.NE.U32.AND UP0, UPT, UR4, URZ, UPT ;  /* 0x000000ff0400728c */ /* 0x004fc8000bf05070 */
[----:B------:R-:W-:-:S09]  /*e4a0*/  UISETP.NE.AND.EX UP0, UPT, UR5, URZ, UPT, UP0 ;  /* 0x000000ff0500728c */ /* 0x000fd2000bf05300 */
[----:B------:R-:W-:Y:S05]  /*e4b0*/  BRA.U UP0, `(.L_x_191) ;  /* 0x00000001000c7547 */ /* 0x000fea000b800000 */
[----:B------:R-:W-:-:S13]  /*e4c0*/  FSETP.NEU.AND P0, PT, R53, RZ, PT ;  /* 0x000000ff3500720b */ /* 0x000fda0003f0d000 */
[----:B------:R-:W-:Y:S05]  /*e4d0*/  @!P0 EXIT ;  /* 0x000000000000894d */ /* 0x000fea0003800000 */
[----:B------:R-:W-:Y:S05]  /*e4e0*/  BRA `(.L_x_190) ;  /* 0x00000000002c7947 */ /* 0x000fea0003800000 */
.L_x_191:
[----:B------:R-:W-:Y:S01]  /*e4f0*/  ISETP.NE.AND P0, PT, R101, RZ, PT ;  /* 0x000000ff6500720c */ /* 0x000fe20003f05270 */
[----:B------:R-:W-:-:S12]  /*e500*/  BSSY.RECONVERGENT B0, `(.L_x_190) ;  /* 0x0000009000007945 */ /* 0x000fd80003800200 */
[----:B------:R-:W-:Y:S05]  /*e510*/  @P0 BRA `(.L_x_192) ;  /* 0x0000000000140947 */ /* 0x000fea0003800000 */
[----:B------:R-:W2:Y:S02]  /*e520*/  LDCU.64 UR4, c[0x0][0xc88] ;  /* 0x00019100ff0477ac */ /* 0x000ea40008000a00 */
[----:B--2---:R-:W-:-:S04]  /*e530*/  ISETP.NE.U32.AND P0, PT, RZ, UR4, PT ;  /* 0x00000004ff007c0c */ /* 0x004fc8000bf05070 */
[----:B------:R-:W-:-:S13]  /*e540*/  ISETP.NE.AND.EX P0, PT, RZ, UR5, PT, P0 ;  /* 0x00000005ff007c0c */ /* 0x000fda000bf05300 */
[----:B------:R-:W-:Y:S05]  /*e550*/  @!P0 EXIT ;  /* 0x000000000000894d */ /* 0x000fea0003800000 */
[----:B------:R-:W-:Y:S05]  /*e560*/  BRA `(.L_x_193) ;  /* 0x0000000000087947 */ /* 0x000fea0003800000 */
.L_x_192:
[----:B------:R-:W-:-:S13]  /*e570*/  FSETP.NEU.AND P0, PT, R53, RZ, PT ;  /* 0x000000ff3500720b */ /* 0x000fda0003f0d000 */
[----:B------:R-:W-:Y:S05]  /*e580*/  @!P0 EXIT ;  /* 0x000000000000894d */ /* 0x000fea0003800000 */
.L_x_193:
[----:B------:R-:W-:Y:S05]  /*e590*/  BSYNC.RECONVERGENT B0 ;  /* 0x0000000000007941 */ /* 0x000fea0003800200 */
.L_x_190:
[----:B------:R-:W-:Y:S01]  /*e5a0*/  ULEA UR4, UR57, UR51, 0x3 ;  /* 0x0000003339047291 */ /* 0x000fe2000f8e18ff */
[----:B------:R-:W-:-:S04]  /*e5b0*/  DEPBAR.LE SB0, 0x0 ;  /* 0x000080000000791a */ /* 0x000fc80000000000 */
[----:B------:R-:W-:-:S04]  /*e5c0*/  UIADD3 UR4, UPT, UPT, UR4, 0x80, URZ ;  /* 0x0000008004047890 */ /* 0x000fc8000fffe0ff */
[----:B------:R-:W-:-:S09]  /*e5d0*/  UPRMT UR4, UR37, 0x654, UR4 ;  /* 0x0000065425047896 */ /* 0x000fd20008000004 */
[----:B------:R-:W-:Y:S01]  /*e5e0*/  SYNCS.ARRIVE.TRANS64.RED.A1T0 RZ, [UR4], RZ ;  /* 0x000000ffffff79a7 */ /* 0x000fe20008100404 */
[----:B------:R-:W-:Y:S05]  /*e5f0*/  EXIT ;  /* 0x000000000000794d */ /* 0x000fea0003800000 */
.L_x_24:
[----:B--2---:R2:W3:Y:S02]  /*e600*/  SYNCS.PHASECHK.TRANS64.TRYWAIT P0, [R2+URZ+0x100], R3 ;  /* 0x00010003020075a7 */ /* 0x0044e400080011ff */
[----:B---3--:R-:W-:Y:S05]  /*e610*/  @!P0 NANOSLEEP.SYNCS 0x989680 ;  /* 0x009896800000895d */ /* 0x008fea0003900000 */
[----:B------:R-:W3:Y:S02]  /*e620*/  @!P0 SYNCS.PHASECHK.TRANS64 P0, [R2+URZ+0x100], R3 ;  /* 0x00010003020085a7 */ /* 0x000ee400080010ff */
[----:B---3--:R-:W-:Y:S05]  /*e630*/  @!P0 BRA `(.L_x_24) ;  /* 0xfffffffc00f08947 */ /* 0x008fea000383ffff */
[----:B------:R-:W-:Y:S05]  /*e640*/  BRA `(.L_x_194) ;  /* 0xffffff3400147947 */ /* 0x000fea000383ffff */
.L_x_27:
[----:B-1----:R-:W-:-:S07]  /*e650*/  MOV R2, UR33 ;  /* 0x0000002100027c02 */ /* 0x002fce0008000f00 */
.L_x_195:
[----:B-1----:R1:W2:Y:S02]  /*e660*/  SYNCS.PHASECHK.TRANS64.TRYWAIT P0, [R2+URZ+0x30], R4 ;  /* 0x00003004020075a7 */ /* 0x0022a400080011ff */
[----:B--2---:R-:W-:Y:S05]  /*e670*/  @!P0 NANOSLEEP.SYNCS 0x989680 ;  /* 0x009896800000895d */ /* 0x004fea0003900000 */
[----:B------:R-:W2:Y:S02]  /*e680*/  @!P0 SYNCS.PHASECHK.TRANS64 P0, [R2+URZ+0x30], R4 ;  /* 0x00003004020085a7 */ /* 0x000ea400080010ff */
[----:B--2---:R-:W-:Y:S05]  /*e690*/  @!P0 BRA `(.L_x_195) ;  /* 0xfffffffc00f08947 */ /* 0x004fea000383ffff */
[----:B------:R-:W-:Y:S05]  /*e6a0*/  BRA `(.L_x_26) ;  /* 0xffffff3400647947 */ /* 0x000fea000383ffff */
.L_x_36:
[----:B------:R-:W-:-:S07]  /*e6b0*/  MOV R2, UR33 ;  /* 0x0000002100027c02 */ /* 0x000fce0008000f00 */
.L_x_196:
[----:B-1----:R1:W2:Y:S02]  /*e6c0*/  SYNCS.PHASECHK.TRANS64.TRYWAIT P0, [R2+URZ+0x30], R4 ;  /* 0x00003004020075a7 */ /* 0x0022a400080011ff */
[----:B--2---:R-:W-:Y:S05]  /*e6d0*/  @!P0 NANOSLEEP.SYNCS 0x989680 ;  /* 0x009896800000895d */ /* 0x004fea0003900000 */
[----:B------:R-:W2:Y:S02]  /*e6e0*/  @!P0 SYNCS.PHASECHK.TRANS64 P0, [R2+URZ+0x30], R4 ;  /* 0x00003004020085a7 */ /* 0x000ea400080010ff */
[----:B--2---:R-:W-:Y:S05]  /*e6f0*/  @!P0 BRA `(.L_x_196) ;  /* 0xfffffffc00f08947 */ /* 0x004fea000383ffff */
[----:B------:R-:W-:Y:S05]  /*e700*/  BRA `(.L_x_35) ;  /* 0xffffff3800887947 */ /* 0x000fea000383ffff */
.L_x_43:
[----:B-1----:R1:W2:Y:S02]  /*e710*/  SYNCS.PHASECHK.TRANS64.TRYWAIT P0, [R2+URZ+0xb0], R3 ;  /* 0x0000b003020075a7 */ /* 0x0022a400080011ff */
[----:B--2---:R-:W-:Y:S05]  /*e720*/  @!P0 NANOSLEEP.SYNCS 0x989680 ;  /* 0x009896800000895d */ /* 0x004fea0003900000 */
[----:B------:R-:W2:Y:S02]  /*e730*/  @!P0 SYNCS.PHASECHK.TRANS64 P0, [R2+URZ+0xb0], R3 ;  /* 0x0000b003020085a7 */ /* 0x000ea400080010ff */
[----:B--2---:R-:W-:Y:S05]  /*e740*/  @!P0 BRA `(.L_x_43) ;  /* 0xfffffffc00f08947 */ /* 0x004fea000383ffff */
[----:B------:R-:W-:Y:S05]  /*e750*/  BRA `(.L_x_197) ;  /* 0xffffff3c008c7947 */ /* 0x000fea000383ffff */
.L_x_47:
[----:B----4-:R-:W-:-:S07]  /*e760*/  MOV R0, UR5 ;  /* 0x0000000500007c02 */ /* 0x010fce0008000f00 */
.L_x_198:
[----:B-1----:R1:W2:Y:S02]  /*e770*/  SYNCS.PHASECHK.TRANS64.TRYWAIT P0, [R0+URZ], R2 ;  /* 0x00000002000075a7 */ /* 0x0022a400080011ff */
[----:B--2---:R-:W-:Y:S05]  /*e780*/  @!P0 NANOSLEEP.SYNCS 0x989680 ;  /* 0x009896800000895d */ /* 0x004fea0003900000 */
[----:B------:R-:W2:Y:S02]  /*e790*/  @!P0 SYNCS.PHASECHK.TRANS64 P0, [R0+URZ], R2 ;  /* 0x00000002000085a7 */ /* 0x000ea400080010ff */
[----:B--2---:R-:W-:Y:S05]  /*e7a0*/  @!P0 BRA `(.L_x_198) ;  /* 0xfffffffc00f08947 */ /* 0x004fea000383ffff */
[----:B------:R-:W-:Y:S05]  /*e7b0*/  BRA `(.L_x_199) ;  /* 0xffffff4400047947 */ /* 0x000fea000383ffff */
.L_x_48:
[----:B----4-:R-:W-:-:S07]  /*e7c0*/  MOV R0, UR5 ;  /* 0x0000000500007c02 */ /* 0x010fce0008000f00 */
.L_x_200:
[----:B-1----:R1:W2:Y:S02]  /*e7d0*/  SYNCS.PHASECHK.TRANS64.TRYWAIT P0, [R0+URZ], R3 ;  /* 0x00000003000075a7 */ /* 0x0022a400080011ff */
[----:B--2---:R-:W-:Y:S05]  /*e7e0*/  @!P0 NANOSLEEP.SYNCS 0x989680 ;  /* 0x009896800000895d */ /* 0x004fea0003900000 */
[----:B------:R-:W2:Y:S02]  /*e7f0*/  @!P0 SYNCS.PHASECHK.TRANS64 P0, [R0+URZ], R3 ;  /* 0x00000003000085a7 */ /* 0x000ea400080010ff */
[----:B--2---:R-:W-:Y:S05]  /*e800*/  @!P0 BRA `(.L_x_200) ;  /* 0xfffffffc00f08947 */ /* 0x004fea000383ffff */
[----:B------:R-:W-:Y:S05]  /*e810*/  BRA `(.L_x_201) ;  /* 0xffffff4400107947 */ /* 0x000fea000383ffff */
.L_x_49:
[----:B----4-:R-:W-:-:S07]  /*e820*/  MOV R0, UR5 ;  /* 0x0000000500007c02 */ /* 0x010fce0008000f00 */
.L_x_202:
[----:B-1----:R1:W2:Y:S02]  /*e830*/  SYNCS.PHASECHK.TRANS64.TRYWAIT P0, [R0+URZ], R3 ;  /* 0x00000003000075a7 */ /* 0x0022a400080011ff */
[----:B--2---:R-:W-:Y:S05]  /*e840*/  @!P0 NANOSLEEP.SYNCS 0x989680 ;  /* 0x009896800000895d */ /* 0x004fea0003900000 */
[----:B------:R-:W2:Y:S02]  /*e850*/  @!P0 SYNCS.PHASECHK.TRANS64 P0, [R0+URZ], R3 ;  /* 0x00000003000085a7 */ /* 0x000ea400080010ff */
[----:B--2---:R-:W-:Y:S05]  /*e860*/  @!P0 BRA `(.L_x_202) ;  /* 0xfffffffc00f08947 */ /* 0x004fea000383ffff */
[----:B------:R-:W-:Y:S05]  /*e870*/  BRA `(.L_x_203) ;  /* 0xffffff44001c7947 */ /* 0x000fea000383ffff */
.L_x_50:
[----:B----4-:R-:W-:-:S07]  /*e880*/  MOV R0, UR5 ;  /* 0x0000000500007c02 */ /* 0x010fce0008000f00 */
.L_x_204:
[----:B-1----:R1:W2:Y:S02]  /*e890*/  SYNCS.PHASECHK.TRANS64.TRYWAIT P0, [R0+URZ], R3 ;  /* 0x00000003000075a7 */ /* 0x0022a400080011ff */
[----:B--2---:R-:W-:Y:S05]  /*e8a0*/  @!P0 NANOSLEEP.SYNCS 0x989680 ;  /* 0x009896800000895d */ /* 0x004fea0003900000 */
[----:B------:R-:W2:Y:S02]  /*e8b0*/  @!P0 SYNCS.PHASECHK.TRANS64 P0, [R0+URZ], R3 ;  /* 0x00000003000085a7 */ /* 0x000ea400080010ff */
[----:B--2---:R-:W-:Y:S05]  /*e8c0*/  @!P0 BRA `(.L_x_204) ;  /* 0xfffffffc00f08947 */ /* 0x004fea000383ffff */
[----:B------:R-:W-:Y:S05]  /*e8d0*/  BRA `(.L_x_205) ;  /* 0xffffff4400287947 */ /* 0x000fea000383ffff */
.L_x_51:
[----:B----4-:R-:W-:-:S07]  /*e8e0*/  MOV R0, UR5 ;  /* 0x0000000500007c02 */ /* 0x010fce0008000f00 */
.L_x_206:
[----:B-1----:R1:W2:Y:S02]  /*e8f0*/  SYNCS.PHASECHK.TRANS64.TRYWAIT P0, [R0+URZ], R3 ;  /* 0x00000003000075a7 */ /* 0x0022a400080011ff */
[----:B--2---:R-:W-:Y:S05]  /*e900*/  @!P0 NANOSLEEP.SYNCS 0x989680 ;  /* 0x009896800000895d */ /* 0x004fea0003900000 */
[----:B------:R-:W2:Y:S02]  /*e910*/  @!P0 SYNCS.PHASECHK.TRANS64 P0, [R0+URZ], R3 ;  /* 0x00000003000085a7 */ /* 0x000ea400080010ff */
[----:B--2---:R-:W-:Y:S05]  /*e920*/  @!P0 BRA `(.L_x_206) ;  /* 0xfffffffc00f08947 */ /* 0x004fea000383ffff */
[----:B------:R-:W-:Y:S05]  /*e930*/  BRA `(.L_x_207) ;  /* 0xffffff4400347947 */ /* 0x000fea000383ffff */
.L_x_54:
[----:B--2---:R2:W3:Y:S02]  /*e940*/  SYNCS.PHASECHK.TRANS64.TRYWAIT P0, [R0+URZ+0xf0], R4 ;  /* 0x0000f004000075a7 */ /* 0x0044e400080011ff */
[----:B---3--:R-:W-:Y:S05]  /*e950*/  @!P0 NANOSLEEP.SYNCS 0x989680 ;  /* 0x009896800000895d */ /* 0x008fea0003900000 */
[----:B------:R-:W3:Y:S02]  /*e960*/  @!P0 SYNCS.PHASECHK.TRANS64 P0, [R0+URZ+0xf0], R4 ;  /* 0x0000f004000085a7 */ /* 0x000ee400080010ff */
[----:B---3--:R-:W-:Y:S05]  /*e970*/  @!P0 BRA `(.L_x_54) ;  /* 0xfffffffc00f08947 */ /* 0x008fea000383ffff */
[----:B------:R-:W-:Y:S05]  /*e980*/  BRA `(.L_x_208) ;  /* 0xffffff4400907947 */ /* 0x000fea000383ffff */
.L_x_55:
[----:B------:R-:W-:-:S07]  /*e990*/  MOV R0, UR5 ;  /* 0x0000000500007c02 */ /* 0x000fce0008000f00 */
.L_x_209:
[----:B--2---:R2:W3:Y:S02]  /*e9a0*/  SYNCS.PHASECHK.TRANS64.TRYWAIT P0, [R0+URZ+0xc0], R5 ;  /* 0x0000c005000075a7 */ /* 0x0044e400080011ff */
[----:B---3--:R-:W-:Y:S05]  /*e9b0*/  @!P0 NANOSLEEP.SYNCS 0x989680 ;  /* 0x009896800000895d */ /* 0x008fea0003900000 */
[----:B------:R-:W3:Y:S02]  /*e9c0*/  @!P0 SYNCS.PHASECHK.TRANS64 P0, [R0+URZ+0xc0], R5 ;  /* 0x0000c005000085a7 */ /* 0x000ee400080010ff */
[----:B---3--:R-:W-:Y:S05]  /*e9d0*/  @!P0 BRA `(.L_x_209) ;  /* 0xfffffffc00f08947 */ /* 0x008fea000383ffff */
[----:B------:R-:W-:Y:S05]  /*e9e0*/  BRA `(.L_x_210) ;  /* 0xffffff4400a07947 */ /* 0x000fea000383ffff */
.L_x_56:
[----:B--2---:R2:W3:Y:S02]  /*e9f0*/  SYNCS.PHASECHK.TRANS64.TRYWAIT P1, [R0+URZ+0xb0], R4 ;  /* 0x0000b004000075a7 */ /* 0x0044e400080211ff */
[----:B---3--:R-:W-:Y:S05]  /*ea00*/  @!P1 NANOSLEEP.SYNCS 0x989680 ;  /* 0x009896800000995d */ /* 0x008fea0003900000 */
[----:B------:R-:W3:Y:S02]  /*ea10*/  @!P1 SYNCS.PHASECHK.TRANS64 P1, [R0+URZ+0xb0], R4 ;  /* 0x0000b004000095a7 */ /* 0x000ee400080210ff */
[----:B---3--:R-:W-:Y:S05]  /*ea20*/  @!P1 BRA `(.L_x_56) ;  /* 0xfffffffc00f09947 */ /* 0x008fea000383ffff */
[----:B------:R-:W-:Y:S05]  /*ea30*/  BRA `(.L_x_211) ;  /* 0xffffff4400d07947 */ /* 0x000fea000383ffff */
.L_x_59:
[----:B------:R-:W-:-:S07]  /*ea40*/  MOV R0, UR5 ;  /* 0x0000000500007c02 */ /* 0x000fce0008000f00 */
.L_x_212:
[----:B--2---:R2:W3:Y:S02]  /*ea50*/  SYNCS.PHASECHK.TRANS64.TRYWAIT P0, [R0+URZ+0xc0], R2 ;  /* 0x0000c002000075a7 */ /* 0x0044e400080011ff */
[----:B---3--:R-:W-:Y:S05]  /*ea60*/  @!P0 NANOSLEEP.SYNCS 0x989680 ;  /* 0x009896800000895d */ /* 0x008fea0003900000 */
[----:B------:R-:W3:Y:S02]  /*ea70*/  @!P0 SYNCS.PHASECHK.TRANS64 P0, [R0+URZ+0xc0], R2 ;  /* 0x0000c002000085a7 */ /* 0x000ee400080010ff */
[----:B---3--:R-:W-:Y:S05]  /*ea80*/  @!P0 BRA `(.L_x_212) ;  /* 0xfffffffc00f08947 */ /* 0x008fea000383ffff */
[----:B------:R-:W-:Y:S05]  /*ea90*/  BRA `(.L_x_58) ;  /* 0xffffff4800247947 */ /* 0x000fea000383ffff */
.L_x_66:
[----:B-1----:R1:W2:Y:S02]  /*eaa0*/  SYNCS.PHASECHK.TRANS64.TRYWAIT P1, [R0+URZ+0xb0], R2 ;  /* 0x0000b002000075a7 */ /* 0x0022a400080211ff */
[----:B--2---:R-:W-:Y:S05]  /*eab0*/  @!P1 NANOSLEEP.SYNCS 0x989680 ;  /* 0x009896800000995d */ /* 0x004fea0003900000 */
[----:B------:R-:W2:Y:S02]  /*eac0*/  @!P1 SYNCS.PHASECHK.TRANS64 P1, [R0+URZ+0xb0], R2 ;  /* 0x0000b002000095a7 */ /* 0x000ea400080210ff */
[----:B--2---:R-:W-:Y:S05]  /*ead0*/  @!P1 BRA `(.L_x_66) ;  /* 0xfffffffc00f09947 */ /* 0x004fea000383ffff */
[----:B------:R-:W-:Y:S05]  /*eae0*/  BRA `(.L_x_213) ;  /* 0xffffff5000387947 */ /* 0x000fea000383ffff */
.L_x_67:
[----:B------:R-:W-:-:S07]  /*eaf0*/  MOV R2, UR15 ;  /* 0x0000000f00027c02 */ /* 0x000fce0008000f00 */
.L_x_214:
[----:B-1----:R1:W2:Y:S02]  /*eb00*/  SYNCS.PHASECHK.TRANS64.TRYWAIT P0, [R2+URZ+0xe0], R0 ;  /* 0x0000e000020075a7 */ /* 0x0022a400080011ff */
[----:B--2---:R-:W-:Y:S05]  /*eb10*/  @!P0 NANOSLEEP.SYNCS 0x989680 ;  /* 0x009896800000895d */ /* 0x004fea0003900000 */
[----:B------:R-:W2:Y:S02]  /*eb20*/  @!P0 SYNCS.PHASECHK.TRANS64 P0, [R2+URZ+0xe0], R0 ;  /* 0x0000e000020085a7 */ /* 0x000ea400080010ff */
[----:B--2---:R-:W-:Y:S05]  /*eb30*/  @!P0 BRA `(.L_x_214) ;  /* 0xfffffffc00f08947 */ /* 0x004fea000383ffff */
[----:B------:R-:W-:Y:S05]  /*eb40*/  BRA `(.L_x_215) ;  /* 0xffffff5000707947 */ /* 0x000fea000383ffff */
.L_x_70:
[----:B------:R-:W-:Y:S07]  /*eb50*/  MOV R0, UR14 ;  /* 0x0000000e00007c02 */ /* 0x000fee0008000f00 */
.L_x_216:
[----:B-1----:R1:W2:Y:S02]  /*eb60*/  SYNCS.PHASECHK.TRANS64.TRYWAIT P0, [R0+URZ], R2 ;  /* 0x00000002000075a7 */ /* 0x0022a400080011ff */
[----:B--2---:R-:W-:Y:S05]  /*eb70*/  @!P0 NANOSLEEP.SYNCS 0x989680 ;  /* 0x009896800000895d */ /* 0x004fea0003900000 */
[----:B------:R-:W2:Y:S02]  /*eb80*/  @!P0 SYNCS.PHASECHK.TRANS64 P0, [R0+URZ], R2 ;  /* 0x00000002000085a7 */ /* 0x000ea400080010ff */
[----:B--2---:R-:W-:Y:S05]  /*eb90*/  @!P0 BRA `(.L_x_216) ;  /* 0xfffffffc00f08947 */ /* 0x004fea000383ffff */
[----:B------:R-:W-:Y:S05]  /*eba0*/  BRA `(.L_x_69) ;  /* 0xffffff50008c7947 */ /* 0x000fea000383ffff */
.L_x_73:
[----:B------:R-:W-:-:S07]  /*ebb0*/  MOV R0, UR5 ;  /* 0x0000000500007c02 */ /* 0x000fce0008000f00 */
.L_x_217:
[----:B--2---:R2:W4:Y:S02]  /*ebc0*/  SYNCS.PHASECHK.TRANS64.TRYWAIT P0, [R0+URZ], R2 ;  /* 0x00000002000075a7 */ /* 0x00452400080011ff */
[----:B----4-:R-:W-:Y:S05]  /*ebd0*/  @!P0 NANOSLEEP.SYNCS 0x989680 ;  /* 0x009896800000895d */ /* 0x010fea0003900000 */
[----:B------:R-:W4:Y:S02]  /*ebe0*/  @!P0 SYNCS.PHASECHK.TRANS64 P0, [R0+URZ], R2 ;  /* 0x00000002000085a7 */ /* 0x000f2400080010ff */
[----:B----4-:R-:W-:Y:S05]  /*ebf0*/  @!P0 BRA `(.L_x_217) ;  /* 0xfffffffc00f08947 */ /* 0x010fea000383ffff */
[----:B------:R-:W-:Y:S05]  /*ec00*/  BRA `(.L_x_218) ;  /* 0xffffff54009c7947 */ /* 0x000fea000383ffff */
.L_x_74:
[----:B------:R-:W-:-:S07]  /*ec10*/  MOV R0, UR6 ;  /* 0x0000000600007c02 */ /* 0x000fce0008000f00 */
.L_x_219:
[----:B--2---:R2:W4:Y:S02]  /*ec20*/  SYNCS.PHASECHK.TRANS64.TRYWAIT P0, [R0+URZ], R2 ;  /* 0x00000002000075a7 */ /* 0x00452400080011ff */
[----:B----4-:R-:W-:Y:S05]  /*ec30*/  @!P0 NANOSLEEP.SYNCS 0x989680 ;  /* 0x009896800000895d */ /* 0x010fea0003900000 */
[----:B------:R-:W4:Y:S02]  /*ec40*/  @!P0 SYNCS.PHASECHK.TRANS64 P0, [R0+URZ], R2 ;  /* 0x00000002000085a7 */ /* 0x000f2400080010ff */
[----:B----4-:R-:W-:Y:S05]  /*ec50*/  @!P0 BRA `(.L_x_219) ;  /* 0xfffffffc00f08947 */ /* 0x010fea000383ffff */
[----:B------:R-:W-:Y:S05]  /*ec60*/  BRA `(.L_x_220) ;  /* 0xffffff5400a87947 */ /* 0x000fea000383ffff */
.L_x_79:
[----:B--2---:R2:W3:Y:S02]  /*ec70*/  SYNCS.PHASECHK.TRANS64.TRYWAIT P0, [R0+URZ+0xb0], R2 ;  /* 0x0000b002000075a7 */ /* 0x0044e400080011ff */
[----:B---3--:R-:W-:Y:S05]  /*ec80*/  @!P0 NANOSLEEP.SYNCS 0x989680 ;  /* 0x009896800000895d */ /* 0x008fea0003900000 */
[----:B------:R-:W3:Y:S02]  /*ec90*/  @!P0 SYNCS.PHASECHK.TRANS64 P0, [R0+URZ+0xb0], R2 ;  /* 0x0000b002000085a7 */ /* 0x000ee400080010ff */
[----:B---3--:R-:W-:Y:S05]  /*eca0*/  @!P0 BRA `(.L_x_79) ;  /* 0xfffffffc00f08947 */ /* 0x008fea000383ffff */
[----:B------:R-:W-:Y:S05]  /*ecb0*/  BRA `(.L_x_221) ;  /* 0xffffff5800987947 */ /* 0x000fea000383ffff */
.L_x_82:
[----:B------:R-:W-:Y:S07]  /*ecc0*/  MOV R0, UR5 ;  /* 0x0000000500007c02 */ /* 0x000fee0008000f00 */
.L_x_222:
[----:B-1----:R1:W2:Y:S02]  /*ecd0*/  SYNCS.PHASECHK.TRANS64.TRYWAIT P0, [R0+URZ+0xa8], R2 ;  /* 0x0000a802000075a7 */ /* 0x0022a400080011ff */
[----:B--2---:R-:W-:Y:S05]  /*ece0*/  @!P0 NANOSLEEP.SYNCS 0x989680 ;  /* 0x009896800000895d */ /* 0x004fea0003900000 */
[----:B------:R-:W2:Y:S02]  /*ecf0*/  @!P0 SYNCS.PHASECHK.TRANS64 P0, [R0+URZ+0xa8], R2 ;  /* 0x0000a802000085a7 */ /* 0x000ea400080010ff */
[----:B--2---:R-:W-:Y:S05]  /*ed00*/  @!P0 BRA `(.L_x_222) ;  /* 0xfffffffc00f08947 */ /* 0x004fea000383ffff */
[----:B------:R-:W-:Y:S05]  /*ed10*/  BRA `(.L_x_81) ;  /* 0xffffff5c00987947 */ /* 0x000fea000383ffff */
.L_x_85:
[----:B------:R-:W-:Y:S07]  /*ed20*/  MOV R0, UR5 ;  /* 0x0000000500007c02 */ /* 0x000fee0008000f00 */
.L_x_223:
[----:B-1----:R1:W2:Y:S02]  /*ed30*/  SYNCS.PHASECHK.TRANS64.TRYWAIT P0, [R0+URZ+0x80], R28 ;  /* 0x0000801c000075a7 */ /* 0x0022a400080011ff */
[----:B--2---:R-:W-:Y:S05]  /*ed40*/  @!P0 NANOSLEEP.SYNCS 0x989680 ;  /* 0x009896800000895d */ /* 0x004fea0003900000 */
[----:B------:R-:W2:Y:S02]  /*ed50*/  @!P0 SYNCS.PHASECHK.TRANS64 P0, [R0+URZ+0x80], R28 ;  /* 0x0000801c000085a7 */ /* 0x000ea400080010ff */
[----:B--2---:R-:W-:Y:S05]  /*ed60*/  @!P0 BRA `(.L_x_223) ;  /* 0xfffffffc00f08947 */ /* 0x004fea000383ffff */
[----:B------:R-:W-:Y:S05]  /*ed70*/  BRA `(.L_x_224) ;  /* 0xffffff5c00f07947 */ /* 0x000fea000383ffff */
.L_x_86:
[----:B------:R-:W-:Y:S07]  /*ed80*/  MOV R0, UR5 ;  /* 0x0000000500007c02 */ /* 0x000fee0008000f00 */
.L_x_225:
[----:B-1----:R1:W2:Y:S02]  /*ed90*/  SYNCS.PHASECHK.TRANS64.TRYWAIT P0, [R0+URZ+0x88], R28 ;  /* 0x0000881c000075a7 */ /* 0x0022a400080011ff */
[----:B--2---:R-:W-:Y:S05]  /*eda0*/  @!P0 NANOSLEEP.SYNCS 0x989680 ;  /* 0x009896800000895d */ /* 0x004fea0003900000 */
[----:B------:R-:W2:Y:S02]  /*edb0*/  @!P0 SYNCS.PHASECHK.TRANS64 P0, [R0+URZ+0x88], R28 ;  /* 0x0000881c000085a7 */ /* 0x000ea400080010ff */
[----:B--2---:R-:W-:Y:S05]  /*edc0*/  @!P0 BRA `(.L_x_225) ;  /* 0xfffffffc00f08947 */ /* 0x004fea000383ffff */
[----:B------:R-:W-:Y:S05]  /*edd0*/  BRA `(.L_x_226) ;  /* 0xffffff6000487947 */ /* 0x000fea000383ffff */
.L_x_87:
[----:B------:R-:W-:Y:S07]  /*ede0*/  MOV R0, UR5 ;  /* 0x0000000500007c02 */ /* 0x000fee0008000f00 */
.L_x_227:
[----:B-1----:R1:W2:Y:S02]  /*edf0*/  SYNCS.PHASECHK.TRANS64.TRYWAIT P0, [R0+URZ+0x90], R28 ;  /* 0x0000901c000075a7 */ /* 0x0022a400080011ff */
[----:B--2---:R-:W-:Y:S05]  /*ee00*/  @!P0 NANOSLEEP.SYNCS 0x989680 ;  /* 0x009896800000895d */ /* 0x004fea0003900000 */
[----:B------:R-:W2:Y:S02]  /*ee10*/  @!P0 SYNCS.PHASECHK.TRANS64 P0, [R0+URZ+0x90], R28 ;  /* 0x0000901c000085a7 */ /* 0x000ea400080010ff */
[----:B--2---:R-:W-:Y:S05]  /*ee20*/  @!P0 BRA `(.L_x_227) ;  /* 0xfffffffc00f08947 */ /* 0x004fea000383ffff */
[----:B------:R-:W-:Y:S05]  /*ee30*/  BRA `(.L_x_228) ;  /* 0xffffff6000a87947 */ /* 0x000fea000383ffff */
.L_x_88:
[----:B------:R-:W-:Y:S07]  /*ee40*/  MOV R0, UR5 ;  /* 0x0000000500007c02 */ /* 0x000fee0008000f00 */
.L_x_229:
[----:B-1----:R1:W2:Y:S02]  /*ee50*/  SYNCS.PHASECHK.TRANS64.TRYWAIT P0, [R0+URZ+0x98], R28 ;  /* 0x0000981c000075a7 */ /* 0x0022a400080011ff */
[----:B--2---:R-:W-:Y:S05]  /*ee60*/  @!P0 NANOSLEEP.SYNCS 0x989680 ;  /* 0x009896800000895d */ /* 0x004fea0003900000 */
[----:B------:R-:W2:Y:S02]  /*ee70*/  @!P0 SYNCS.PHASECHK.TRANS64 P0, [R0+URZ+0x98], R28 ;  /* 0x0000981c000085a7 */ /* 0x000ea400080010ff */
[----:B--2---:R-:W-:Y:S05]  /*ee80*/  @!P0 BRA `(.L_x_229) ;  /* 0xfffffffc00f08947 */ /* 0x004fea000383ffff */
[----:B------:R-:W-:Y:S05]  /*ee90*/  BRA `(.L_x_230) ;  /* 0xffffff6400087947 */ /* 0x000fea000383ffff */
.L_x_89:
[----:B------:R-:W-:Y:S07]  /*eea0*/  MOV R0, UR5 ;  /* 0x0000000500007c02 */ /* 0x000fee0008000f00 */
.L_x_231:
[----:B-1----:R1:W2:Y:S02]  /*eeb0*/  SYNCS.PHASECHK.TRANS64.TRYWAIT P0, [R0+URZ+0x80], R34 ;  /* 0x00008022000075a7 */ /* 0x0022a400080011ff */
[----:B--2---:R-:W-:Y:S05]  /*eec0*/  @!P0 NANOSLEEP.SYNCS 0x989680 ;  /* 0x009896800000895d */ /* 0x004fea0003900000 */
[----:B------:R-:W2:Y:S02]  /*eed0*/  @!P0 SYNCS.PHASECHK.TRANS64 P0, [R0+URZ+0x80], R34 ;  /* 0x00008022000085a7 */ /* 0x000ea400080010ff */
[----:B--2---:R-:W-:Y:S05]  /*eee0*/  @!P0 BRA `(.L_x_231) ;  /* 0xfffffffc00f08947 */ /* 0x004fea000383ffff */
[----:B------:R-:W-:Y:S05]  /*eef0*/  BRA `(.L_x_232) ;  /* 0xffffff64006c7947 */ /* 0x000fea000383ffff */
.L_x_90:
[----:B------:R-:W-:Y:S07]  /*ef00*/  MOV R0, UR5 ;  /* 0x0000000500007c02 */ /* 0x000fee0008000f00 */
.L_x_233:
[----:B-1----:R1:W2:Y:S02]  /*ef10*/  SYNCS.PHASECHK.TRANS64.TRYWAIT P0, [R0+URZ+0x88], R34 ;  /* 0x00008822000075a7 */ /* 0x0022a400080011ff */
[----:B--2---:R-:W-:Y:S05]  /*ef20*/  @!P0 NANOSLEEP.SYNCS 0x989680 ;  /* 0x009896800000895d */ /* 0x004fea0003900000 */
[----:B------:R-:W2:Y:S02]  /*ef30*/  @!P0 SYNCS.PHASECHK.TRANS64 P0, [R0+URZ+0x88], R34 ;  /* 0x00008822000085a7 */ /* 0x000ea400080010ff */
[----:B--2---:R-:W-:Y:S05]  /*ef40*/  @!P0 BRA `(.L_x_233) ;  /* 0xfffffffc00f08947 */ /* 0x004fea000383ffff */
[----:B------:R-:W-:Y:S05]  /*ef50*/  BRA `(.L_x_234) ;  /* 0xffffff6400cc7947 */ /* 0x000fea000383ffff */
.L_x_91:
[----:B------:R-:W-:Y:S07]  /*ef60*/  MOV R0, UR5 ;  /* 0x0000000500007c02 */ /* 0x000fee0008000f00 */
.L_x_235:
[----:B-1----:R1:W2:Y:S02]  /*ef70*/  SYNCS.PHASECHK.TRANS64.TRYWAIT P0, [R0+URZ+0x90], R34 ;  /* 0x00009022000075a7 */ /* 0x0022a400080011ff */
[----:B--2---:R-:W-:Y:S05]  /*ef80*/  @!P0 NANOSLEEP.SYNCS 0x989680 ;  /* 0x009896800000895d */ /* 0x004fea0003900000 */
[----:B------:R-:W2:Y:S02]  /*ef90*/  @!P0 SYNCS.PHASECHK.TRANS64 P0, [R0+URZ+0x90], R34 ;  /* 0x00009022000085a7 */ /* 0x000ea400080010ff */
[----:B--2---:R-:W-:Y:S05]  /*efa0*/  @!P0 BRA `(.L_x_235) ;  /* 0xfffffffc00f08947 */ /* 0x004fea000383ffff */
[----:B------:R-:W-:Y:S05]  /*efb0*/  BRA `(.L_x_236) ;  /* 0xffffff6800287947 */ /* 0x000fea000383ffff */
.L_x_92:
[----:B------:R-:W-:Y:S07]  /*efc0*/  MOV R0, UR5 ;  /* 0x0000000500007c02 */ /* 0x000fee0008000f00 */
.L_x_237:
[----:B-1----:R1:W2:Y:S02]  /*efd0*/  SYNCS.PHASECHK.TRANS64.TRYWAIT P0, [R0+URZ+0x98], R34 ;  /* 0x00009822000075a7 */ /* 0x0022a400080011ff */
[----:B--2---:R-:W-:Y:S05]  /*efe0*/  @!P0 NANOSLEEP.SYNCS 0x989680 ;  /* 0x009896800000895d */ /* 0x004fea0003900000 */
[----:B------:R-:W2:Y:S02]  /*eff0*/  @!P0 SYNCS.PHASECHK.TRANS64 P0, [R0+URZ+0x98], R34 ;  /* 0x00009822000085a7 */ /* 0x000ea400080010ff */
[----:B--2---:R-:W-:Y:S05]  /*f000*/  @!P0 BRA `(.L_x_237) ;  /* 0xfffffffc00f08947 */ /* 0x004fea000383ffff */
[----:B------:R-:W-:Y:S05]  /*f010*/  BRA `(.L_x_238) ;  /* 0xffffff6800c47947 */ /* 0x000fea000383ffff */
.L_x_94:
[----:B------:R-:W-:-:S07]  /*f020*/  MOV R0, UR5 ;  /* 0x0000000500007c02 */ /* 0x000fce0008000f00 */
.L_x_239:
[----:B-1----:R1:W3:Y:S02]  /*f030*/  SYNCS.PHASECHK.TRANS64.TRYWAIT P0, [R0+URZ+0x80], R28 ;  /* 0x0000801c000075a7 */ /* 0x0022e400080011ff */
[----:B---3--:R-:W-:Y:S05]  /*f040*/  @!P0 NANOSLEEP.SYNCS 0x989680 ;  /* 0x009896800000895d */ /* 0x008fea0003900000 */
[----:B------:R-:W3:Y:S02]  /*f050*/  @!P0 SYNCS.PHASECHK.TRANS64 P0, [R0+URZ+0x80], R28 ;  /* 0x0000801c000085a7 */ /* 0x000ee400080010ff */
[----:B---3--:R-:W-:Y:S05]  /*f060*/  @!P0 BRA `(.L_x_239) ;  /* 0xfffffffc00f08947 */ /* 0x008fea000383ffff */
[----:B------:R-:W-:Y:S05]  /*f070*/  BRA `(.L_x_240) ;  /* 0xffffff6c00447947 */ /* 0x000fea000383ffff */
.L_x_95:
[----:B-1----:R-:W-:-:S07]  /*f080*/  MOV R0, UR5 ;  /* 0x0000000500007c02 */ /* 0x002fce0008000f00 */
.L_x_241:
[----:B-1----:R1:W3:Y:S02]  /*f090*/  SYNCS.PHASECHK.TRANS64.TRYWAIT P0, [R0+URZ+0x88], R28 ;  /* 0x0000881c000075a7 */ /* 0x0022e400080011ff */
[----:B---3--:R-:W-:Y:S05]  /*f0a0*/  @!P0 NANOSLEEP.SYNCS 0x989680 ;  /* 0x009896800000895d */ /* 0x008fea0003900000 */
[----:B------:R-:W3:Y:S02]  /*f0b0*/  @!P0 SYNCS.PHASECHK.TRANS64 P0, [R0+URZ+0x88], R28 ;  /* 0x0000881c000085a7 */ /* 0x000ee400080010ff */
[----:B---3--:R-:W-:Y:S05]  /*f0c0*/  @!P0 BRA `(.L_x_241) ;  /* 0xfffffffc00f08947 */ /* 0x008fea000383ffff */
[----:B------:R-:W-:Y:S05]  /*f0d0*/  BRA `(.L_x_242) ;  /* 0xffffff6c00347947 */ /* 0x000fea000383ffff */
.L_x_96:
[----:B------:R-:W-:-:S07]  /*f0e0*/  MOV R2, UR5 ;  /* 0x0000000500027c02 */ /* 0x000fce0008000f00 */
.L_x_243:
[----:B-1----:R1:W3:Y:S02]  /*f0f0*/  SYNCS.PHASECHK.TRANS64.TRYWAIT P0, [R2+URZ+0x90], R28 ;  /* 0x0000901c020075a7 */ /* 0x0022e400080011ff */
[----:B---3--:R-:W-:Y:S05]  /*f100*/  @!P0 NANOSLEEP.SYNCS 0x989680 ;  /* 0x009896800000895d */ /* 0x008fea0003900000 */
[----:B------:R-:W3:Y:S02]  /*f110*/  @!P0 SYNCS.PHASECHK.TRANS64 P0, [R2+URZ+0x90], R28 ;  /* 0x0000901c020085a7 */ /* 0x000ee400080010ff */
[----:B---3--:R-:W-:Y:S05]  /*f120*/  @!P0 BRA `(.L_x_243) ;  /* 0xfffffffc00f08947 */ /* 0x008fea000383ffff */
[----:B------:R-:W-:Y:S05]  /*f130*/  BRA `(.L_x_244) ;  /* 0xffffff6c00287947 */ /* 0x000fea000383ffff */
.L_x_98:
[----:B--2---:R2:W4:Y:S02]  /*f140*/  SYNCS.PHASECHK.TRANS64.TRYWAIT P0, [R0+URZ+0xb0], R2 ;  /* 0x0000b002000075a7 */ /* 0x00452400080011ff */
[----:B----4-:R-:W-:Y:S05]  /*f150*/  @!P0 NANOSLEEP.SYNCS 0x989680 ;  /* 0x009896800000895d */ /* 0x010fea0003900000 */
[----:B------:R-:W4:Y:S02]  /*f160*/  @!P0 SYNCS.PHASECHK.TRANS64 P0, [R0+URZ+0xb0], R2 ;  /* 0x0000b002000085a7 */ /* 0x000f2400080010ff */
[----:B----4-:R-:W-:Y:S05]  /*f170*/  @!P0 BRA `(.L_x_98) ;  /* 0xfffffffc00f08947 */ /* 0x010fea000383ffff */
[----:B------:R-:W-:Y:S05]  /*f180*/  BRA `(.L_x_245) ;  /* 0xffffff6c00e87947 */ /* 0x000fea000383ffff */
.L_x_109:
[----:B-1----:R-:W-:Y:S04]  /*f190*/  MOV R4, UR51 ;  /* 0x0000003300047c02 */ /* 0x002fe80008000f00 */
[----:B------:R1:W2:Y:S03]  /*f1a0*/  SYNCS.PHASECHK.TRANS64.TRYWAIT P1, [R4+URZ+0x60], R5 ;  /* 0x00006005040075a7 */ /* 0x0002a600080211ff */
[----:B--2---:R-:W-:Y:S05]  /*f1b0*/  @!P1 NANOSLEEP.SYNCS 0x989680 ;  /* 0x009896800000995d */ /* 0x004fea0003900000 */
[----:B------:R-:W2:Y:S02]  /*f1c0*/  @!P1 SYNCS.PHASECHK.TRANS64 P1, [R4+URZ+0x60], R5 ;  /* 0x00006005040095a7 */ /* 0x000ea400080210ff */
[----:B--2---:R-:W-:Y:S05]  /*f1d0*/  @!P1 BRA `(.L_x_109) ;  /* 0xfffffffc00ec9947 */ /* 0x004fea000383ffff */
[----:B------:R-:W-:Y:S05]  /*f1e0*/  BRA `(.L_x_108) ;  /* 0xffffff7c00047947 */ /* 0x000fea000383ffff */
.L_x_111:
[----:B------:R1:W1:Y:S02]  /*f1f0*/  SYNCS.PHASECHK.TRANS64.TRYWAIT P0, [R58+URZ+0xd0], R3 ;  /* 0x0000d0033a0075a7 */ /* 0x00026400080011ff */
[----:B-1----:R-:W-:Y:S05]  /*f200*/  @!P0 NANOSLEEP.SYNCS 0x989680 ;  /* 0x009896800000895d */ /* 0x002fea0003900000 */
[----:B------:R-:W1:Y:S02]  /*f210*/  @!P0 SYNCS.PHASECHK.TRANS64 P0, [R58+URZ+0xd0], R3 ;  /* 0x0000d0033a0085a7 */ /* 0x000e6400080010ff */
[----:B-1----:R-:W-:Y:S05]  /*f220*/  @!P0 BRA `(.L_x_111) ;  /* 0xfffffffc00f08947 */ /* 0x002fea000383ffff */
[----:B------:R-:W-:Y:S05]  /*f230*/  BRA `(.L_x_110) ;  /* 0xffffff7c00287947 */ /* 0x000fea000383ffff */
.L_x_122:
[----:B-1----:R1:W3:Y:S02]  /*f240*/  SYNCS.PHASECHK.TRANS64.TRYWAIT P0, [R2+URZ+0x60], R0 ;  /* 0x00006000020075a7 */ /* 0x0022e400080011ff */
[----:B---3--:R-:W-:Y:S05]  /*f250*/  @!P0 NANOSLEEP.SYNCS 0x989680 ;  /* 0x009896800000895d */ /* 0x008fea0003900000 */
[----:B------:R-:W3:Y:S02]  /*f260*/  @!P0 SYNCS.PHASECHK.TRANS64 P0, [R2+URZ+0x60], R0 ;  /* 0x00006000020085a7 */ /* 0x000ee400080010ff */
[----:B---3--:R-:W-:Y:S05]  /*f270*/  @!P0 BRA `(.L_x_122) ;  /* 0xfffffffc00f08947 */ /* 0x008fea000383ffff */
[----:B------:R-:W-:Y:S05]  /*f280*/  BRA `(.L_x_121) ;  /* 0xffffff8800c47947 */ /* 0x000fea000383ffff */
.L_x_132:
[----:B-1----:R1:W3:Y:S02]  /*f290*/  SYNCS.PHASECHK.TRANS64.TRYWAIT P0, [R0+URZ+0x60], R20 ;  /* 0x00006014000075a7 */ /* 0x0022e400080011ff */
[----:B---3--:R-:W-:Y:S05]  /*f2a0*/  @!P0 NANOSLEEP.SYNCS 0x989680 ;  /* 0x009896800000895d */ /* 0x008fea0003900000 */
[----:B------:R-:W3:Y:S02]  /*f2b0*/  @!P0 SYNCS.PHASECHK.TRANS64 P0, [R0+URZ+0x60], R20 ;  /* 0x00006014000085a7 */ /* 0x000ee400080010ff */
[----:B---3--:R-:W-:Y:S05]  /*f2c0*/  @!P0 BRA `(.L_x_132) ;  /* 0xfffffffc00f08947 */ /* 0x008fea000383ffff */
[----:B------:R-:W-:Y:S05]  /*f2d0*/  BRA `(.L_x_131) ;  /* 0xffffff98005c7947 */ /* 0x000fea000383ffff */
.L_x_142:
[----:B-1----:R1:W3:Y:S02]  /*f2e0*/  SYNCS.PHASECHK.TRANS64.TRYWAIT P0, [R0+URZ+0x60], R20 ;  /* 0x00006014000075a7 */ /* 0x0022e400080011ff */
[----:B---3--:R-:W-:Y:S05]  /*f2f0*/  @!P0 NANOSLEEP.SYNCS 0x989680 ;  /* 0x009896800000895d */ /* 0x008fea0003900000 */
[----:B------:R-:W3:Y:S02]  /*f300*/  @!P0 SYNCS.PHASECHK.TRANS64 P0, [R0+URZ+0x60], R20 ;  /* 0x00006014000085a7 */ /* 0x000ee400080010ff */
[----:B---3--:R-:W-:Y:S05]  /*f310*/  @!P0 BRA `(.L_x_142) ;  /* 0xfffffffc00f08947 */ /* 0x008fea000383ffff */
[----:B------:R-:W-:Y:S05]  /*f320*/  BRA `(.L_x_141) ;  /* 0xffffffa400d87947 */ /* 0x000fea000383ffff */
.L_x_152:
[----:B-1----:R1:W3:Y:S02]  /*f330*/  SYNCS.PHASECHK.TRANS64.TRYWAIT P0, [R0+URZ+0x60], R20 ;  /* 0x00006014000075a7 */ /* 0x0022e400080011ff */
[----:B---3--:R-:W-:Y:S05]  /*f340*/  @!P0 NANOSLEEP.SYNCS 0x989680 ;  /* 0x009896800000895d */ /* 0x008fea0003900000 */
[----:B------:R-:W3:Y:S02]  /*f350*/  @!P0 SYNCS.PHASECHK.TRANS64 P0, [R0+URZ+0x60], R20 ;  /* 0x00006014000085a7 */ /* 0x000ee400080010ff */
[----:B---3--:R-:W-:Y:S05]  /*f360*/  @!P0 BRA `(.L_x_152) ;  /* 0xfffffffc00f08947 */ /* 0x008fea000383ffff */
[----:B------:R-:W-:Y:S05]  /*f370*/  BRA `(.L_x_151) ;  /* 0xffffffb4007c7947 */ /* 0x000fea000383ffff */
.L_x_162:
[----:B-1----:R1:W2:Y:S02]  /*f380*/  SYNCS.PHASECHK.TRANS64.TRYWAIT P0, [R0+URZ+0x60], R20 ;  /* 0x00006014000075a7 */ /* 0x0022a400080011ff */
[----:B--2---:R-:W-:Y:S05]  /*f390*/  @!P0 NANOSLEEP.SYNCS 0x989680 ;  /* 0x009896800000895d */ /* 0x004fea0003900000 */
[----:B------:R-:W2:Y:S02]  /*f3a0*/  @!P0 SYNCS.PHASECHK.TRANS64 P0, [R0+URZ+0x60], R20 ;  /* 0x00006014000085a7 */ /* 0x000ea400080010ff */
[----:B--2---:R-:W-:Y:S05]  /*f3b0*/  @!P0 BRA `(.L_x_162) ;  /* 0xfffffffc00f08947 */ /* 0x004fea000383ffff */
[----:B------:R-:W-:Y:S05]  /*f3c0*/  BRA `(.L_x_161) ;  /* 0xffffffc400107947 */ /* 0x000fea000383ffff */
.L_x_172:
[----:B-1----:R1:W2:Y:S02]  /*f3d0*/  SYNCS.PHASECHK.TRANS64.TRYWAIT P0, [R0+URZ+0x60], R20 ;  /* 0x00006014000075a7 */ /* 0x0022a400080011ff */
[----:B--2---:R-:W-:Y:S05]  /*f3e0*/  @!P0 NANOSLEEP.SYNCS 0x989680 ;  /* 0x009896800000895d */ /* 0x004fea0003900000 */
[----:B------:R-:W2:Y:S02]  /*f3f0*/  @!P0 SYNCS.PHASECHK.TRANS64 P0, [R0+URZ+0x60], R20 ;  /* 0x00006014000085a7 */ /* 0x000ea400080010ff */
[----:B--2---:R-:W-:Y:S05]  /*f400*/  @!P0 BRA `(.L_x_172) ;  /* 0xfffffffc00f08947 */ /* 0x004fea000383ffff */
[----:B------:R-:W-:Y:S05]  /*f410*/  BRA `(.L_x_171) ;  /* 0xffffffd000b87947 */ /* 0x000fea000383ffff */
.L_x_182:
[----:B--2---:R2:W3:Y:S02]  /*f420*/  SYNCS.PHASECHK.TRANS64.TRYWAIT P0, [R0+URZ+0x60], R106 ;  /* 0x0000606a000075a7 */ /* 0x0044e400080011ff */
[----:B---3--:R-:W-:Y:S05]  /*f430*/  @!P0 NANOSLEEP.SYNCS 0x989680 ;  /* 0x009896800000895d */ /* 0x008fea0003900000 */
[----:B------:R-:W3:Y:S02]  /*f440*/  @!P0 SYNCS.PHASECHK.TRANS64 P0, [R0+URZ+0x60], R106 ;  /* 0x0000606a000085a7 */ /* 0x000ee400080010ff */
[----:B---3--:R-:W-:Y:S05]  /*f450*/  @!P0 BRA `(.L_x_182) ;  /* 0xfffffffc00f08947 */ /* 0x008fea000383ffff */
[----:B------:R-:W-:Y:S05]  /*f460*/  BRA `(.L_x_181) ;  /* 0xffffffe000447947 */ /* 0x000fea000383ffff */
        .weak           $__internal_0_$__cuda_sm10x_tcgen05_guardrail_trap_col_being_dealloced_not_returned_by_alloc
        .type           $__internal_0_$__cuda_sm10x_tcgen05_guardrail_trap_col_being_dealloced_not_returned_by_alloc,@function
        .size           $__internal_0_$__cuda_sm10x_tcgen05_guardrail_trap_col_being_dealloced_not_returned_by_alloc,($__internal_1_$__cuda_sm10x_tcgen05_guardrail_trap_phase_invalid_during_alloc - $__internal_0_$__cuda_sm10x_tcgen05_guardrail_trap_col_being_dealloced_not_returned_by_alloc)
$__internal_0_$__cuda_sm10x_tcgen05_guardrail_trap_col_being_dealloced_not_returned_by_alloc:
[----:B------:R-:W-:Y:S05]  /*f470*/  BPT.TRAP 0x1 ;  /* 0x000000040000795c */ /* 0x000fea0000300000 */
[----:B------:R-:W-:-:S04]  /*f480*/  HFMA2 R3, -RZ, RZ, 0, 0 ;  /* 0x00000000ff037431 */ /* 0x000fc800000001ff */
[----:B------:R-:W-:Y:S05]  /*f490*/  RET.REL.NODEC R2 `(_ZN7cutlass13device_kernelINS_4gemm6kernel13GemmUniversalIN4cute5tupleIJiiiiEEENS1_10collective13CollectiveMmaINS1_46MainloopSm100TmaUmmaWarpSpecializedBlockScaledILi6ELi2ELi2ENS5_IJNS4_1CILi4EEENSA_ILi2EEENSA_ILi1EEEEEEEENS5_IJNSA_ILi128EEESG_NSA_ILi256EEEEEENS5_IJNS_12float_e2m1_tENS_13float_ue8m0_tEEEENS5_IJNS5_IJlSD_lEEENS4_6LayoutINS5_IJNS5_IJNS5_IJNSA_ILi32EEESB_EEEiEEESQ_NS5_IJSD_iEEEEEENS5_IJNS5_IJNS5_IJNSA_ILi16EEESB_EEEiEEENS5_IJNS5_IJNSA_ILi0EEESD_EEENSA_ILi512EEEEEENS5_IJSW_iEEEEEEEEEEESL_S13_NS4_8TiledMMAINS4_8MMA_AtomIJNS4_17SM100_MMA_MXF4_SSISJ_SJ_fSK_Li128ELi128ELi32ELNS4_4UMMA5MajorE0ELS18_0ELNS17_7ScaleInE0ELS19_0EEEEEENSN_INS5_IJSD_SD_SD_EEENS5_IJSW_SW_SW_EEEEENS5_IJNS4_10UnderscoreES1F_S1F_EEEEENS5_IJNS4_23SM90_TMA_LOAD_MULTICASTES1I_EEENS5_IJNS4_14ComposedLayoutINS4_7SwizzleILi3ELi4ELi3EEENS4_18smem_ptr_flag_bitsILi4EEENSN_INS5_IJNSA_ILi8EEESH_EEENS5_IJSH_SD_EEEEEEENSN_INS5_IJNS5_IJNS5_IJSP_SD_EEENS5_IJSO_SC_EEEEEESD_NS5_IJSC_SC_EEEEEENS5_IJNS5_IJNS5_IJSU_SY_EEESX_EEESW_NS5_IJSC_SY_EEEEEEEEEEEvNS4_8identityES1J_S24_vS25_EENS_8epilogue10collective18CollectiveEpilogueINS27_23Sm100TmaWarpSpecializedILi4ELi2ELi16ELb1ELb0EEEJNS5_IJNSA_ILi64EEESG_SH_EEENS5_IJNSN_IS2C_SD_EENSN_INS5_IJST_SC_EEENS5_IJSD_S2C_EEEEEEEENS_10bfloat16_tESM_S2J_SM_NS27_6fusion15FusionCallbacksIS2B_NS2K_17LinearCombinationIS2J_fS2J_fLNS_15FloatRoundStyleE2EEES2D_S2I_JEEENS4_5SM1004TMEM4LOAD26SM100_TMEM_LOAD_32dp32b16xENS4_13SM90_TMA_LOADENS1K_INS1L_ILi1ELi4ELi3EEENS1N_ILi16EEENSN_INS5_IJS1P_ST_EEENS5_IJST_SD_EEEEEEENS4_39AutoVectorizingCopyWithAssumedAlignmentILi128EEENS4_14SM90_TMA_STOREES30_S32_S32_EEEvvEEEEvNT_6ParamsE) ;  /* 0xffffff0802d87950 */ /* 0x000fea0003c3ffff */
        .weak           $__internal_1_$__cuda_sm10x_tcgen05_guardrail_trap_phase_invalid_during_alloc
        .type           $__internal_1_$__cuda_sm10x_tcgen05_guardrail_trap_phase_invalid_during_alloc,@function
        .size           $__internal_1_$__cuda_sm10x_tcgen05_guardrail_trap_phase_invalid_during_alloc,($__internal_2_$__cuda_sm10x_tcgen05_guardrail_trap_unallocated_columns_being_dealloced - $__internal_1_$__cuda_sm10x_tcgen05_guardrail_trap_phase_invalid_during_alloc)
$__internal_1_$__cuda_sm10x_tcgen05_guardrail_trap_phase_invalid_during_alloc:
[----:B------:R-:W-:Y:S05]  /*f4a0*/  BPT.TRAP 0x1 ;  /* 0x000000040000795c */ /* 0x000fea0000300000 */
[----:B------:R-:W-:-:S04]  /*f4b0*/  MOV R3, 0x0 ;  /* 0x0000000000037802 */ /* 0x000fc80000000f00 */
[----:B------:R-:W-:Y:S05]  /*f4c0*/  RET.REL.NODEC R2 `(_ZN7cutlass13device_kernelINS_4gemm6kernel13GemmUniversalIN4cute5tupleIJiiiiEEENS1_10collective13CollectiveMmaINS1_46MainloopSm100TmaUmmaWarpSpecializedBlockScaledILi6ELi2ELi2ENS5_IJNS4_1CILi4EEENSA_ILi2EEENSA_ILi1EEEEEEEENS5_IJNSA_ILi128EEESG_NSA_ILi256EEEEEENS5_IJNS_12float_e2m1_tENS_13float_ue8m0_tEEEENS5_IJNS5_IJlSD_lEEENS4_6LayoutINS5_IJNS5_IJNS5_IJNSA_ILi32EEESB_EEEiEEESQ_NS5_IJSD_iEEEEEENS5_IJNS5_IJNS5_IJNSA_ILi16EEESB_EEEiEEENS5_IJNS5_IJNSA_ILi0EEESD_EEENSA_ILi512EEEEEENS5_IJSW_iEEEEEEEEEEESL_S13_NS4_8TiledMMAINS4_8MMA_AtomIJNS4_17SM100_MMA_MXF4_SSISJ_SJ_fSK_Li128ELi128ELi32ELNS4_4UMMA5MajorE0ELS18_0ELNS17_7ScaleInE0ELS19_0EEEEEENSN_INS5_IJSD_SD_SD_EEENS5_IJSW_SW_SW_EEEEENS5_IJNS4_10UnderscoreES1F_S1F_EEEEENS5_IJNS4_23SM90_TMA_LOAD_MULTICASTES1I_EEENS5_IJNS4_14ComposedLayoutINS4_7SwizzleILi3ELi4ELi3EEENS4_18smem_ptr_flag_bitsILi4EEENSN_INS5_IJNSA_ILi8EEESH_EEENS5_IJSH_SD_EEEEEEENSN_INS5_IJNS5_IJNS5_IJSP_SD_EEENS5_IJSO_SC_EEEEEESD_NS5_IJSC_SC_EEEEEENS5_IJNS5_IJNS5_IJSU_SY_EEESX_EEESW_NS5_IJSC_SY_EEEEEEEEEEEvNS4_8identityES1J_S24_vS25_EENS_8epilogue10collective18CollectiveEpilogueINS27_23Sm100TmaWarpSpecializedILi4ELi2ELi16ELb1ELb0EEEJNS5_IJNSA_ILi64EEESG_SH_EEENS5_IJNSN_IS2C_SD_EENSN_INS5_IJST_SC_EEENS5_IJSD_S2C_EEEEEEEENS_10bfloat16_tESM_S2J_SM_NS27_6fusion15FusionCallbacksIS2B_NS2K_17LinearCombinationIS2J_fS2J_fLNS_15FloatRoundStyleE2EEES2D_S2I_JEEENS4_5SM1004TMEM4LOAD26SM100_TMEM_LOAD_32dp32b16xENS4_13SM90_TMA_LOADENS1K_INS1L_ILi1ELi4ELi3EEENS1N_ILi16EEENSN_INS5_IJS1P_ST_EEENS5_IJST_SD_EEEEEEENS4_39AutoVectorizingCopyWithAssumedAlignmentILi128EEENS4_14SM90_TMA_STOREES30_S32_S32_EEEvvEEEEvNT_6ParamsE) ;  /* 0xffffff0802cc7950 */ /* 0x000fea0003c3ffff */
        .weak           $__internal_2_$__cuda_sm10x_tcgen05_guardrail_trap_unallocated_columns_being_dealloced
        .type           $__internal_2_$__cuda_sm10x_tcgen05_guardrail_trap_unallocated_columns_being_dealloced,@function
        .size           $__internal_2_$__cuda_sm10x_tcgen05_guardrail_trap_unallocated_columns_being_dealloced,(.L_x_247 - $__internal_2_$__cuda_sm10x_tcgen05_guardrail_trap_unallocated_columns_being_dealloced)
$__internal_2_$__cuda_sm10x_tcgen05_guardrail_trap_unallocated_columns_being_dealloced:
[----:B------:R-:W-:Y:S05]  /*f4d0*/  BPT.TRAP 0x1 ;  /* 0x000000040000795c */ /* 0x000fea0000300000 */
[----:B------:R-:W-:-:S04]  /*f4e0*/  HFMA2 R3, -RZ, RZ, 0, 0 ;  /* 0x00000000ff037431 */ /* 0x000fc800000001ff */
[----:B------:R-:W-:Y:S05]  /*f4f0*/  RET.REL.NODEC R2 `(_ZN7cutlass13device_kernelINS_4gemm6kernel13GemmUniversalIN4cute5tupleIJiiiiEEENS1_10collective13CollectiveMmaINS1_46MainloopSm100TmaUmmaWarpSpecializedBlockScaledILi6ELi2ELi2ENS5_IJNS4_1CILi4EEENSA_ILi2EEENSA_ILi1EEEEEEEENS5_IJNSA_ILi128EEESG_NSA_ILi256EEEEEENS5_IJNS_12float_e2m1_tENS_13float_ue8m0_tEEEENS5_IJNS5_IJlSD_lEEENS4_6LayoutINS5_IJNS5_IJNS5_IJNSA_ILi32EEESB_EEEiEEESQ_NS5_IJSD_iEEEEEENS5_IJNS5_IJNS5_IJNSA_ILi16EEESB_EEEiEEENS5_IJNS5_IJNSA_ILi0EEESD_EEENSA_ILi512EEEEEENS5_IJSW_iEEEEEEEEEEESL_S13_NS4_8TiledMMAINS4_8MMA_AtomIJNS4_17SM100_MMA_MXF4_SSISJ_SJ_fSK_Li128ELi128ELi32ELNS4_4UMMA5MajorE0ELS18_0ELNS17_7ScaleInE0ELS19_0EEEEEENSN_INS5_IJSD_SD_SD_EEENS5_IJSW_SW_SW_EEEEENS5_IJNS4_10UnderscoreES1F_S1F_EEEEENS5_IJNS4_23SM90_TMA_LOAD_MULTICASTES1I_EEENS5_IJNS4_14ComposedLayoutINS4_7SwizzleILi3ELi4ELi3EEENS4_18smem_ptr_flag_bitsILi4EEENSN_INS5_IJNSA_ILi8EEESH_EEENS5_IJSH_SD_EEEEEEENSN_INS5_IJNS5_IJNS5_IJSP_SD_EEENS5_IJSO_SC_EEEEEESD_NS5_IJSC_SC_EEEEEENS5_IJNS5_IJNS5_IJSU_SY_EEESX_EEESW_NS5_IJSC_SY_EEEEEEEEEEEvNS4_8identityES1J_S24_vS25_EENS_8epilogue10collective18CollectiveEpilogueINS27_23Sm100TmaWarpSpecializedILi4ELi2ELi16ELb1ELb0EEEJNS5_IJNSA_ILi64EEESG_SH_EEENS5_IJNSN_IS2C_SD_EENSN_INS5_IJST_SC_EEENS5_IJSD_S2C_EEEEEEEENS_10bfloat16_tESM_S2J_SM_NS27_6fusion15FusionCallbacksIS2B_NS2K_17LinearCombinationIS2J_fS2J_fLNS_15FloatRoundStyleE2EEES2D_S2I_JEEENS4_5SM1004TMEM4LOAD26SM100_TMEM_LOAD_32dp32b16xENS4_13SM90_TMA_LOADENS1K_INS1L_ILi1ELi4ELi3EEENS1N_ILi16EEENSN_INS5_IJS1P_ST_EEENS5_IJST_SD_EEEEEEENS4_39AutoVectorizingCopyWithAssumedAlignmentILi128EEENS4_14SM90_TMA_STOREES30_S32_S32_EEEvvEEEEvNT_6ParamsE) ;  /* 0xffffff0802c07950 */ /* 0x000fea0003c3ffff */
.L_x_246:
[----:B------:R-:W-:-:S00]  /*f500*/  BRA `(.L_x_246) ;  /* 0xfffffffc00fc7947 */ /* 0x000fc0000383ffff */
[----:B------:R-:W-:-:S00]  /*f510*/  NOP ;  /* 0x0000000000007918 */ /* 0x000fc00000000000 */
        /* <DEDUP_REMOVED lines=14> */
.L_x_247:


//--------------------- .nv.global.init           --------------------------
	.section	.nv.global.init,"aw",@progbits
.nv.global.init:
	.type		$str$29,@object
	.size		$str$29,($str$30 - $str$29)
$str$29:
        /*0000*/ 	.byte	0x28, 0x61, 0x64, 0x64, 0x72, 0x65, 0x73, 0x73, 0x20, 0x26, 0x20, 0x6d, 0x61, 0x73, 0x6b, 0x29
        /*0010*/ 	.byte	0x20, 0x3d, 0x3d, 0x20, 0x30, 0x00
	.type		$str$30,@object
	.size		$str$30,($str$26 - $str$30)
$str$30:
        /*0016*/ 	.byte	0x2f, 0x74, 0x6d, 0x70, 0x2f, 0x63, 0x75, 0x74, 0x6c, 0x61, 0x73, 0x73, 0x5f, 0x73, 0x77, 0x65
        /*0026*/ 	.byte	0x65, 0x70, 0x5f, 0x73, 0x72, 0x63, 0x2f, 0x69, 0x6e, 0x63, 0x6c, 0x75, 0x64, 0x65, 0x2f, 0x63
        /*0036*/ 	.byte	0x75, 0x74, 0x65, 0x2f, 0x70, 0x6f, 0x69, 0x6e, 0x74, 0x65, 0x72, 0x5f, 0x66, 0x6c, 0x61, 0x67
        /*0046*/ 	.byte	0x67, 0x65, 0x64, 0x2e, 0x68, 0x70, 0x70, 0x00
	.type		$str$26,@object
	.size		$str$26,($str$25 - $str$26)
$str$26:
        /*004e*/ 	.byte	0x2f, 0x74, 0x6d, 0x70, 0x2f, 0x63, 0x75, 0x74, 0x6c, 0x61, 0x73, 0x73, 0x5f, 0x73, 0x77, 0x65
        /*005e*/ 	.byte	0x65, 0x70, 0x5f, 0x73, 0x72, 0x63, 0x2f, 0x69, 0x6e, 0x63, 0x6c, 0x75, 0x64, 0x65, 0x2f, 0x63
        /*006e*/ 	.byte	0x75, 0x74, 0x65, 0x2f, 0x61, 0x74, 0x6f, 0x6d, 0x2f, 0x63, 0x6f, 0x70, 0x79, 0x5f, 0x74, 0x72
        /*007e*/ 	.byte	0x61, 0x69, 0x74, 0x73, 0x5f, 0x73, 0x6d, 0x31, 0x30, 0x30, 0x2e, 0x68, 0x70, 0x70, 0x00
	.type		$str$25,@object
	.size		$str$25,(__unnamed_1 - $str$25)
$str$25:
        /*008d*/ 	.byte	0x28, 0x28, 0x75, 0x69, 0x6e, 0x74, 0x33, 0x32, 0x5f, 0x74, 0x28, 0x74, 0x68, 0x72, 0x65, 0x61
        /*009d*/ 	.byte	0x64, 0x49, 0x64, 0x78, 0x2e, 0x78, 0x29, 0x20, 0x2f, 0x20, 0x33, 0x32, 0x29, 0x20, 0x25, 0x20
        /*00ad*/ 	.byte	0x34, 0x29, 0x20, 0x3d, 0x3d, 0x20, 0x28, 0x28, 0x28, 0x74, 0x6d, 0x65, 0x6d, 0x5f, 0x61, 0x64
        /*00bd*/ 	.byte	0x64, 0x72, 0x20, 0x3e, 0x3e, 0x20, 0x31, 0x36, 0x29, 0x20, 0x2f, 0x20, 0x33, 0x32, 0x29, 0x20
        /*00cd*/ 	.byte	0x25, 0x20, 0x34, 0x29, 0x00
	.type		__unnamed_1,@object
	.size		__unnamed_1,(__unnamed_2 - __unnamed_1)
__unnamed_1:
        /*00d2*/ 	.byte	0x61, 0x75, 0x74, 0x6f, 0x20, 0x63, 0x75, 0x74, 0x65, 0x3a, 0x3a, 0x61, 0x73, 0x5f, 0x70, 0x6f
        /* <DEDUP_REMOVED lines=24> */
        /*0262*/ 	.byte	0x43, 0x3c, 0x32, 0x30, 0x34, 0x38, 0x3e, 0x3e, 0x3e, 0x3e, 0x5d, 0x00
	.type		__unnamed_2,@object
	.size		__unnamed_2,(.L_2 - __unnamed_2)
__unnamed_2:
        /* <DEDUP_REMOVED lines=40> */
        /*04ee*/ 	.byte	0x3a, 0x3a, 0x43, 0x3c, 0x30, 0x3e, 0x3e, 0x3e, 0x3e, 0x5d, 0x00
.L_2:


//--------------------- .nv.shared._ZN7cutlass13device_kernelINS_4gemm6kernel13GemmUniversalIN4cute5tupleIJiiiiEEENS1_10collective13CollectiveMmaINS1_46MainloopSm100TmaUmmaWarpSpecializedBlockScaledILi6ELi2ELi2ENS5_IJNS4_1CILi4EEENSA_ILi2EEENSA_ILi1EEEEEEEENS5_IJNSA_ILi128EEESG_NSA_ILi256EEEEEENS5_IJNS_12float_e2m1_tENS_13float_ue8m0_tEEEENS5_IJNS5_IJlSD_lEEENS4_6LayoutINS5_IJNS5_IJNS5_IJNSA_ILi32EEESB_EEEiEEESQ_NS5_IJSD_iEEEEEENS5_IJNS5_IJNS5_IJNSA_ILi16EEESB_EEEiEEENS5_IJNS5_IJNSA_ILi0EEESD_EEENSA_ILi512EEEEEENS5_IJSW_iEEEEEEEEEEESL_S13_NS4_8TiledMMAINS4_8MMA_AtomIJNS4_17SM100_MMA_MXF4_SSISJ_SJ_fSK_Li128ELi128ELi32ELNS4_4UMMA5MajorE0ELS18_0ELNS17_7ScaleInE0ELS19_0EEEEEENSN_INS5_IJSD_SD_SD_EEENS5_IJSW_SW_SW_EEEEENS5_IJNS4_10UnderscoreES1F_S1F_EEEEENS5_IJNS4_23SM90_TMA_LOAD_MULTICASTES1I_EEENS5_IJNS4_14ComposedLayoutINS4_7SwizzleILi3ELi4ELi3EEENS4_18smem_ptr_flag_bitsILi4EEENSN_INS5_IJNSA_ILi8EEESH_EEENS5_IJSH_SD_EEEEEEENSN_INS5_IJNS5_IJNS5_IJSP_SD_EEENS5_IJSO_SC_EEEEEESD_NS5_IJSC_SC_EEEEEENS5_IJNS5_IJNS5_IJSU_SY_EEESX_EEESW_NS5_IJSC_SY_EEEEEEEEEEEvNS4_8identityES1J_S24_vS25_EENS_8epilogue10collective18CollectiveEpilogueINS27_23Sm100TmaWarpSpecializedILi4ELi2ELi16ELb1ELb0EEEJNS5_IJNSA_ILi64EEESG_SH_EEENS5_IJNSN_IS2C_SD_EENSN_INS5_IJST_SC_EEENS5_IJSD_S2C_EEEEEEEENS_10bfloat16_tESM_S2J_SM_NS27_6fusion15FusionCallbacksIS2B_NS2K_17LinearCombinationIS2J_fS2J_fLNS_15FloatRoundStyleE2EEES2D_S2I_JEEENS4_5SM1004TMEM4LOAD26SM100_TMEM_LOAD_32dp32b16xENS4_13SM90_TMA_LOADENS1K_INS1L_ILi1ELi4ELi3EEENS1N_ILi16EEENSN_INS5_IJS1P_ST_EEENS5_IJST_SD_EEEEEEENS4_39AutoVectorizingCopyWithAssumedAlignmentILi128EEENS4_14SM90_TMA_STOREES30_S32_S32_EEEvvEEEEvNT_6ParamsE --------------------------
	.section	.nv.shared._ZN7cutlass13device_kernelINS_4gemm6kernel13GemmUniversalIN4cute5tupleIJiiiiEEENS1_10collective13CollectiveMmaINS1_46MainloopSm100TmaUmmaWarpSpecializedBlockScaledILi6ELi2ELi2ENS5_IJNS4_1CILi4EEENSA_ILi2EEENSA_ILi1EEEEEEEENS5_IJNSA_ILi128EEESG_NSA_ILi256EEEEEENS5_IJNS_12float_e2m1_tENS_13float_ue8m0_tEEEENS5_IJNS5_IJlSD_lEEENS4_6LayoutINS5_IJNS5_IJNS5_IJNSA_ILi32EEESB_EEEiEEESQ_NS5_IJSD_iEEEEEENS5_IJNS5_IJNS5_IJNSA_ILi16EEESB_EEEiEEENS5_IJNS5_IJNSA_ILi0EEESD_EEENSA_ILi512EEEEEENS5_IJSW_iEEEEEEEEEEESL_S13_NS4_8TiledMMAINS4_8MMA_AtomIJNS4_17SM100_MMA_MXF4_SSISJ_SJ_fSK_Li128ELi128ELi32ELNS4_4UMMA5MajorE0ELS18_0ELNS17_7ScaleInE0ELS19_0EEEEEENSN_INS5_IJSD_SD_SD_EEENS5_IJSW_SW_SW_EEEEENS5_IJNS4_10UnderscoreES1F_S1F_EEEEENS5_IJNS4_23SM90_TMA_LOAD_MULTICASTES1I_EEENS5_IJNS4_14ComposedLayoutINS4_7SwizzleILi3ELi4ELi3EEENS4_18smem_ptr_flag_bitsILi4EEENSN_INS5_IJNSA_ILi8EEESH_EEENS5_IJSH_SD_EEEEEEENSN_INS5_IJNS5_IJNS5_IJSP_SD_EEENS5_IJSO_SC_EEEEEESD_NS5_IJSC_SC_EEEEEENS5_IJNS5_IJNS5_IJSU_SY_EEESX_EEESW_NS5_IJSC_SY_EEEEEEEEEEEvNS4_8identityES1J_S24_vS25_EENS_8epilogue10collective18CollectiveEpilogueINS27_23Sm100TmaWarpSpecializedILi4ELi2ELi16ELb1ELb0EEEJNS5_IJNSA_ILi64EEESG_SH_EEENS5_IJNSN_IS2C_SD_EENSN_INS5_IJST_SC_EEENS5_IJSD_S2C_EEEEEEEENS_10bfloat16_tESM_S2J_SM_NS27_6fusion15FusionCallbacksIS2B_NS2K_17LinearCombinationIS2J_fS2J_fLNS_15FloatRoundStyleE2EEES2D_S2I_JEEENS4_5SM1004TMEM4LOAD26SM100_TMEM_LOAD_32dp32b16xENS4_13SM90_TMA_LOADENS1K_INS1L_ILi1ELi4ELi3EEENS1N_ILi16EEENSN_INS5_IJS1P_ST_EEENS5_IJST_SD_EEEEEEENS4_39AutoVectorizingCopyWithAssumedAlignmentILi128EEENS4_14SM90_TMA_STOREES30_S32_S32_EEEvvEEEEvNT_6ParamsE,"aw",@nobits
	.sectionflags	@""
	.align	16
	.zero		1024


//--------------------- .nv.shared.reserved.0     --------------------------
	.section	.nv.shared.reserved.0,"aw",@nobits
	.weak		__nv_reservedSMEM_offset_0_alias
	.size		__nv_reservedSMEM_offset_0_alias, 0, 64
	.other		__nv_reservedSMEM_offset_0_alias,@"STO_CUDA_RESERVED_SHARED STV_DEFAULT"
__nv_reservedSMEM_offset_0_alias:
	.zero		0
.nv.shared.reserved.0:
	.zero		64
	.weak		__nv_reservedSMEM_tcgen05_partition
	.type		__nv_reservedSMEM_tcgen05_partition,@object
	.size		__nv_reservedSMEM_tcgen05_partition,(.L_0 - __nv_reservedSMEM_tcgen05_partition)
__nv_reservedSMEM_tcgen05_partition:
	.zero		32
.L_0:


//--------------------- .nv.global                --------------------------
	.section	.nv.global,"aw",@nobits
.nv.global:
	.type		_ZN40_INTERNAL_fdcfbd08_4_k_cu_554457c2_272224cute1_E,@object
	.size		_ZN40_INTERNAL_fdcfbd08_4_k_cu_554457c2_272224cute1_E,(_ZN40_INTERNAL_fdcfbd08_4_k_cu_554457c2_272224cuda3std3__45__cpo6cbeginE - _ZN40_INTERNAL_fdcfbd08_4_k_cu_554457c2_272224cute1_E)
_ZN40_INTERNAL_fdcfbd08_4_k_cu_554457c2_272224cute1_E:
	.zero		1
	.type		_ZN40_INTERNAL_fdcfbd08_4_k_cu_554457c2_272224cuda3std3__45__cpo6cbeginE,@object
	.size		_ZN40_INTERNAL_fdcfbd08_4_k_cu_554457c2_272224cuda3std3__45__cpo6cbeginE,(_ZN40_INTERNAL_fdcfbd08_4_k_cu_554457c2_272224cuda3std3__48in_placeE - _ZN40_INTERNAL_fdcfbd08_4_k_cu_554457c2_272224cuda3std3__45__cpo6cbeginE)
_ZN40_INTERNAL_fdcfbd08_4_k_cu_554457c2_272224cuda3std3__45__cpo6cbeginE:
	.zero		1
	.type		_ZN40_INTERNAL_fdcfbd08_4_k_cu_554457c2_272224cuda3std3__48in_placeE,@object
	.size		_ZN40_INTERNAL_fdcfbd08_4_k_cu_554457c2_272224cuda3std3__48in_placeE,(_ZN40_INTERNAL_fdcfbd08_4_k_cu_554457c2_272224cuda3std6ranges3__45__cpo9iter_moveE - _ZN40_INTERNAL_fdcfbd08_4_k_cu_554457c2_272224cuda3std3__48in_placeE)
_ZN40_INTERNAL_fdcfbd08_4_k_cu_554457c2_272224cuda3std3__48in_placeE:
	.zero		1
	.type		_ZN40_INTERNAL_fdcfbd08_4_k_cu_554457c2_272224cuda3std6ranges3__45__cpo9iter_moveE,@object
	.size		_ZN40_INTERNAL_fdcfbd08_4_k_cu_554457c2_272224cuda3std6ranges3__45__cpo9iter_moveE,(_ZN40_INTERNAL_fdcfbd08_4_k_cu_554457c2_272224cuda3std3__45__cpo5beginE - _ZN40_INTERNAL_fdcfbd08_4_k_cu_554457c2_272224cuda3std6ranges3__45__cpo9iter_moveE)
_ZN40_INTERNAL_fdcfbd08_4_k_cu_554457c2_272224cuda3std6ranges3__45__cpo9iter_moveE:
	.zero		1
	.type		_ZN40_INTERNAL_fdcfbd08_4_k_cu_554457c2_272224cuda3std3__45__cpo5beginE,@object
	.size		_ZN40_INTERNAL_fdcfbd08_4_k_cu_554457c2_272224cuda3std3__45__cpo5beginE,(_ZN40_INTERNAL_fdcfbd08_4_k_cu_554457c2_272224cuda3std3__442_GLOBAL__N__fdcfbd08_4_k_cu_554457c2_272226ignoreE - _ZN40_INTERNAL_fdcfbd08_4_k_cu_554457c2_272224cuda3std3__45__cpo5beginE)
_ZN40_INTERNAL_fdcfbd08_4_k_cu_554457c2_272224cuda3std3__45__cpo5beginE:
	.zero		1
	.type		_ZN40_INTERNAL_fdcfbd08_4_k_cu_554457c2_272224cuda3std3__442_GLOBAL__N__fdcfbd08_4_k_cu_554457c2_272226ignoreE,@object
	.size		_ZN40_INTERNAL_fdcfbd08_4_k_cu_554457c2_272224cuda3std3__442_GLOBAL__N__fdcfbd08_4_k_cu_554457c2_272226ignoreE,(_ZN40_INTERNAL_fdcfbd08_4_k_cu_554457c2_272224cute7productE - _ZN40_INTERNAL_fdcfbd08_4_k_cu_554457c2_272224cuda3std3__442_GLOBAL__N__fdcfbd08_4_k_cu_554457c2_272226ignoreE)
_ZN40_INTERNAL_fdcfbd08_4_k_cu_554457c2_272224cuda3std3__442_GLOBAL__N__fdcfbd08_4_k_cu_554457c2_272226ignoreE:
	.zero		1
	.type		_ZN40_INTERNAL_fdcfbd08_4_k_cu_554457c2_272224cute7productE,@object
	.size		_ZN40_INTERNAL_fdcfbd08_4_k_cu_554457c2_272224cute7productE,(_ZN40_INTERNAL_fdcfbd08_4_k_cu_554457c2_272224cuda3std3__45__cpo3endE - _ZN40_INTERNAL_fdcfbd08_4_k_cu_554457c2_272224cute7productE)
_ZN40_INTERNAL_fdcfbd08_4_k_cu_554457c2_272224cute7productE:
	.zero		1
	.type		_ZN40_INTERNAL_fdcfbd08_4_k_cu_554457c2_272224cuda3std3__45__cpo3endE,@object
	.size		_ZN40_INTERNAL_fdcfbd08_4_k_cu_554457c2_272224cuda3std3__45__cpo3endE,(_ZN40_INTERNAL_fdcfbd08_4_k_cu_554457c2_272224cuda3std3__419piecewise_constructE - _ZN40_INTERNAL_fdcfbd08_4_k_cu_554457c2_272224cuda3std3__45__cpo3endE)
_ZN40_INTERNAL_fdcfbd08_4_k_cu_554457c2_272224cuda3std3__45__cpo3endE:
	.zero		1
	.type		_ZN40_INTERNAL_fdcfbd08_4_k_cu_554457c2_272224cuda3std3__419piecewise_constructE,@object
	.size		_ZN40_INTERNAL_fdcfbd08_4_k_cu_554457c2_272224cuda3std3__419piecewise_constructE,(_ZN40_INTERNAL_fdcfbd08_4_k_cu_554457c2_272224cuda3std3__45__cpo4cendE - _ZN40_INTERNAL_fdcfbd08_4_k_cu_554457c2_272224cuda3std3__419piecewise_constructE)
_ZN40_INTERNAL_fdcfbd08_4_k_cu_554457c2_272224cuda3std3__419piecewise_constructE:
	.zero		1
	.type		_ZN40_INTERNAL_fdcfbd08_4_k_cu_554457c2_272224cuda3std3__45__cpo4cendE,@object
	.size		_ZN40_INTERNAL_fdcfbd08_4_k_cu_554457c2_272224cuda3std3__45__cpo4cendE,(_ZN40_INTERNAL_fdcfbd08_4_k_cu_554457c2_272224cuda3std6ranges3__45__cpo4swapE - _ZN40_INTERNAL_fdcfbd08_4_k_cu_554457c2_272224cuda3std3__45__cpo4cendE)
_ZN40_INTERNAL_fdcfbd08_4_k_cu_554457c2_272224cuda3std3__45__cpo4cendE:
	.zero		1
	.type		_ZN40_INTERNAL_fdcfbd08_4_k_cu_554457c2_272224cuda3std6ranges3__45__cpo4swapE,@object
	.size		_ZN40_INTERNAL_fdcfbd08_4_k_cu_554457c2_272224cuda3std6ranges3__45__cpo4swapE,(.L_10 - _ZN40_INTERNAL_fdcfbd08_4_k_cu_554457c2_272224cuda3std6ranges3__45__cpo4swapE)
_ZN40_INTERNAL_fdcfbd08_4_k_cu_554457c2_272224cuda3std6ranges3__45__cpo4swapE:
	.zero		1
.L_10:


//--------------------- .nv.constant0._ZN7cutlass13device_kernelINS_4gemm6kernel13GemmUniversalIN4cute5tupleIJiiiiEEENS1_10collective13CollectiveMmaINS1_46MainloopSm100TmaUmmaWarpSpecializedBlockScaledILi6ELi2ELi2ENS5_IJNS4_1CILi4EEENSA_ILi2EEENSA_ILi1EEEEEEEENS5_IJNSA_ILi128EEESG_NSA_ILi256EEEEEENS5_IJNS_12float_e2m1_tENS_13float_ue8m0_tEEEENS5_IJNS5_IJlSD_lEEENS4_6LayoutINS5_IJNS5_IJNS5_IJNSA_ILi32EEESB_EEEiEEESQ_NS5_IJSD_iEEEEEENS5_IJNS5_IJNS5_IJNSA_ILi16EEESB_EEEiEEENS5_IJNS5_IJNSA_ILi0EEESD_EEENSA_ILi512EEEEEENS5_IJSW_iEEEEEEEEEEESL_S13_NS4_8TiledMMAINS4_8MMA_AtomIJNS4_17SM100_MMA_MXF4_SSISJ_SJ_fSK_Li128ELi128ELi32ELNS4_4UMMA5MajorE0ELS18_0ELNS17_7ScaleInE0ELS19_0EEEEEENSN_INS5_IJSD_SD_SD_EEENS5_IJSW_SW_SW_EEEEENS5_IJNS4_10UnderscoreES1F_S1F_EEEEENS5_IJNS4_23SM90_TMA_LOAD_MULTICASTES1I_EEENS5_IJNS4_14ComposedLayoutINS4_7SwizzleILi3ELi4ELi3EEENS4_18smem_ptr_flag_bitsILi4EEENSN_INS5_IJNSA_ILi8EEESH_EEENS5_IJSH_SD_EEEEEEENSN_INS5_IJNS5_IJNS5_IJSP_SD_EEENS5_IJSO_SC_EEEEEESD_NS5_IJSC_SC_EEEEEENS5_IJNS5_IJNS5_IJSU_SY_EEESX_EEESW_NS5_IJSC_SY_EEEEEEEEEEEvNS4_8identityES1J_S24_vS25_EENS_8epilogue10collective18CollectiveEpilogueINS27_23Sm100TmaWarpSpecializedILi4ELi2ELi16ELb1ELb0EEEJNS5_IJNSA_ILi64EEESG_SH_EEENS5_IJNSN_IS2C_SD_EENSN_INS5_IJST_SC_EEENS5_IJSD_S2C_EEEEEEEENS_10bfloat16_tESM_S2J_SM_NS27_6fusion15FusionCallbacksIS2B_NS2K_17LinearCombinationIS2J_fS2J_fLNS_15FloatRoundStyleE2EEES2D_S2I_JEEENS4_5SM1004TMEM4LOAD26SM100_TMEM_LOAD_32dp32b16xENS4_13SM90_TMA_LOADENS1K_INS1L_ILi1ELi4ELi3EEENS1N_ILi16EEENSN_INS5_IJS1P_ST_EEENS5_IJST_SD_EEEEEEENS4_39AutoVectorizingCopyWithAssumedAlignmentILi128EEENS4_14SM90_TMA_STOREES30_S32_S32_EEEvvEEEEvNT_6ParamsE --------------------------
	.section	.nv.constant0._ZN7cutlass13device_kernelINS_4gemm6kernel13GemmUniversalIN4cute5tupleIJiiiiEEENS1_10collective13CollectiveMmaINS1_46MainloopSm100TmaUmmaWarpSpecializedBlockScaledILi6ELi2ELi2ENS5_IJNS4_1CILi4EEENSA_ILi2EEENSA_ILi1EEEEEEEENS5_IJNSA_ILi128EEESG_NSA_ILi256EEEEEENS5_IJNS_12float_e2m1_tENS_13float_ue8m0_tEEEENS5_IJNS5_IJlSD_lEEENS4_6LayoutINS5_IJNS5_IJNS5_IJNSA_ILi32EEESB_EEEiEEESQ_NS5_IJSD_iEEEEEENS5_IJNS5_IJNS5_IJNSA_ILi16EEESB_EEEiEEENS5_IJNS5_IJNSA_ILi0EEESD_EEENSA_ILi512EEEEEENS5_IJSW_iEEEEEEEEEEESL_S13_NS4_8TiledMMAINS4_8MMA_AtomIJNS4_17SM100_MMA_MXF4_SSISJ_SJ_fSK_Li128ELi128ELi32ELNS4_4UMMA5MajorE0ELS18_0ELNS17_7ScaleInE0ELS19_0EEEEEENSN_INS5_IJSD_SD_SD_EEENS5_IJSW_SW_SW_EEEEENS5_IJNS4_10UnderscoreES1F_S1F_EEEEENS5_IJNS4_23SM90_TMA_LOAD_MULTICASTES1I_EEENS5_IJNS4_14ComposedLayoutINS4_7SwizzleILi3ELi4ELi3EEENS4_18smem_ptr_flag_bitsILi4EEENSN_INS5_IJNSA_ILi8EEESH_EEENS5_IJSH_SD_EEEEEEENSN_INS5_IJNS5_IJNS5_IJSP_SD_EEENS5_IJSO_SC_EEEEEESD_NS5_IJSC_SC_EEEEEENS5_IJNS5_IJNS5_IJSU_SY_EEESX_EEESW_NS5_IJSC_SY_EEEEEEEEEEEvNS4_8identityES1J_S24_vS25_EENS_8epilogue10collective18CollectiveEpilogueINS27_23Sm100TmaWarpSpecializedILi4ELi2ELi16ELb1ELb0EEEJNS5_IJNSA_ILi64EEESG_SH_EEENS5_IJNSN_IS2C_SD_EENSN_INS5_IJST_SC_EEENS5_IJSD_S2C_EEEEEEEENS_10bfloat16_tESM_S2J_SM_NS27_6fusion15FusionCallbacksIS2B_NS2K_17LinearCombinationIS2J_fS2J_fLNS_15FloatRoundStyleE2EEES2D_S2I_JEEENS4_5SM1004TMEM4LOAD26SM100_TMEM_LOAD_32dp32b16xENS4_13SM90_TMA_LOADENS1K_INS1L_ILi1ELi4ELi3EEENS1N_ILi16EEENSN_INS5_IJS1P_ST_EEENS5_IJST_SD_EEEEEEENS4_39AutoVectorizingCopyWithAssumedAlignmentILi128EEENS4_14SM90_TMA_STOREES30_S32_S32_EEEvvEEEEvNT_6ParamsE,"a",@progbits
	.sectionflags	@""
	.align	4
.nv.constant0._ZN7cutlass13device_kernelINS_4gemm6kernel13GemmUniversalIN4cute5tupleIJiiiiEEENS1_10collective13CollectiveMmaINS1_46MainloopSm100TmaUmmaWarpSpecializedBlockScaledILi6ELi2ELi2ENS5_IJNS4_1CILi4EEENSA_ILi2EEENSA_ILi1EEEEEEEENS5_IJNSA_ILi128EEESG_NSA_ILi256EEEEEENS5_IJNS_12float_e2m1_tENS_13float_ue8m0_tEEEENS5_IJNS5_IJlSD_lEEENS4_6LayoutINS5_IJNS5_IJNS5_IJNSA_ILi32EEESB_EEEiEEESQ_NS5_IJSD_iEEEEEENS5_IJNS5_IJNS5_IJNSA_ILi16EEESB_EEEiEEENS5_IJNS5_IJNSA_ILi0EEESD_EEENSA_ILi512EEEEEENS5_IJSW_iEEEEEEEEEEESL_S13_NS4_8TiledMMAINS4_8MMA_AtomIJNS4_17SM100_MMA_MXF4_SSISJ_SJ_fSK_Li128ELi128ELi32ELNS4_4UMMA5MajorE0ELS18_0ELNS17_7ScaleInE0ELS19_0EEEEEENSN_INS5_IJSD_SD_SD_EEENS5_IJSW_SW_SW_EEEEENS5_IJNS4_10UnderscoreES1F_S1F_EEEEENS5_IJNS4_23SM90_TMA_LOAD_MULTICASTES1I_EEENS5_IJNS4_14ComposedLayoutINS4_7SwizzleILi3ELi4ELi3EEENS4_18smem_ptr_flag_bitsILi4EEENSN_INS5_IJNSA_ILi8EEESH_EEENS5_IJSH_SD_EEEEEEENSN_INS5_IJNS5_IJNS5_IJSP_SD_EEENS5_IJSO_SC_EEEEEESD_NS5_IJSC_SC_EEEEEENS5_IJNS5_IJNS5_IJSU_SY_EEESX_EEESW_NS5_IJSC_SY_EEEEEEEEEEEvNS4_8identityES1J_S24_vS25_EENS_8epilogue10collective18CollectiveEpilogueINS27_23Sm100TmaWarpSpecializedILi4ELi2ELi16ELb1ELb0EEEJNS5_IJNSA_ILi64EEESG_SH_EEENS5_IJNSN_IS2C_SD_EENSN_INS5_IJST_SC_EEENS5_IJSD_S2C_EEEEEEEENS_10bfloat16_tESM_S2J_SM_NS27_6fusion15FusionCallbacksIS2B_NS2K_17LinearCombinationIS2J_fS2J_fLNS_15FloatRoundStyleE2EEES2D_S2I_JEEENS4_5SM1004TMEM4LOAD26SM100_TMEM_LOAD_32dp32b16xENS4_13SM90_TMA_LOADENS1K_INS1L_ILi1ELi4ELi3EEENS1N_ILi16EEENSN_INS5_IJS1P_ST_EEENS5_IJST_SD_EEEEEEENS4_39AutoVectorizingCopyWithAssumedAlignmentILi128EEENS4_14SM90_TMA_STOREES30_S32_S32_EEEvvEEEEvNT_6ParamsE:
	.zero		3968


//--------------------- SYMBOLS --------------------------

	.type		.nv.reservedSmem.offset0,@object
	.size		.nv.reservedSmem.offset0,0x4
	.type		.nv.reservedSmem.cap,@object
	.size		.nv.reservedSmem.cap,0x4
	.type		__assertfail,@function
